def matmul_kernel(
    a_ptr,
    b_ptr,
    c_ptr,
    M,
    N,
    K,
    stride_am,
    stride_ak,
    stride_bk,
    stride_bn,
    stride_cm,
    stride_cn,
    BLOCK_M: tl.constexpr,
    BLOCK_N: tl.constexpr,
    BLOCK_K: tl.constexpr,
    GROUP_M: tl.constexpr,
):
    pid = tl.program_id(axis=0)
    num_pid_m = tl.cdiv(M, BLOCK_M)
    num_pid_n = tl.cdiv(N, BLOCK_N)
    num_pid_in_group = GROUP_M * num_pid_n
    group_id = pid // num_pid_in_group
    first_pid_m = group_id * GROUP_M
    group_size_m = min(num_pid_m - first_pid_m, GROUP_M)
    pid_m = first_pid_m + ((pid % num_pid_in_group) % group_size_m)
    pid_n = (pid % num_pid_in_group) // group_size_m

    offs_am = (pid_m * BLOCK_M + tl.arange(0, BLOCK_M)) % M
    offs_bn = (pid_n * BLOCK_N + tl.arange(0, BLOCK_N)) % N
    offs_k = tl.arange(0, BLOCK_K)
    a_ptrs = a_ptr + offs_am[:, None] * stride_am + offs_k[None, :] * stride_ak
    b_ptrs = b_ptr + offs_k[:, None] * stride_bk + offs_bn[None, :] * stride_bn

    acc = tl.zeros((BLOCK_M, BLOCK_N), dtype=tl.float32)
    for kk in range(0, tl.cdiv(K, BLOCK_K)):
        a = tl.load(a_ptrs, mask=offs_k[None, :] < K - kk * BLOCK_K, other=0.0)
        b = tl.load(b_ptrs, mask=offs_k[:, None] < K - kk * BLOCK_K, other=0.0)
        acc = tl.dot(a, b, acc)
        a_ptrs += BLOCK_K * stride_ak
        b_ptrs += BLOCK_K * stride_bk

    c = acc.to(c_ptr.dtype.element_ty)
    offs_cm = pid_m * BLOCK_M + tl.arange(0, BLOCK_M)
    offs_cn = pid_n * BLOCK_N + tl.arange(0, BLOCK_N)
    c_ptrs = c_ptr + offs_cm[:, None] * stride_cm + offs_cn[None, :] * stride_cn
    mask = (offs_cm[:, None] < M) & (offs_cn[None, :] < N)
    tl.store(c_ptrs, c, mask=mask)

# config = {"BLOCK_K": 64, "BLOCK_M": 256, "BLOCK_N": 64, "GROUP_M": 8, "arch": "sm_90", "dtype": "fp8e5m2", "num_ctas": 1, "num_stages": 2, "num_warps": 4}
# arch = sm_90


// ===== COMPILED SASS (sm_90a) =====

	.target	sm_90a

	.elftype	@"ET_EXEC"


//--------------------- .note.nv.tkinfo           --------------------------
	.section	.note.nv.tkinfo,"",@"SHT_NOTE"
	.sectionflags	@"SHF_NOTE_NV_TKINFO"
	.tkinfo
        /*0018*/ 	.word	0x00000002
        /*0030*/ 	.string	""
        /*0030*/ 	.string	"ptxas"
        /*0030*/ 	.string	"Cuda compilation tools, release 13.0, V13.0.88"
        /*0030*/ 	.string	"Build cuda_13.0.r13.0/compiler.36424714_0"
        /*0030*/ 	.string	"-v  -suppress-debug-info  -lineinfo  -arch sm_90a "



//--------------------- .note.nv.cuinfo           --------------------------
	.section	.note.nv.cuinfo,"",@"SHT_NOTE"
	.sectionflags	@"SHF_NOTE_NV_CUINFO"
        /*0018*/ 	.short	0x0002
        /*001a*/ 	.short	0x005a
        /*001c*/ 	.short	0x0082
	.zero		2


//--------------------- .nv.info                  --------------------------
	.section	.nv.info,"",@"SHT_CUDA_INFO"
	.align	4


	//----- nvinfo : EIATTR_REGCOUNT
	.align		4
        /*0000*/ 	.byte	0x04, 0x2f
        /*0002*/ 	.short	(.L_1 - .L_0)
	.align		4
.L_0:
        /*0004*/ 	.word	index@(matmul_kernel)
        /*0008*/ 	.word	0x000000ff


	//----- nvinfo : EIATTR_FRAME_SIZE
	.align		4
.L_1:
        /*000c*/ 	.byte	0x04, 0x11
        /*000e*/ 	.short	(.L_3 - .L_2)
	.align		4
.L_2:
        /*0010*/ 	.word	index@(matmul_kernel)
        /*0014*/ 	.word	0x000005e0


	//----- nvinfo : EIATTR_MIN_STACK_SIZE
	.align		4
.L_3:
        /*0018*/ 	.byte	0x04, 0x12
        /*001a*/ 	.short	(.L_5 - .L_4)
	.align		4
.L_4:
        /*001c*/ 	.word	index@(matmul_kernel)
        /*0020*/ 	.word	0x000005e0
.L_5:


//--------------------- .nv.compat                --------------------------
	.section	.nv.compat,"",@"SHT_CUDA_COMPAT_INFO"
	.align	4
        /*0000*/ 	.byte	0x02, 0x09, 0x01, 0x00, 0x02, 0x02, 0x04, 0x00, 0x02, 0x05, 0x05, 0x00, 0x03, 0x07, 0x01, 0x01
        /*0010*/ 	.byte	0x02, 0x03, 0x00, 0x00, 0x02, 0x06, 0x01, 0x00, 0x04, 0x0b, 0x08, 0x00, 0x00, 0x00, 0x00, 0x00
        /*0020*/ 	.byte	0x00, 0x00, 0x00, 0x00


//--------------------- .nv.info.matmul_kernel    --------------------------
	.section	.nv.info.matmul_kernel,"",@"SHT_CUDA_INFO"
	.sectionflags	@""
	.align	4


	//----- nvinfo : EIATTR_CUDA_API_VERSION
	.align		4
        /*0000*/ 	.byte	0x04, 0x37
        /*0002*/ 	.short	(.L_7 - .L_6)
.L_6:
        /*0004*/ 	.word	0x00000082


	//----- nvinfo : EIATTR_KPARAM_INFO
	.align		4
.L_7:
        /*0008*/ 	.byte	0x04, 0x17
        /*000a*/ 	.short	(.L_9 - .L_8)
.L_8:
        /*000c*/ 	.word	0x00000000
        /*0010*/ 	.short	0x000d
        /*0012*/ 	.short	0x0048
        /*0014*/ 	.byte	0x00, 0xf4, 0x21, 0x00


	//----- nvinfo : EIATTR_KPARAM_INFO
	.align		4
.L_9:
        /*0018*/ 	.byte	0x04, 0x17
        /*001a*/ 	.short	(.L_11 - .L_10)
.L_10:
        /*001c*/ 	.word	0x00000000
        /*0020*/ 	.short	0x000c
        /*0022*/ 	.short	0x0040
        /*0024*/ 	.byte	0x00, 0xf4, 0x21, 0x00


	//----- nvinfo : EIATTR_KPARAM_INFO
	.align		4
.L_11:
        /*0028*/ 	.byte	0x04, 0x17
        /*002a*/ 	.short	(.L_13 - .L_12)
.L_12:
        /*002c*/ 	.word	0x00000000
        /*0030*/ 	.short	0x000b
        /*0032*/ 	.short	0x0038
        /*0034*/ 	.byte	0x00, 0xf0, 0x11, 0x00


	//----- nvinfo : EIATTR_KPARAM_INFO
	.align		4
.L_13:
        /*0038*/ 	.byte	0x04, 0x17
        /*003a*/ 	.short	(.L_15 - .L_14)
.L_14:
        /*003c*/ 	.word	0x00000000
        /*0040*/ 	.short	0x000a
        /*0042*/ 	.short	0x0034
        /*0044*/ 	.byte	0x00, 0xf0, 0x11, 0x00


	//----- nvinfo : EIATTR_KPARAM_INFO
	.align		4
.L_15:
        /*0048*/ 	.byte	0x04, 0x17
        /*004a*/ 	.short	(.L_17 - .L_16)
.L_16:
        /*004c*/ 	.word	0x00000000
        /*0050*/ 	.short	0x0009
        /*0052*/ 	.short	0x0030
        /*0054*/ 	.byte	0x00, 0xf0, 0x11, 0x00


	//----- nvinfo : EIATTR_KPARAM_INFO
	.align		4
.L_17:
        /*0058*/ 	.byte	0x04, 0x17
        /*005a*/ 	.short	(.L_19 - .L_18)
.L_18:
        /*005c*/ 	.word	0x00000000
        /*0060*/ 	.short	0x0008
        /*0062*/ 	.short	0x002c
        /*0064*/ 	.byte	0x00, 0xf0, 0x11, 0x00


	//----- nvinfo : EIATTR_KPARAM_INFO
	.align		4
.L_19:
        /*0068*/ 	.byte	0x04, 0x17
        /*006a*/ 	.short	(.L_21 - .L_20)
.L_20:
        /*006c*/ 	.word	0x00000000
        /*0070*/ 	.short	0x0007
        /*0072*/ 	.short	0x0028
        /*0074*/ 	.byte	0x00, 0xf0, 0x11, 0x00


	//----- nvinfo : EIATTR_KPARAM_INFO
	.align		4
.L_21:
        /*0078*/ 	.byte	0x04, 0x17
        /*007a*/ 	.short	(.L_23 - .L_22)
.L_22:
        /*007c*/ 	.word	0x00000000
        /*0080*/ 	.short	0x0006
        /*0082*/ 	.short	0x0024
        /*0084*/ 	.byte	0x00, 0xf0, 0x11, 0x00


	//----- nvinfo : EIATTR_KPARAM_INFO
	.align		4
.L_23:
        /*0088*/ 	.byte	0x04, 0x17
        /*008a*/ 	.short	(.L_25 - .L_24)
.L_24:
        /*008c*/ 	.word	0x00000000
        /*0090*/ 	.short	0x0005
        /*0092*/ 	.short	0x0020
        /*0094*/ 	.byte	0x00, 0xf0, 0x11, 0x00


	//----- nvinfo : EIATTR_KPARAM_INFO
	.align		4
.L_25:
        /*0098*/ 	.byte	0x04, 0x17
        /*009a*/ 	.short	(.L_27 - .L_26)
.L_26:
        /*009c*/ 	.word	0x00000000
        /*00a0*/ 	.short	0x0004
        /*00a2*/ 	.short	0x001c
        /*00a4*/ 	.byte	0x00, 0xf0, 0x11, 0x00


	//----- nvinfo : EIATTR_KPARAM_INFO
	.align		4
.L_27:
        /*00a8*/ 	.byte	0x04, 0x17
        /*00aa*/ 	.short	(.L_29 - .L_28)
.L_28:
        /*00ac*/ 	.word	0x00000000
        /*00b0*/ 	.short	0x0003
        /*00b2*/ 	.short	0x0018
        /*00b4*/ 	.byte	0x00, 0xf0, 0x11, 0x00


	//----- nvinfo : EIATTR_KPARAM_INFO
	.align		4
.L_29:
        /*00b8*/ 	.byte	0x04, 0x17
        /*00ba*/ 	.short	(.L_31 - .L_30)
.L_30:
        /*00bc*/ 	.word	0x00000000
        /*00c0*/ 	.short	0x0002
        /*00c2*/ 	.short	0x0010
        /*00c4*/ 	.byte	0x00, 0xf4, 0x21, 0x00


	//----- nvinfo : EIATTR_KPARAM_INFO
	.align		4
.L_31:
        /*00c8*/ 	.byte	0x04, 0x17
        /*00ca*/ 	.short	(.L_33 - .L_32)
.L_32:
        /*00cc*/ 	.word	0x00000000
        /*00d0*/ 	.short	0x0001
        /*00d2*/ 	.short	0x0008
        /*00d4*/ 	.byte	0x00, 0xf4, 0x21, 0x00


	//----- nvinfo : EIATTR_KPARAM_INFO
	.align		4
.L_33:
        /*00d8*/ 	.byte	0x04, 0x17
        /*00da*/ 	.short	(.L_35 - .L_34)
.L_34:
        /*00dc*/ 	.word	0x00000000
        /*00e0*/ 	.short	0x0000
        /*00e2*/ 	.short	0x0000
        /*00e4*/ 	.byte	0x00, 0xf4, 0x21, 0x00


	//----- nvinfo : EIATTR_SPARSE_MMA_MASK
	.align		4
.L_35:
        /*00e8*/ 	.byte	0x03, 0x50
        /*00ea*/ 	.short	0x0000


	//----- nvinfo : EIATTR_MAXREG_COUNT
	.align		4
        /*00ec*/ 	.byte	0x03, 0x1b
        /*00ee*/ 	.short	0x00ff


	//----- nvinfo : EIATTR_NUM_BARRIERS
	.align		4
        /*00f0*/ 	.byte	0x02, 0x4c
        /*00f2*/ 	.byte	0x01
	.zero		1


	//----- nvinfo : EIATTR_ANNOTATIONS
	.align		4
        /*00f4*/ 	.byte	0x04, 0x55
        /*00f6*/ 	.short	(.L_37 - .L_36)


	//   ....[0]....
.L_36:
        /*00f8*/ 	.word	0x00000001
        /*00fc*/ 	.byte	0x90, 0x05, 0x00, 0x00, 0x01, 0x00, 0x00, 0x00, 0x30, 0x2a, 0x00, 0x00, 0x01, 0x00, 0x00, 0x00
        /* <DEDUP_REMOVED lines=671> */
        /*2afc*/ 	.byte	0x90, 0xf2, 0x00, 0x00


	//----- nvinfo : EIATTR_MERCURY_ISA_VERSION
	.align		4
.L_37:
        /*2b00*/ 	.byte	0x03, 0x5f
        /*2b02*/ 	.short	0x0101


	//----- nvinfo : EIATTR_EXIT_INSTR_OFFSETS
	.align		4
        /*2b04*/ 	.byte	0x04, 0x1c
        /*2b06*/ 	.short	(.L_39 - .L_38)


	//   ....[0]....
.L_38:
        /*2b08*/ 	.word	0x00015210


	//   ....[1]....
        /*2b0c*/ 	.word	0x00015230


	//----- nvinfo : EIATTR_REQNTID
	.align		4
.L_39:
        /*2b10*/ 	.byte	0x04, 0x10
        /*2b12*/ 	.short	(.L_41 - .L_40)
.L_40:
        /*2b14*/ 	.word	0x00000080
        /*2b18*/ 	.word	0x00000001
        /*2b1c*/ 	.word	0x00000001


	//----- nvinfo : EIATTR_CBANK_PARAM_SIZE
	.align		4
.L_41:
        /*2b20*/ 	.byte	0x03, 0x19
        /*2b22*/ 	.short	0x0050


	//----- nvinfo : EIATTR_PARAM_CBANK
	.align		4
        /*2b24*/ 	.byte	0x04, 0x0a
        /*2b26*/ 	.short	(.L_43 - .L_42)
	.align		4
.L_42:
        /*2b28*/ 	.word	index@(.nv.constant0.matmul_kernel)
        /*2b2c*/ 	.short	0x0210
        /*2b2e*/ 	.short	0x0050


	//----- nvinfo : EIATTR_SW_WAR
	.align		4
.L_43:
        /*2b30*/ 	.byte	0x04, 0x36
        /*2b32*/ 	.short	(.L_45 - .L_44)
.L_44:
        /*2b34*/ 	.word	0x00000008
.L_45:


//--------------------- .nv.callgraph             --------------------------
	.section	.nv.callgraph,"",@"SHT_CUDA_CALLGRAPH"
	.align	4
	.sectionentsize	8
	.align		4
        /*0000*/ 	.word	0x00000000
	.align		4
        /*0004*/ 	.word	0xffffffff
	.align		4
        /*0008*/ 	.word	0x00000000
	.align		4
        /*000c*/ 	.word	0xfffffffe
	.align		4
        /*0010*/ 	.word	0x00000000
	.align		4
        /*0014*/ 	.word	0xfffffffd
	.align		4
        /*0018*/ 	.word	0x00000000
	.align		4
        /*001c*/ 	.word	0xfffffffc


//--------------------- .text.matmul_kernel       --------------------------
	.section	.text.matmul_kernel,"ax",@progbits
	.align	128
        .global         matmul_kernel
        .type           matmul_kernel,@function
        .size           matmul_kernel,(.L_x_4 - matmul_kernel)
        .other          matmul_kernel,@"STO_CUDA_ENTRY STV_DEFAULT"
matmul_kernel:
.text.matmul_kernel:
[----:B------:R-:W0:Y:S08]  /*0000*/  LDC R1, c[0x0][0x28] ;  /* 0x00000a00ff017b82 */ /* 0x000e300000000800 */
[----:B------:R-:W1:Y:S01]  /*0010*/  LDC.64 R4, c[0x0][0x228] ;  /* 0x00008a00ff047b82 */ /* 0x000e620000000a00 */
[----:B------:R-:W2:Y:S01]  /*0020*/  S2R R7, SR_CTAID.X ;  /* 0x0000000000077919 */ /* 0x000ea20000002500 */
[----:B------:R-:W-:Y:S01]  /*0030*/  UMOV UR7, 0x400 ;  /* 0x0000040000077882 */ /* 0x000fe20000000000 */
[----:B------:R-:W-:Y:S01]  /*0040*/  ULDC.64 UR44, c[0x0][0x208] ;  /* 0x00008200002c7ab9 */ /* 0x000fe20000000a00 */
[----:B0-----:R-:W-:-:S04]  /*0050*/  VIADD R1, R1, 0xfffffa20 ;  /* 0xfffffa2001017836 */ /* 0x001fc80000000000 */
[----:B------:R-:W0:Y:S01]  /*0060*/  S2UR UR4, SR_CgaCtaId ;  /* 0x00000000000479c3 */ /* 0x000e220000008800 */
[----:B-1----:R-:W-:-:S05]  /*0070*/  VIADD R0, R5, 0x3f ;  /* 0x0000003f05007836 */ /* 0x002fca0000000000 */
[----:B------:R-:W-:Y:S01]  /*0080*/  SHF.R.S32.HI R3, RZ, 0x1f, R0 ;  /* 0x0000001fff037819 */ /* 0x000fe20000011400 */
[----:B0-----:R-:W-:-:S03]  /*0090*/  ULEA UR7, UR4, UR7, 0x18 ;  /* 0x0000000704077291 */ /* 0x001fc6000f8ec03f */
[----:B------:R-:W-:Y:S02]  /*00a0*/  LEA.HI R3, R3, R0, RZ, 0x6 ;  /* 0x0000000003037211 */ /* 0x000fe400078f30ff */
[----:B--2---:R-:W-:Y:S02]  /*00b0*/  IABS R10, R7 ;  /* 0x00000007000a7213 */ /* 0x004fe40000000000 */
[----:B------:R-:W-:-:S05]  /*00c0*/  SHF.R.S32.HI R3, RZ, 0x6, R3 ;  /* 0x00000006ff037819 */ /* 0x000fca0000011403 */
[----:B------:R-:W-:-:S05]  /*00d0*/  IMAD.SHL.U32 R6, R3, 0x8, RZ ;  /* 0x0000000803067824 */ /* 0x000fca00078e00ff */
[-C--:B------:R-:W-:Y:S02]  /*00e0*/  IABS R9, R6.reuse ;  /* 0x0000000600097213 */ /* 0x080fe40000000000 */
[----:B------:R-:W-:Y:S02]  /*00f0*/  IABS R12, R6 ;  /* 0x00000006000c7213 */ /* 0x000fe40000000000 */
[----:B------:R-:W0:Y:S08]  /*0100*/  I2F.RP R0, R9 ;  /* 0x0000000900007306 */ /* 0x000e300000209400 */
[----:B0-----:R-:W0:Y:S02]  /*0110*/  MUFU.RCP R0, R0 ;  /* 0x0000000000007308 */ /* 0x001e240000001000 */
[----:B0-----:R-:W-:-:S02]  /*0120*/  VIADD R2, R0, 0xffffffe ;  /* 0x0ffffffe00027836 */ /* 0x001fc40000000000 */
[----:B------:R-:W-:-:S04]  /*0130*/  IMAD.MOV R0, RZ, RZ, -R12 ;  /* 0x000000ffff007224 */ /* 0x000fc800078e0a0c */
[----:B------:R0:W1:Y:S02]  /*0140*/  F2I.FTZ.U32.TRUNC.NTZ R3, R2 ;  /* 0x0000000200037305 */ /* 0x000064000021f000 */
[----:B0-----:R-:W-:Y:S02]  /*0150*/  IMAD.MOV.U32 R2, RZ, RZ, RZ ;  /* 0x000000ffff027224 */ /* 0x001fe400078e00ff */
[----:B-1----:R-:W-:-:S04]  /*0160*/  IMAD.MOV R8, RZ, RZ, -R3 ;  /* 0x000000ffff087224 */ /* 0x002fc800078e0a03 */
[----:B------:R-:W-:Y:S02]  /*0170*/  IMAD R11, R8, R9, RZ ;  /* 0x00000009080b7224 */ /* 0x000fe400078e02ff */
[----:B------:R-:W-:Y:S02]  /*0180*/  IMAD.MOV.U32 R8, RZ, RZ, R10 ;  /* 0x000000ffff087224 */ /* 0x000fe400078e000a */
[----:B------:R-:W-:-:S06]  /*0190*/  IMAD.HI.U32 R3, R3, R11, R2 ;  /* 0x0000000b03037227 */ /* 0x000fcc00078e0002 */
[----:B------:R-:W-:-:S04]  /*01a0*/  IMAD.HI.U32 R3, R3, R8, RZ ;  /* 0x0000000803037227 */ /* 0x000fc800078e00ff */
[----:B------:R-:W-:-:S05]  /*01b0*/  IMAD R0, R3, R0, R8 ;  /* 0x0000000003007224 */ /* 0x000fca00078e0208 */
[----:B------:R-:W-:-:S13]  /*01c0*/  ISETP.GT.U32.AND P1, PT, R9, R0, PT ;  /* 0x000000000900720c */ /* 0x000fda0003f24070 */
[----:B------:R-:W-:Y:S02]  /*01d0*/  @!P1 IMAD.IADD R0, R0, 0x1, -R9 ;  /* 0x0000000100009824 */ /* 0x000fe400078e0a09 */
[----:B------:R-:W-:Y:S01]  /*01e0*/  @!P1 VIADD R3, R3, 0x1 ;  /* 0x0000000103039836 */ /* 0x000fe20000000000 */
[----:B------:R-:W-:Y:S02]  /*01f0*/  ISETP.NE.AND P1, PT, R6, RZ, PT ;  /* 0x000000ff0600720c */ /* 0x000fe40003f25270 */
[----:B------:R-:W-:Y:S02]  /*0200*/  ISETP.GE.U32.AND P0, PT, R0, R9, PT ;  /* 0x000000090000720c */ /* 0x000fe40003f06070 */
[----:B------:R-:W-:-:S04]  /*0210*/  LOP3.LUT R0, R7, R6, RZ, 0x3c, !PT ;  /* 0x0000000607007212 */ /* 0x000fc800078e3cff */
[----:B------:R-:W-:Y:S01]  /*0220*/  ISETP.GE.AND P2, PT, R0, RZ, PT ;  /* 0x000000ff0000720c */ /* 0x000fe20003f46270 */
[----:B------:R-:W-:-:S06]  /*0230*/  VIADD R0, R4, 0xff ;  /* 0x000000ff04007836 */ /* 0x000fcc0000000000 */
[----:B------:R-:W-:-:S04]  /*0240*/  @P0 VIADD R3, R3, 0x1 ;  /* 0x0000000103030836 */ /* 0x000fc80000000000 */
[----:B------:R-:W-:Y:S01]  /*0250*/  IMAD.MOV.U32 R2, RZ, RZ, R3 ;  /* 0x000000ffff027224 */ /* 0x000fe200078e0003 */
[----:B------:R-:W-:-:S03]  /*0260*/  SHF.R.S32.HI R3, RZ, 0x1f, R0 ;  /* 0x0000001fff037819 */ /* 0x000fc60000011400 */
[----:B------:R-:W-:Y:S01]  /*0270*/  @!P2 IMAD.MOV R2, RZ, RZ, -R2 ;  /* 0x000000ffff02a224 */ /* 0x000fe200078e0a02 */
[----:B------:R-:W-:Y:S02]  /*0280*/  @!P1 LOP3.LUT R2, RZ, R6, RZ, 0x33, !PT ;  /* 0x00000006ff029212 */ /* 0x000fe400078e33ff */
[----:B------:R-:W-:-:S03]  /*0290*/  LEA.HI R3, R3, R0, RZ, 0x8 ;  /* 0x0000000003037211 */ /* 0x000fc600078f40ff */
[----:B------:R-:W-:Y:S02]  /*02a0*/  IMAD.SHL.U32 R8, R2, 0x8, RZ ;  /* 0x0000000802087824 */ /* 0x000fe400078e00ff */
[----:B------:R-:W-:-:S03]  /*02b0*/  IMAD.MOV R2, RZ, RZ, -R2 ;  /* 0x000000ffff027224 */ /* 0x000fc600078e0a02 */
[----:B------:R-:W-:Y:S01]  /*02c0*/  LEA.HI.SX32 R3, R3, -R8, 0x18 ;  /* 0x8000000803037211 */ /* 0x000fe200078fc2ff */
[----:B------:R-:W-:-:S03]  /*02d0*/  IMAD R6, R6, R2, R7 ;  /* 0x0000000206067224 */ /* 0x000fc600078e0207 */
[----:B------:R-:W-:Y:S02]  /*02e0*/  VIMNMX R13, R3, 0x8, PT ;  /* 0x00000008030d7848 */ /* 0x000fe40003fe0100 */
[----:B------:R-:W-:Y:S02]  /*02f0*/  IABS R11, R6 ;  /* 0x00000006000b7213 */ /* 0x000fe40000000000 */
[----:B------:R-:W-:-:S04]  /*0300*/  IABS R9, R13 ;  /* 0x0000000d00097213 */ /* 0x000fc80000000000 */
[----:B------:R-:W0:Y:S08]  /*0310*/  I2F.RP R0, R9 ;  /* 0x0000000900007306 */ /* 0x000e300000209400 */
[----:B0-----:R-:W0:Y:S02]  /*0320*/  MUFU.RCP R0, R0 ;  /* 0x0000000000007308 */ /* 0x001e240000001000 */
[----:B0-----:R-:W-:-:S06]  /*0330*/  VIADD R3, R0, 0xffffffe ;  /* 0x0ffffffe00037836 */ /* 0x001fcc0000000000 */
[----:B------:R-:W0:Y:S02]  /*0340*/  F2I.FTZ.U32.TRUNC.NTZ R3, R3 ;  /* 0x0000000300037305 */ /* 0x000e24000021f000 */
[----:B0-----:R-:W-:-:S04]  /*0350*/  IMAD.MOV R10, RZ, RZ, -R3 ;  /* 0x000000ffff0a7224 */ /* 0x001fc800078e0a03 */
[----:B------:R-:W-:Y:S01]  /*0360*/  IMAD.MOV.U32 R2, RZ, RZ, R10 ;  /* 0x000000ffff027224 */ /* 0x000fe200078e000a */
[----:B------:R-:W-:-:S03]  /*0370*/  IABS R10, R13 ;  /* 0x0000000d000a7213 */ /* 0x000fc60000000000 */
[----:B------:R-:W-:Y:S02]  /*0380*/  IMAD R7, R2, R9, RZ ;  /* 0x0000000902077224 */ /* 0x000fe400078e02ff */
[----:B------:R-:W-:Y:S02]  /*0390*/  IMAD.MOV.U32 R2, RZ, RZ, RZ ;  /* 0x000000ffff027224 */ /* 0x000fe400078e00ff */
[----:B------:R-:W-:Y:S02]  /*03a0*/  IMAD.MOV R0, RZ, RZ, -R10 ;  /* 0x000000ffff007224 */ /* 0x000fe400078e0a0a */
[----:B------:R-:W-:Y:S02]  /*03b0*/  IMAD.HI.U32 R2, R3, R7, R2 ;  /* 0x0000000703027227 */ /* 0x000fe400078e0002 */
[----:B------:R-:W0:Y:S04]  /*03c0*/  LDC R7, c[0x0][0x230] ;  /* 0x00008c00ff077b82 */ /* 0x000e280000000800 */
[----:B------:R-:W-:-:S04]  /*03d0*/  IMAD.HI.U32 R2, R2, R11, RZ ;  /* 0x0000000b02027227 */ /* 0x000fc800078e00ff */
[----:B------:R-:W-:Y:S02]  /*03e0*/  IMAD R0, R2, R0, R11 ;  /* 0x0000000002007224 */ /* 0x000fe400078e020b */
[----:B------:R-:W1:Y:S03]  /*03f0*/  S2R R11, SR_TID.X ;  /* 0x00000000000b7919 */ /* 0x000e660000002100 */
[----:B------:R-:W-:Y:S01]  /*0400*/  ISETP.GT.U32.AND P1, PT, R9, R0, PT ;  /* 0x000000000900720c */ /* 0x000fe20003f24070 */
[----:B0-----:R-:W-:-:S12]  /*0410*/  VIADD R7, R7, 0x3f ;  /* 0x0000003f07077836 */ /* 0x001fd80000000000 */
[----:B------:R-:W-:Y:S02]  /*0420*/  @!P1 IMAD.IADD R0, R0, 0x1, -R9 ;  /* 0x0000000100009824 */ /* 0x000fe400078e0a09 */
[----:B------:R-:W-:Y:S01]  /*0430*/  @!P1 VIADD R2, R2, 0x1 ;  /* 0x0000000102029836 */ /* 0x000fe20000000000 */
[----:B------:R-:W-:Y:S02]  /*0440*/  ISETP.NE.AND P1, PT, R13, RZ, PT ;  /* 0x000000ff0d00720c */ /* 0x000fe40003f25270 */
[----:B------:R-:W-:Y:S02]  /*0450*/  ISETP.GE.U32.AND P0, PT, R0, R9, PT ;  /* 0x000000090000720c */ /* 0x000fe40003f06070 */
[----:B------:R-:W-:-:S04]  /*0460*/  LOP3.LUT R0, R6, R13, RZ, 0x3c, !PT ;  /* 0x0000000d06007212 */ /* 0x000fc800078e3cff */
[----:B------:R-:W-:Y:S02]  /*0470*/  ISETP.GE.AND P2, PT, R0, RZ, PT ;  /* 0x000000ff0000720c */ /* 0x000fe40003f46270 */
[----:B-1----:R-:W-:-:S05]  /*0480*/  LOP3.LUT R152, R11, 0x7f, RZ, 0xc0, !PT ;  /* 0x0000007f0b987812 */ /* 0x002fca00078ec0ff */
[----:B------:R-:W-:Y:S01]  /*0490*/  @P0 VIADD R2, R2, 0x1 ;  /* 0x0000000102020836 */ /* 0x000fe20000000000 */
[----:B------:R-:W-:-:S05]  /*04a0*/  ISETP.GT.AND P0, PT, R7, 0x3f, PT ;  /* 0x0000003f0700780c */ /* 0x000fca0003f04270 */
[----:B------:R-:W-:Y:S01]  /*04b0*/  @!P2 IMAD.MOV R2, RZ, RZ, -R2 ;  /* 0x000000ffff02a224 */ /* 0x000fe200078e0a02 */
[----:B------:R-:W-:-:S05]  /*04c0*/  @!P1 LOP3.LUT R2, RZ, R13, RZ, 0x33, !PT ;  /* 0x0000000dff029212 */ /* 0x000fca00078e33ff */
[----:B------:R-:W-:Y:S02]  /*04d0*/  IMAD.MOV R0, RZ, RZ, -R2 ;  /* 0x000000ffff007224 */ /* 0x000fe400078e0a02 */
[----:B------:R-:W-:Y:S02]  /*04e0*/  IMAD.SHL.U32 R2, R2, 0x40, RZ ;  /* 0x0000004002027824 */ /* 0x000fe400078e00ff */
[----:B------:R-:W-:-:S04]  /*04f0*/  IMAD R0, R13, R0, R6 ;  /* 0x000000000d007224 */ /* 0x000fc800078e0206 */
[----:B------:R-:W-:-:S04]  /*0500*/  IMAD.IADD R0, R8, 0x1, R0 ;  /* 0x0000000108007824 */ /* 0x000fc800078e0200 */
[----:B------:R-:W-:-:S04]  /*0510*/  IMAD R0, R0, 0x100, R152 ;  /* 0x0000010000007824 */ /* 0x000fc800078e0298 */
[----:B------:R-:W-:Y:S01]  /*0520*/  VIADD R3, R0, 0x80 ;  /* 0x0000008000037836 */ /* 0x000fe20000000000 */
[----:B------:R-:W-:Y:S06]  /*0530*/  @P0 BRA `(.L_x_0) ;  /* 0x00000004000c0947 */ /* 0x000fec0003800000 */
[----:B------:R-:W-:Y:S01]  /*0540*/  IMAD.SHL.U32 R4, R11, 0x8, RZ ;  /* 0x000000080b047824 */ /* 0x000fe200078e00ff */
[----:B------:R-:W-:Y:S02]  /*0550*/  CS2R R120, SRZ ;  /* 0x0000000000787805 */ /* 0x000fe4000001ff00 */
[----:B------:R-:W-:Y:S02]  /*0560*/  CS2R R122, SRZ ;  /* 0x00000000007a7805 */ /* 0x000fe4000001ff00 */
[----:B------:R-:W-:Y:S02]  /*0570*/  CS2R R124, SRZ ;  /* 0x00000000007c7805 */ /* 0x000fe4000001ff00 */
[----:B------:R-:W-:Y:S01]  /*0580*/  CS2R R126, SRZ ;  /* 0x00000000007e7805 */ /* 0x000fe2000001ff00 */
[----:B------:R1:W-:Y:S01]  /*0590*/  STL [R1+0x580], R4 ;  /* 0x0005800401007387 */ /* 0x0003e20000100800 */
[----:B------:R-:W-:Y:S02]  /*05a0*/  CS2R R128, SRZ ;  /* 0x0000000000807805 */ /* 0x000fe4000001ff00 */
[----:B------:R-:W-:-:S02]  /*05b0*/  CS2R R130, SRZ ;  /* 0x0000000000827805 */ /* 0x000fc4000001ff00 */
[----:B------:R-:W-:Y:S02]  /*05c0*/  CS2R R132, SRZ ;  /* 0x0000000000847805 */ /* 0x000fe4000001ff00 */
[----:B------:R-:W-:Y:S02]  /*05d0*/  CS2R R134, SRZ ;  /* 0x0000000000867805 */ /* 0x000fe4000001ff00 */
[----:B------:R-:W-:Y:S02]  /*05e0*/  CS2R R136, SRZ ;  /* 0x0000000000887805 */ /* 0x000fe4000001ff00 */
[----:B------:R-:W-:Y:S02]  /*05f0*/  CS2R R138, SRZ ;  /* 0x00000000008a7805 */ /* 0x000fe4000001ff00 */
        /* <DEDUP_REMOVED lines=53> */
[----:B------:R-:W-:Y:S01]  /*0950*/  CS2R R54, SRZ ;  /* 0x0000000000367805 */ /* 0x000fe2000001ff00 */
[----:B-1----:R-:W-:Y:S06]  /*0960*/  BRA `(.L_x_1) ;  /* 0x000000e800487947 */ /* 0x002fec0003800000 */
.L_x_0:
[----:B------:R-:W-:Y:S01]  /*0970*/  IABS R16, R4 ;  /* 0x0000000400107213 */ /* 0x000fe20000000000 */
[----:B------:R-:W-:Y:S01]  /*0980*/  ULDC UR8, c[0x0][0x23c] ;  /* 0x00008f0000087ab9 */ /* 0x000fe20000000800 */
[----:B------:R-:W-:Y:S01]  /*0990*/  IABS R6, R5 ;  /* 0x0000000500067213 */ /* 0x000fe20000000000 */
[----:B------:R-:W-:Y:S01]  /*09a0*/  ULDC.64 UR4, c[0x0][0x218] ;  /* 0x0000860000047ab9 */ /* 0x000fe20000000a00 */
[----:B------:R-:W0:Y:S01]  /*09b0*/  I2F.RP R10, R16 ;  /* 0x00000010000a7306 */ /* 0x000e220000209400 */
[----:B------:R-:W-:Y:S01]  /*09c0*/  IABS R17, R3 ;  /* 0x0000000300117213 */ /* 0x000fe20000000000 */
[----:B------:R-:W-:Y:S01]  /*09d0*/  ULDC.64 UR10, c[0x0][0x210] ;  /* 0x00008400000a7ab9 */ /* 0x000fe20000000a00 */
[----:B------:R-:W-:Y:S01]  /*09e0*/  ISETP.GE.AND P5, PT, R0, RZ, PT ;  /* 0x000000ff0000720c */ /* 0x000fe20003fa6270 */
[----:B------:R-:W-:Y:S01]  /*09f0*/  UMOV UR38, 0xfffffffe ;  /* 0xfffffffe00267882 */ /* 0x000fe20000000000 */
[----:B------:R-:W-:Y:S01]  /*0a00*/  ISETP.GE.AND P6, PT, R3, RZ, PT ;  /* 0x000000ff0300720c */ /* 0x000fe20003fc6270 */
[----:B------:R-:W-:Y:S01]  /*0a10*/  UMOV UR39, 0x7fffffdf ;  /* 0x7fffffdf00277882 */ /* 0x000fe20000000000 */
[----:B------:R-:W-:Y:S01]  /*0a20*/  LOP3.LUT R153, R11, 0x3f, RZ, 0xc0, !PT ;  /* 0x0000003f0b997812 */ /* 0x000fe200078ec0ff */
[----:B------:R-:W1:Y:S01]  /*0a30*/  I2F.RP R14, R6 ;  /* 0x00000006000e7306 */ /* 0x000e620000209400 */
[----:B------:R-:W-:-:S02]  /*0a40*/  CS2R R120, SRZ ;  /* 0x0000000000787805 */ /* 0x000fc4000001ff00 */
[----:B------:R-:W-:Y:S02]  /*0a50*/  CS2R R122, SRZ ;  /* 0x00000000007a7805 */ /* 0x000fe4000001ff00 */
[----:B------:R-:W-:Y:S02]  /*0a60*/  CS2R R124, SRZ ;  /* 0x00000000007c7805 */ /* 0x000fe4000001ff00 */
[----:B------:R-:W-:Y:S02]  /*0a70*/  CS2R R126, SRZ ;  /* 0x00000000007e7805 */ /* 0x000fe4000001ff00 */
[----:B------:R-:W-:Y:S02]  /*0a80*/  CS2R R128, SRZ ;  /* 0x0000000000807805 */ /* 0x000fe4000001ff00 */
[----:B------:R-:W-:Y:S02]  /*0a90*/  CS2R R130, SRZ ;  /* 0x0000000000827805 */ /* 0x000fe4000001ff00 */
[----:B------:R-:W-:Y:S01]  /*0aa0*/  CS2R R132, SRZ ;  /* 0x0000000000847805 */ /* 0x000fe2000001ff00 */
[----:B0-----:R-:W0:Y:S01]  /*0ab0*/  MUFU.RCP R10, R10 ;  /* 0x0000000a000a7308 */ /* 0x001e220000001000 */
[----:B------:R-:W-:-:S02]  /*0ac0*/  CS2R R134, SRZ ;  /* 0x0000000000867805 */ /* 0x000fc4000001ff00 */
[----:B------:R-:W-:Y:S02]  /*0ad0*/  CS2R R136, SRZ ;  /* 0x0000000000887805 */ /* 0x000fe4000001ff00 */
[----:B------:R-:W-:Y:S02]  /*0ae0*/  CS2R R138, SRZ ;  /* 0x00000000008a7805 */ /* 0x000fe4000001ff00 */
[----:B------:R-:W-:Y:S02]  /*0af0*/  CS2R R140, SRZ ;  /* 0x00000000008c7805 */ /* 0x000fe4000001ff00 */
[----:B------:R-:W-:Y:S02]  /*0b00*/  CS2R R142, SRZ ;  /* 0x00000000008e7805 */ /* 0x000fe4000001ff00 */
[----:B------:R-:W-:Y:S02]  /*0b10*/  CS2R R144, SRZ ;  /* 0x0000000000907805 */ /* 0x000fe4000001ff00 */
[----:B------:R-:W-:Y:S01]  /*0b20*/  CS2R R146, SRZ ;  /* 0x0000000000927805 */ /* 0x000fe2000001ff00 */
[----:B-1----:R-:W1:Y:S01]  /*0b30*/  MUFU.RCP R14, R14 ;  /* 0x0000000e000e7308 */ /* 0x002e620000001000 */
[----:B------:R-:W-:-:S02]  /*0b40*/  CS2R R148, SRZ ;  /* 0x0000000000947805 */ /* 0x000fc4000001ff00 */
[----:B------:R-:W-:Y:S02]  /*0b50*/  CS2R R150, SRZ ;  /* 0x0000000000967805 */ /* 0x000fe4000001ff00 */
[----:B------:R-:W-:Y:S02]  /*0b60*/  CS2R R88, SRZ ;  /* 0x0000000000587805 */ /* 0x000fe4000001ff00 */
[----:B------:R-:W-:Y:S02]  /*0b70*/  CS2R R90, SRZ ;  /* 0x00000000005a7805 */ /* 0x000fe4000001ff00 */
[----:B------:R-:W-:Y:S02]  /*0b80*/  CS2R R92, SRZ ;  /* 0x00000000005c7805 */ /* 0x000fe4000001ff00 */
[----:B------:R-:W-:Y:S02]  /*0b90*/  CS2R R94, SRZ ;  /* 0x00000000005e7805 */ /* 0x000fe4000001ff00 */
[----:B------:R-:W-:-:S02]  /*0ba0*/  CS2R R96, SRZ ;  /* 0x0000000000607805 */ /* 0x000fc4000001ff00 */
[----:B------:R-:W-:Y:S01]  /*0bb0*/  CS2R R98, SRZ ;  /* 0x0000000000627805 */ /* 0x000fe2000001ff00 */
[----:B0-----:R-:W-:Y:S01]  /*0bc0*/  VIADD R8, R10, 0xffffffe ;  /* 0x0ffffffe0a087836 */ /* 0x001fe20000000000 */
[----:B------:R-:W-:Y:S02]  /*0bd0*/  CS2R R100, SRZ ;  /* 0x0000000000647805 */ /* 0x000fe4000001ff00 */
[----:B------:R-:W-:Y:S02]  /*0be0*/  CS2R R102, SRZ ;  /* 0x0000000000667805 */ /* 0x000fe4000001ff00 */
[----:B------:R-:W-:Y:S01]  /*0bf0*/  CS2R R104, SRZ ;  /* 0x0000000000687805 */ /* 0x000fe2000001ff00 */
[----:B------:R0:W2:Y:S01]  /*0c00*/  F2I.FTZ.U32.TRUNC.NTZ R9, R8 ;  /* 0x0000000800097305 */ /* 0x0000a2000021f000 */
[----:B------:R-:W-:Y:S02]  /*0c10*/  CS2R R106, SRZ ;  /* 0x00000000006a7805 */ /* 0x000fe4000001ff00 */
[----:B------:R-:W-:-:S02]  /*0c20*/  CS2R R108, SRZ ;  /* 0x00000000006c7805 */ /* 0x000fc4000001ff00 */
[----:B------:R-:W-:Y:S01]  /*0c30*/  CS2R R110, SRZ ;  /* 0x00000000006e7805 */ /* 0x000fe2000001ff00 */
[----:B-1----:R-:W-:Y:S01]  /*0c40*/  VIADD R12, R14, 0xffffffe ;  /* 0x0ffffffe0e0c7836 */ /* 0x002fe20000000000 */
[----:B------:R-:W-:Y:S02]  /*0c50*/  IABS R14, R0 ;  /* 0x00000000000e7213 */ /* 0x000fe40000000000 */
[----:B------:R-:W-:Y:S02]  /*0c60*/  CS2R R112, SRZ ;  /* 0x0000000000707805 */ /* 0x000fe4000001ff00 */
[----:B------:R-:W-:Y:S01]  /*0c70*/  CS2R R114, SRZ ;  /* 0x0000000000727805 */ /* 0x000fe2000001ff00 */
[----:B------:R1:W3:Y:S01]  /*0c80*/  F2I.FTZ.U32.TRUNC.NTZ R13, R12 ;  /* 0x0000000c000d7305 */ /* 0x0002e2000021f000 */
[----:B0-----:R-:W-:Y:S01]  /*0c90*/  IMAD.MOV.U32 R8, RZ, RZ, RZ ;  /* 0x000000ffff087224 */ /* 0x001fe200078e00ff */
[----:B------:R-:W-:Y:S02]  /*0ca0*/  CS2R R116, SRZ ;  /* 0x0000000000747805 */ /* 0x000fe4000001ff00 */
[----:B------:R-:W-:-:S02]  /*0cb0*/  CS2R R118, SRZ ;  /* 0x0000000000767805 */ /* 0x000fc4000001ff00 */
[----:B------:R-:W-:Y:S02]  /*0cc0*/  CS2R R76, SRZ ;  /* 0x00000000004c7805 */ /* 0x000fe4000001ff00 */
[----:B------:R-:W-:Y:S02]  /*0cd0*/  CS2R R78, SRZ ;  /* 0x00000000004e7805 */ /* 0x000fe4000001ff00 */
[----:B------:R-:W-:Y:S01]  /*0ce0*/  CS2R R80, SRZ ;  /* 0x0000000000507805 */ /* 0x000fe2000001ff00 */
[----:B--2---:R-:W-:Y:S01]  /*0cf0*/  IMAD.MOV R15, RZ, RZ, -R9 ;  /* 0x000000ffff0f7224 */ /* 0x004fe200078e0a09 */
[----:B------:R-:W-:Y:S02]  /*0d00*/  CS2R R82, SRZ ;  /* 0x0000000000527805 */ /* 0x000fe4000001ff00 */
[----:B-1----:R-:W-:Y:S02]  /*0d10*/  SHF.R.S32.HI R12, RZ, 0x1f, R7 ;  /* 0x0000001fff0c7819 */ /* 0x002fe40000011407 */
[----:B------:R-:W-:Y:S01]  /*0d20*/  CS2R R84, SRZ ;  /* 0x0000000000547805 */ /* 0x000fe2000001ff00 */
[----:B------:R-:W-:Y:S01]  /*0d30*/  IMAD R15, R15, R16, RZ ;  /* 0x000000100f0f7224 */ /* 0x000fe200078e02ff */
[----:B------:R-:W-:-:S03]  /*0d40*/  CS2R R86, SRZ ;  /* 0x0000000000567805 */ /* 0x000fc6000001ff00 */
[----:B------:R-:W-:Y:S01]  /*0d50*/  IMAD.HI.U32 R9, R9, R15, R8 ;  /* 0x0000000f09097227 */ /* 0x000fe200078e0008 */
[----:B------:R-:W-:-:S03]  /*0d60*/  SHF.R.U32.HI R15, RZ, 0x6, R11 ;  /* 0x00000006ff0f7819 */ /* 0x000fc6000001160b */
[----:B---3--:R-:W-:Y:S02]  /*0d70*/  IMAD.MOV R19, RZ, RZ, -R13 ;  /* 0x000000ffff137224 */ /* 0x008fe400078e0a0d */
[----:B------:R-:W-:-:S04]  /*0d80*/  IMAD.HI.U32 R8, R9, R14, RZ ;  /* 0x0000000e09087227 */ /* 0x000fc800078e00ff */
[----:B------:R-:W-:Y:S01]  /*0d90*/  IMAD.HI.U32 R10, R9, R17, RZ ;  /* 0x00000011090a7227 */ /* 0x000fe200078e00ff */
[----:B------:R-:W-:Y:S02]  /*0da0*/  LEA.HI R9, R12, R7, RZ, 0x6 ;  /* 0x000000070c097211 */ /* 0x000fe400078f30ff */
[----:B------:R-:W-:Y:S01]  /*0db0*/  SGXT.U32 R7, R15, 0x1 ;  /* 0x000000010f07781a */ /* 0x000fe20000000000 */
[----:B------:R-:W-:Y:S02]  /*0dc0*/  IMAD.MOV R15, RZ, RZ, -R8 ;  /* 0x000000ffff0f7224 */ /* 0x000fe400078e0a08 */
[----:B------:R-:W-:Y:S01]  /*0dd0*/  IMAD.MOV R10, RZ, RZ, -R10 ;  /* 0x000000ffff0a7224 */ /* 0x000fe200078e0a0a */
[----:B------:R-:W-:Y:S01]  /*0de0*/  LOP3.LUT R18, R2, R7, RZ, 0xfc, !PT ;  /* 0x0000000702127212 */ /* 0x000fe200078efcff */
[C---:B------:R-:W-:Y:S02]  /*0df0*/  IMAD R7, R16.reuse, R15, R14 ;  /* 0x0000000f10077224 */ /* 0x040fe400078e020e */
[----:B------:R-:W-:Y:S01]  /*0e00*/  IMAD R8, R16, R10, R17 ;  /* 0x0000000a10087224 */ /* 0x000fe200078e0211 */
[----:B------:R-:W-:Y:S01]  /*0e10*/  LOP3.LUT R22, R18, 0x38, RZ, 0xfc, !PT ;  /* 0x0000003812167812 */ /* 0x000fe200078efcff */
[----:B------:R-:W-:Y:S01]  /*0e20*/  IMAD R19, R19, R6, RZ ;  /* 0x0000000613137224 */ /* 0x000fe200078e02ff */
[C---:B------:R-:W-:Y:S01]  /*0e30*/  ISETP.GT.U32.AND P0, PT, R16.reuse, R7, PT ;  /* 0x000000071000720c */ /* 0x040fe20003f04070 */
[----:B------:R-:W-:Y:S01]  /*0e40*/  IMAD.MOV.U32 R12, RZ, RZ, RZ ;  /* 0x000000ffff0c7224 */ /* 0x000fe200078e00ff */
[----:B------:R-:W-:-:S02]  /*0e50*/  ISETP.GT.U32.AND P1, PT, R16, R8, PT ;  /* 0x000000081000720c */ /* 0x000fc40003f24070 */
[C---:B------:R-:W-:Y:S01]  /*0e60*/  LOP3.LUT R10, R18.reuse, 0x3c, RZ, 0xfc, !PT ;  /* 0x0000003c120a7812 */ /* 0x040fe200078efcff */
[----:B------:R-:W-:Y:S01]  /*0e70*/  IMAD.HI.U32 R12, R13, R19, R12 ;  /* 0x000000130d0c7227 */ /* 0x000fe200078e000c */
[----:B------:R-:W-:Y:S02]  /*0e80*/  IABS R19, R22 ;  /* 0x0000001600137213 */ /* 0x000fe40000000000 */
[----:B------:R-:W-:Y:S02]  /*0e90*/  IABS R15, R10 ;  /* 0x0000000a000f7213 */ /* 0x000fe40000000000 */
[----:B------:R-:W-:Y:S01]  /*0ea0*/  LOP3.LUT R20, R18, 0x3a, RZ, 0xfc, !PT ;  /* 0x0000003a12147812 */ /* 0x000fe200078efcff */
[----:B------:R-:W-:Y:S01]  /*0eb0*/  IMAD.HI.U32 R14, R12, R19, RZ ;  /* 0x000000130c0e7227 */ /* 0x000fe200078e00ff */
[----:B------:R-:W-:Y:S02]  /*0ec0*/  ISETP.GE.AND P3, PT, R10, RZ, PT ;  /* 0x000000ff0a00720c */ /* 0x000fe40003f66270 */
[----:B------:R-:W-:Y:S01]  /*0ed0*/  LOP3.LUT R24, R18, 0x36, RZ, 0xfc, !PT ;  /* 0x0000003612187812 */ /* 0x000fe200078efcff */
[--C-:B------:R-:W-:Y:S01]  /*0ee0*/  @!P0 IMAD.IADD R7, R7, 0x1, -R16.reuse ;  /* 0x0000000107078824 */ /* 0x100fe200078e0a10 */
[----:B------:R-:W-:Y:S01]  /*0ef0*/  IABS R17, R20 ;  /* 0x0000001400117213 */ /* 0x000fe20000000000 */
[----:B------:R-:W-:Y:S01]  /*0f00*/  @!P1 IMAD.IADD R8, R8, 0x1, -R16 ;  /* 0x0000000108089824 */ /* 0x000fe200078e0a10 */
[----:B------:R-:W-:Y:S01]  /*0f10*/  IABS R21, R24 ;  /* 0x0000001800157213 */ /* 0x000fe20000000000 */
[----:B------:R-:W-:Y:S01]  /*0f20*/  IMAD.MOV R14, RZ, RZ, -R14 ;  /* 0x000000ffff0e7224 */ /* 0x000fe200078e0a0e */
[----:B------:R-:W-:Y:S01]  /*0f30*/  ISETP.GT.U32.AND P0, PT, R16, R7, PT ;  /* 0x000000071000720c */ /* 0x000fe20003f04070 */
[----:B------:R-:W-:Y:S01]  /*0f40*/  IMAD.HI.U32 R10, R12, R15, RZ ;  /* 0x0000000f0c0a7227 */ /* 0x000fe200078e00ff */
[----:B------:R-:W-:-:S02]  /*0f50*/  ISETP.GT.U32.AND P4, PT, R16, R8, PT ;  /* 0x000000081000720c */ /* 0x000fc40003f84070 */
[----:B------:R-:W-:Y:S01]  /*0f60*/  ISETP.GE.AND P1, PT, R20, RZ, PT ;  /* 0x000000ff1400720c */ /* 0x000fe20003f26270 */
[----:B------:R-:W-:Y:S01]  /*0f70*/  IMAD R19, R6, R14, R19 ;  /* 0x0000000e06137224 */ /* 0x000fe200078e0213 */
[C---:B------:R-:W-:Y:S01]  /*0f80*/  LOP3.LUT R14, R18.reuse, 0x32, RZ, 0xfc, !PT ;  /* 0x00000032120e7812 */ /* 0x040fe200078efcff */
[----:B------:R-:W-:Y:S01]  /*0f90*/  IMAD.MOV R10, RZ, RZ, -R10 ;  /* 0x000000ffff0a7224 */ /* 0x000fe200078e0a0a */
[----:B------:R-:W-:Y:S01]  /*0fa0*/  LOP3.LUT R20, R18, 0x22, RZ, 0xfc, !PT ;  /* 0x0000002212147812 */ /* 0x000fe200078efcff */
[----:B------:R-:W-:Y:S01]  /*0fb0*/  IMAD.HI.U32 R13, R12, R17, RZ ;  /* 0x000000110c0d7227 */ /* 0x000fe200078e00ff */
[----:B------:R-:W-:Y:S02]  /*0fc0*/  IABS R25, R14 ;  /* 0x0000000e00197213 */ /* 0x000fe40000000000 */
[----:B------:R-:W-:Y:S01]  /*0fd0*/  IABS R41, R20 ;  /* 0x0000001400297213 */ /* 0x000fe20000000000 */
[----:B------:R-:W-:Y:S01]  /*0fe0*/  @!P0 IMAD.IADD R7, R7, 0x1, -R16 ;  /* 0x0000000107078824 */ /* 0x000fe200078e0a10 */
[----:B------:R-:W-:Y:S01]  /*0ff0*/  LOP3.LUT R26, R18, 0xa, RZ, 0xfc, !PT ;  /* 0x0000000a121a7812 */ /* 0x000fe200078efcff */
[----:B------:R-:W-:Y:S01]  /*1000*/  IMAD R15, R6, R10, R15 ;  /* 0x0000000a060f7224 */ /* 0x000fe200078e020f */
[----:B------:R-:W-:Y:S01]  /*1010*/  LOP3.LUT R28, R18, 0x8, RZ, 0xfc, !PT ;  /* 0x00000008121c7812 */ /* 0x000fe200078efcff */
[----:B------:R-:W-:Y:S01]  /*1020*/  @!P5 IMAD.MOV R7, RZ, RZ, -R7 ;  /* 0x000000ffff07d224 */ /* 0x000fe200078e0a07 */
[----:B------:R-:W-:Y:S01]  /*1030*/  ISETP.GT.U32.AND P5, PT, R6, R19, PT ;  /* 0x000000130600720c */ /* 0x000fe20003fa4070 */
[----:B------:R-:W-:Y:S01]  /*1040*/  IMAD.HI.U32 R10, R12, R21, RZ ;  /* 0x000000150c0a7227 */ /* 0x000fe200078e00ff */
[----:B------:R-:W-:-:S02]  /*1050*/  ISETP.GT.U32.AND P2, PT, R6, R15, PT ;  /* 0x0000000f0600720c */ /* 0x000fc40003f44070 */
[----:B------:R-:W-:Y:S01]  /*1060*/  IABS R65, R26 ;  /* 0x0000001a00417213 */ /* 0x000fe20000000000 */
[----:B------:R-:W-:Y:S01]  /*1070*/  IMAD.MOV R13, RZ, RZ, -R13 ;  /* 0x000000ffff0d7224 */ /* 0x000fe200078e0a0d */
[----:B------:R-:W-:Y:S01]  /*1080*/  IABS R67, R28 ;  /* 0x0000001c00437213 */ /* 0x000fe20000000000 */
[----:B------:R-:W-:Y:S01]  /*1090*/  @!P4 IMAD.IADD R8, R8, 0x1, -R16 ;  /* 0x000000010808c824 */ /* 0x000fe200078e0a10 */
[----:B------:R-:W-:Y:S01]  /*10a0*/  ISETP.GE.AND P4, PT, R22, RZ, PT ;  /* 0x000000ff1600720c */ /* 0x000fe20003f86270 */
[----:B------:R-:W-:Y:S01]  /*10b0*/  IMAD.MOV R10, RZ, RZ, -R10 ;  /* 0x000000ffff0a7224 */ /* 0x000fe200078e0a0a */
[----:B------:R-:W-:Y:S01]  /*10c0*/  LOP3.LUT R16, R18, 0x30, RZ, 0xfc, !PT ;  /* 0x0000003012107812 */ /* 0x000fe200078efcff */
[----:B------:R-:W-:Y:S01]  /*10d0*/  IMAD R17, R6, R13, R17 ;  /* 0x0000000d06117224 */ /* 0x000fe200078e0211 */
[----:B------:R-:W-:Y:S01]  /*10e0*/  LOP3.LUT R30, R18, 0x6, RZ, 0xfc, !PT ;  /* 0x00000006121e7812 */ /* 0x000fe200078efcff */
[----:B------:R-:W-:Y:S01]  /*10f0*/  IMAD.MOV.U32 R13, RZ, RZ, R8 ;  /* 0x000000ffff0d7224 */ /* 0x000fe200078e0008 */
[----:B------:R-:W-:Y:S01]  /*1100*/  LOP3.LUT R8, RZ, R4, RZ, 0x33, !PT ;  /* 0x00000004ff087212 */ /* 0x000fe200078e33ff */
[----:B------:R-:W-:Y:S01]  /*1110*/  IMAD R21, R6, R10, R21 ;  /* 0x0000000a06157224 */ /* 0x000fe200078e0215 */
[----:B------:R-:W-:Y:S01]  /*1120*/  LOP3.LUT R10, R18, 0x34, RZ, 0xfc, !PT ;  /* 0x00000034120a7812 */ /* 0x000fe200078efcff */
[----:B------:R-:W-:Y:S01]  /*1130*/  @!P6 IMAD.MOV R13, RZ, RZ, -R13 ;  /* 0x000000ffff0de224 */ /* 0x000fe200078e0a0d */
[----:B------:R-:W-:Y:S01]  /*1140*/  ISETP.NE.AND P6, PT, R4, RZ, PT ;  /* 0x000000ff0400720c */ /* 0x000fe20003fc5270 */
[--C-:B------:R-:W-:Y:S01]  /*1150*/  @!P5 IMAD.IADD R19, R19, 0x1, -R6.reuse ;  /* 0x000000011313d824 */ /* 0x100fe200078e0a06 */
[----:B------:R-:W-:Y:S01]  /*1160*/  IABS R23, R10 ;  /* 0x0000000a00177213 */ /* 0x000fe20000000000 */
[----:B------:R-:W-:Y:S01]  /*1170*/  @!P2 IMAD.IADD R15, R15, 0x1, -R6 ;  /* 0x000000010f0fa824 */ /* 0x000fe200078e0a06 */
[----:B------:R-:W-:-:S02]  /*1180*/  SEL R4, R8, R7, !P6 ;  /* 0x0000000708047207 */ /* 0x000fc40007000000 */
[----:B------:R-:W-:Y:S02]  /*1190*/  ISETP.GT.U32.AND P0, PT, R6, R17, PT ;  /* 0x000000110600720c */ /* 0x000fe40003f04070 */
[----:B------:R-:W-:Y:S01]  /*11a0*/  SEL R7, R8, R13, !P6 ;  /* 0x0000000d08077207 */ /* 0x000fe20007000000 */
[----:B------:R-:W-:Y:S01]  /*11b0*/  IMAD.HI.U32 R8, R12, R23, RZ ;  /* 0x000000170c087227 */ /* 0x000fe200078e00ff */
[C---:B------:R-:W-:Y:S02]  /*11c0*/  ISETP.GT.U32.AND P5, PT, R6.reuse, R19, PT ;  /* 0x000000130600720c */ /* 0x040fe40003fa4070 */
[C---:B------:R-:W-:Y:S01]  /*11d0*/  ISETP.GT.U32.AND P6, PT, R6.reuse, R21, PT ;  /* 0x000000150600720c */ /* 0x040fe20003fc4070 */
[----:B------:R-:W-:Y:S01]  /*11e0*/  IMAD.MOV R13, RZ, RZ, -R8 ;  /* 0x000000ffff0d7224 */ /* 0x000fe200078e0a08 */
[----:B------:R-:W-:Y:S01]  /*11f0*/  ISETP.GT.U32.AND P2, PT, R6, R15, PT ;  /* 0x0000000f0600720c */ /* 0x000fe20003f44070 */
[----:B------:R-:W-:Y:S01]  /*1200*/  IMAD.HI.U32 R8, R12, R25, RZ ;  /* 0x000000190c087227 */ /* 0x000fe200078e00ff */
[----:B------:R-:W-:-:S02]  /*1210*/  IABS R27, R16 ;  /* 0x00000010001b7213 */ /* 0x000fc40000000000 */
[----:B------:R-:W-:Y:S01]  /*1220*/  IABS R69, R30 ;  /* 0x0000001e00457213 */ /* 0x000fe20000000000 */
[----:B------:R-:W-:Y:S01]  /*1230*/  IMAD R13, R6, R13, R23 ;  /* 0x0000000d060d7224 */ /* 0x000fe200078e0217 */
[----:B------:R-:W-:Y:S01]  /*1240*/  LOP3.LUT R32, R18, 0x4, RZ, 0xfc, !PT ;  /* 0x0000000412207812 */ /* 0x000fe200078efcff */
[--C-:B------:R-:W-:Y:S01]  /*1250*/  @!P0 IMAD.IADD R17, R17, 0x1, -R6.reuse ;  /* 0x0000000111118824 */ /* 0x100fe200078e0a06 */
[----:B------:R-:W-:Y:S01]  /*1260*/  IABS R75, R18 ;  /* 0x00000012004b7213 */ /* 0x000fe20000000000 */
[----:B------:R-:W-:Y:S01]  /*1270*/  @!P5 IMAD.IADD R19, R19, 0x1, -R6 ;  /* 0x000000011313d824 */ /* 0x000fe200078e0a06 */
[C---:B------:R-:W-:Y:S01]  /*1280*/  ISETP.GT.U32.AND P5, PT, R6.reuse, R13, PT ;  /* 0x0000000d0600720c */ /* 0x040fe20003fa4070 */
[----:B------:R-:W-:Y:S01]  /*1290*/  IMAD.MOV R8, RZ, RZ, -R8 ;  /* 0x000000ffff087224 */ /* 0x000fe200078e0a08 */
[C---:B------:R-:W-:Y:S01]  /*12a0*/  ISETP.GT.U32.AND P0, PT, R6.reuse, R17, PT ;  /* 0x000000110600720c */ /* 0x040fe20003f04070 */
[--C-:B------:R-:W-:Y:S01]  /*12b0*/  @!P6 IMAD.IADD R21, R21, 0x1, -R6.reuse ;  /* 0x000000011515e824 */ /* 0x100fe200078e0a06 */
[----:B------:R-:W-:Y:S01]  /*12c0*/  IABS R71, R32 ;  /* 0x0000002000477213 */ /* 0x000fe20000000000 */
[----:B------:R-:W-:Y:S01]  /*12d0*/  IMAD R25, R6, R8, R25 ;  /* 0x0000000806197224 */ /* 0x000fe200078e0219 */
[----:B------:R-:W-:Y:S01]  /*12e0*/  LOP3.LUT R34, R18, 0x2, RZ, 0xfc, !PT ;  /* 0x0000000212227812 */ /* 0x000fe200078efcff */
[----:B------:R-:W-:Y:S01]  /*12f0*/  @!P4 IMAD.MOV R19, RZ, RZ, -R19 ;  /* 0x000000ffff13c224 */ /* 0x000fe200078e0a13 */
[C---:B------:R-:W-:Y:S01]  /*1300*/  ISETP.GT.U32.AND P6, PT, R6.reuse, R21, PT ;  /* 0x000000150600720c */ /* 0x040fe20003fc4070 */
[----:B------:R-:W-:Y:S01]  /*1310*/  @!P2 IMAD.IADD R15, R15, 0x1, -R6 ;  /* 0x000000010f0fa824 */ /* 0x000fe200078e0a06 */
[----:B------:R-:W-:Y:S01]  /*1320*/  ISETP.GT.U32.AND P4, PT, R6, R25, PT ;  /* 0x000000190600720c */ /* 0x000fe20003f84070 */
[----:B------:R-:W-:Y:S01]  /*1330*/  IMAD.HI.U32 R8, R12, R27, RZ ;  /* 0x0000001b0c087227 */ /* 0x000fe200078e00ff */
[----:B------:R-:W-:-:S02]  /*1340*/  ISETP.GE.AND P2, PT, R24, RZ, PT ;  /* 0x000000ff1800720c */ /* 0x000fc40003f46270 */
[----:B------:R-:W-:Y:S01]  /*1350*/  IABS R73, R34 ;  /* 0x0000002200497213 */ /* 0x000fe20000000000 */
[--C-:B------:R-:W-:Y:S02]  /*1360*/  @!P5 IMAD.IADD R13, R13, 0x1, -R6.reuse ;  /* 0x000000010d0dd824 */ /* 0x100fe400078e0a06 */
[----:B------:R-:W-:Y:S01]  /*1370*/  @!P0 IMAD.IADD R17, R17, 0x1, -R6 ;  /* 0x0000000111118824 */ /* 0x000fe200078e0a06 */
[----:B------:R-:W-:Y:S01]  /*1380*/  ISETP.GE.AND P0, PT, R10, RZ, PT ;  /* 0x000000ff0a00720c */ /* 0x000fe20003f06270 */
[----:B------:R-:W-:Y:S01]  /*1390*/  IMAD.MOV R8, RZ, RZ, -R8 ;  /* 0x000000ffff087224 */ /* 0x000fe200078e0a08 */
[----:B------:R-:W-:Y:S01]  /*13a0*/  ISETP.GT.U32.AND P5, PT, R6, R13, PT ;  /* 0x0000000d0600720c */ /* 0x000fe20003fa4070 */
[----:B------:R-:W-:Y:S01]  /*13b0*/  @!P3 IMAD.MOV R15, RZ, RZ, -R15 ;  /* 0x000000ffff0fb224 */ /* 0x000fe200078e0a0f */
[----:B------:R-:W-:Y:S01]  /*13c0*/  LOP3.LUT R10, R18, 0x2c, RZ, 0xfc, !PT ;  /* 0x0000002c120a7812 */ /* 0x000fe200078efcff */
[--C-:B------:R-:W-:Y:S01]  /*13d0*/  @!P4 IMAD.IADD R25, R25, 0x1, -R6.reuse ;  /* 0x000000011919c824 */ /* 0x100fe200078e0a06 */
[----:B------:R-:W-:Y:S01]  /*13e0*/  ISETP.GE.AND P3, PT, R14, RZ, PT ;  /* 0x000000ff0e00720c */ /* 0x000fe20003f66270 */
[----:B------:R-:W-:Y:S01]  /*13f0*/  @!P6 IMAD.IADD R21, R21, 0x1, -R6 ;  /* 0x000000011515e824 */ /* 0x000fe200078e0a06 */
[----:B------:R-:W-:Y:S01]  /*1400*/  IABS R29, R10 ;  /* 0x0000000a001d7213 */ /* 0x000fe20000000000 */
[----:B------:R-:W-:Y:S01]  /*1410*/  IMAD R27, R6, R8, R27 ;  /* 0x00000008061b7224 */ /* 0x000fe200078e021b */
[----:B------:R-:W-:Y:S01]  /*1420*/  LOP3.LUT R14, R18, 0x2a, RZ, 0xfc, !PT ;  /* 0x0000002a120e7812 */ /* 0x000fe200078efcff */
[----:B------:R-:W-:Y:S01]  /*1430*/  @!P2 IMAD.MOV R21, RZ, RZ, -R21 ;  /* 0x000000ffff15a224 */ /* 0x000fe200078e0a15 */
[----:B------:R-:W-:Y:S01]  /*1440*/  ISETP.GT.U32.AND P4, PT, R6, R25, PT ;  /* 0x000000190600720c */ /* 0x000fe20003f84070 */
[----:B------:R-:W-:Y:S01]  /*1450*/  IMAD.HI.U32 R8, R12, R29, RZ ;  /* 0x0000001d0c087227 */ /* 0x000fe200078e00ff */
[----:B------:R-:W-:-:S02]  /*1460*/  IABS R31, R14 ;  /* 0x0000000e001f7213 */ /* 0x000fc40000000000 */
[----:B------:R-:W-:Y:S01]  /*1470*/  ISETP.GE.AND P6, PT, R10, RZ, PT ;  /* 0x000000ff0a00720c */ /* 0x000fe20003fc6270 */
[----:B------:R-:W-:Y:S01]  /*1480*/  @!P5 IMAD.IADD R13, R13, 0x1, -R6 ;  /* 0x000000010d0dd824 */ /* 0x000fe200078e0a06 */
[----:B------:R-:W-:Y:S01]  /*1490*/  ISETP.GT.U32.AND P2, PT, R6, R27, PT ;  /* 0x0000001b0600720c */ /* 0x000fe20003f44070 */
[----:B------:R-:W-:Y:S01]  /*14a0*/  IMAD.MOV R10, RZ, RZ, -R8 ;  /* 0x000000ffff0a7224 */ /* 0x000fe200078e0a08 */
[----:B------:R-:W-:Y:S01]  /*14b0*/  ISETP.GE.AND P5, PT, R14, RZ, PT ;  /* 0x000000ff0e00720c */ /* 0x000fe20003fa6270 */
[----:B------:R-:W-:Y:S01]  /*14c0*/  IMAD.MOV.U32 R23, RZ, RZ, R13 ;  /* 0x000000ffff177224 */ /* 0x000fe200078e000d */
[----:B------:R-:W-:Y:S01]  /*14d0*/  LOP3.LUT R14, R18, 0x26, RZ, 0xfc, !PT ;  /* 0x00000026120e7812 */ /* 0x000fe200078efcff */
[----:B------:R-:W-:-:S03]  /*14e0*/  IMAD.HI.U32 R8, R12, R31, RZ ;  /* 0x0000001f0c087227 */ /* 0x000fc600078e00ff */
[----:B------:R-:W-:Y:S01]  /*14f0*/  IABS R37, R14 ;  /* 0x0000000e00257213 */ /* 0x000fe20000000000 */
[----:B------:R-:W-:Y:S02]  /*1500*/  IMAD R13, R6, R10, R29 ;  /* 0x0000000a060d7224 */ /* 0x000fe400078e021d */
[----:B------:R-:W-:Y:S01]  /*1510*/  @!P1 IMAD.MOV R17, RZ, RZ, -R17 ;  /* 0x000000ffff119224 */ /* 0x000fe200078e0a11 */
[----:B------:R-:W-:Y:S01]  /*1520*/  ISETP.GE.AND P1, PT, R16, RZ, PT ;  /* 0x000000ff1000720c */ /* 0x000fe20003f26270 */
[----:B------:R-:W-:Y:S01]  /*1530*/  IMAD.MOV R29, RZ, RZ, -R8 ;  /* 0x000000ffff1d7224 */ /* 0x000fe200078e0a08 */
[----:B------:R-:W-:Y:S01]  /*1540*/  LOP3.LUT R16, R18, 0x28, RZ, 0xfc, !PT ;  /* 0x0000002812107812 */ /* 0x000fe200078efcff */
[--C-:B------:R-:W-:Y:S01]  /*1550*/  @!P4 IMAD.IADD R25, R25, 0x1, -R6.reuse ;  /* 0x000000011919c824 */ /* 0x100fe200078e0a06 */
[C---:B------:R-:W-:Y:S01]  /*1560*/  ISETP.GT.U32.AND P4, PT, R6.reuse, R13, PT ;  /* 0x0000000d0600720c */ /* 0x040fe20003f84070 */
[----:B------:R-:W-:Y:S01]  /*1570*/  IMAD R29, R6, R29, R31 ;  /* 0x0000001d061d7224 */ /* 0x000fe200078e021f */
[----:B------:R-:W-:Y:S01]  /*1580*/  IABS R35, R16 ;  /* 0x0000001000237213 */ /* 0x000fe20000000000 */
[----:B------:R-:W-:-:S02]  /*1590*/  @!P2 IMAD.IADD R27, R27, 0x1, -R6 ;  /* 0x000000011b1ba824 */ /* 0x000fc400078e0a06 */
[----:B------:R-:W-:Y:S01]  /*15a0*/  @!P3 IMAD.MOV R25, RZ, RZ, -R25 ;  /* 0x000000ffff19b224 */ /* 0x000fe200078e0a19 */
[----:B------:R-:W-:Y:S01]  /*15b0*/  ISETP.GT.U32.AND P3, PT, R6, R29, PT ;  /* 0x0000001d0600720c */ /* 0x000fe20003f64070 */
[----:B------:R-:W-:Y:S01]  /*15c0*/  IMAD.HI.U32 R8, R12, R35, RZ ;  /* 0x000000230c087227 */ /* 0x000fe200078e00ff */
[----:B------:R-:W-:-:S03]  /*15d0*/  ISETP.GT.U32.AND P2, PT, R6, R27, PT ;  /* 0x0000001b0600720c */ /* 0x000fc60003f44070 */
[----:B------:R-:W-:Y:S02]  /*15e0*/  IMAD.MOV R8, RZ, RZ, -R8 ;  /* 0x000000ffff087224 */ /* 0x000fe400078e0a08 */
[--C-:B------:R-:W-:Y:S02]  /*15f0*/  @!P4 IMAD.IADD R13, R13, 0x1, -R6.reuse ;  /* 0x000000010d0dc824 */ /* 0x100fe400078e0a06 */
[----:B------:R-:W-:Y:S01]  /*1600*/  @!P0 IMAD.MOV R23, RZ, RZ, -R23 ;  /* 0x000000ffff178224 */ /* 0x000fe200078e0a17 */
[----:B------:R-:W-:Y:S01]  /*1610*/  ISETP.GE.AND P0, PT, R16, RZ, PT ;  /* 0x000000ff1000720c */ /* 0x000fe20003f06270 */
[----:B------:R-:W-:Y:S01]  /*1620*/  IMAD R35, R6, R8, R35 ;  /* 0x0000000806237224 */ /* 0x000fe200078e0223 */
[----:B------:R-:W-:Y:S01]  /*1630*/  LOP3.LUT R16, R18, 0x24, RZ, 0xfc, !PT ;  /* 0x0000002412107812 */ /* 0x000fe200078efcff */
[--C-:B------:R-:W-:Y:S01]  /*1640*/  @!P3 IMAD.IADD R29, R29, 0x1, -R6.reuse ;  /* 0x000000011d1db824 */ /* 0x100fe200078e0a06 */
[----:B------:R-:W-:Y:S01]  /*1650*/  ISETP.GT.U32.AND P4, PT, R6, R13, PT ;  /* 0x0000000d0600720c */ /* 0x000fe20003f84070 */
[----:B------:R-:W-:Y:S01]  /*1660*/  @!P2 IMAD.IADD R27, R27, 0x1, -R6 ;  /* 0x000000011b1ba824 */ /* 0x000fe200078e0a06 */
[----:B------:R-:W-:Y:S01]  /*1670*/  IABS R39, R16 ;  /* 0x0000001000277213 */ /* 0x000fe20000000000 */
[----:B------:R-:W-:Y:S01]  /*1680*/  IMAD.HI.U32 R8, R12, R37, RZ ;  /* 0x000000250c087227 */ /* 0x000fe200078e00ff */
[----:B------:R-:W-:-:S02]  /*1690*/  ISETP.GT.U32.AND P2, PT, R6, R35, PT ;  /* 0x000000230600720c */ /* 0x000fc40003f44070 */
[----:B------:R-:W-:Y:S01]  /*16a0*/  ISETP.GT.U32.AND P3, PT, R6, R29, PT ;  /* 0x0000001d0600720c */ /* 0x000fe20003f64070 */
[----:B------:R-:W-:-:S04]  /*16b0*/  IMAD.HI.U32 R10, R12, R39, RZ ;  /* 0x000000270c0a7227 */ /* 0x000fc800078e00ff */
[----:B------:R-:W-:Y:S02]  /*16c0*/  IMAD.MOV R8, RZ, RZ, -R8 ;  /* 0x000000ffff087224 */ /* 0x000fe400078e0a08 */
[----:B------:R-:W-:Y:S02]  /*16d0*/  IMAD.MOV R10, RZ, RZ, -R10 ;  /* 0x000000ffff0a7224 */ /* 0x000fe400078e0a0a */
[--C-:B------:R-:W-:Y:S01]  /*16e0*/  @!P4 IMAD.IADD R13, R13, 0x1, -R6.reuse ;  /* 0x000000010d0dc824 */ /* 0x100fe200078e0a06 */
[----:B------:R-:W-:Y:S01]  /*16f0*/  ISETP.GE.AND P4, PT, R16, RZ, PT ;  /* 0x000000ff1000720c */ /* 0x000fe20003f86270 */
[----:B------:R-:W-:Y:S01]  /*1700*/  IMAD R37, R6, R8, R37 ;  /* 0x0000000806257224 */ /* 0x000fe200078e0225 */
[----:B------:R-:W-:Y:S01]  /*1710*/  LOP3.LUT R16, R18, 0x1a, RZ, 0xfc, !PT ;  /* 0x0000001a12107812 */ /* 0x000fe200078efcff */
[--C-:B------:R-:W-:Y:S02]  /*1720*/  @!P2 IMAD.IADD R35, R35, 0x1, -R6.reuse ;  /* 0x000000012323a824 */ /* 0x100fe400078e0a06 */
[----:B------:R-:W-:Y:S01]  /*1730*/  IMAD R39, R6, R10, R39 ;  /* 0x0000000a06277224 */ /* 0x000fe200078e0227 */
[----:B------:R-:W-:Y:S01]  /*1740*/  LOP3.LUT R10, R18, 0x20, RZ, 0xfc, !PT ;  /* 0x00000020120a7812 */ /* 0x000fe200078efcff */
[----:B------:R-:W-:Y:S01]  /*1750*/  IMAD.MOV.U32 R31, RZ, RZ, R13 ;  /* 0x000000ffff1f7224 */ /* 0x000fe200078e000d */
[C---:B------:R-:W-:Y:S01]  /*1760*/  ISETP.GT.U32.AND P2, PT, R6.reuse, R35, PT ;  /* 0x000000230600720c */ /* 0x040fe20003f44070 */
[----:B------:R-:W-:Y:S01]  /*1770*/  @!P3 IMAD.IADD R29, R29, 0x1, -R6 ;  /* 0x000000011d1db824 */ /* 0x000fe200078e0a06 */
[C---:B------:R-:W-:Y:S01]  /*1780*/  ISETP.GT.U32.AND P3, PT, R6.reuse, R37, PT ;  /* 0x000000250600720c */ /* 0x040fe20003f64070 */
[----:B------:R-:W-:Y:S01]  /*1790*/  @!P6 IMAD.MOV R31, RZ, RZ, -R31 ;  /* 0x000000ffff1fe224 */ /* 0x000fe200078e0a1f */
[----:B------:R-:W-:Y:S01]  /*17a0*/  ISETP.GT.U32.AND P6, PT, R6, R39, PT ;  /* 0x000000270600720c */ /* 0x000fe20003fc4070 */
[----:B------:R-:W-:Y:S01]  /*17b0*/  IMAD.HI.U32 R8, R12, R41, RZ ;  /* 0x000000290c087227 */ /* 0x000fe200078e00ff */
[----:B------:R-:W-:-:S03]  /*17c0*/  IABS R49, R16 ;  /* 0x0000001000317213 */ /* 0x000fc60000000000 */
[----:B------:R-:W-:Y:S01]  /*17d0*/  IMAD.MOV.U32 R33, RZ, RZ, R29 ;  /* 0x000000ffff217224 */ /* 0x000fe200078e001d */
[----:B------:R-:W-:Y:S01]  /*17e0*/  IABS R29, R10 ;  /* 0x0000000a001d7213 */ /* 0x000fe20000000000 */
[----:B------:R-:W-:Y:S02]  /*17f0*/  IMAD.MOV R8, RZ, RZ, -R8 ;  /* 0x000000ffff087224 */ /* 0x000fe400078e0a08 */
[--C-:B------:R-:W-:Y:S02]  /*1800*/  @!P2 IMAD.IADD R35, R35, 0x1, -R6.reuse ;  /* 0x000000012323a824 */ /* 0x100fe400078e0a06 */
[--C-:B------:R-:W-:Y:S01]  /*1810*/  @!P3 IMAD.IADD R37, R37, 0x1, -R6.reuse ;  /* 0x000000012525b824 */ /* 0x100fe200078e0a06 */
[----:B------:R-:W-:Y:S01]  /*1820*/  ISETP.GE.AND P3, PT, R10, RZ, PT ;  /* 0x000000ff0a00720c */ /* 0x000fe20003f66270 */
[----:B------:R-:W-:Y:S01]  /*1830*/  IMAD R13, R6, R8, R41 ;  /* 0x00000008060d7224 */ /* 0x000fe200078e0229 */
[----:B------:R-:W-:Y:S01]  /*1840*/  LOP3.LUT R10, R18, 0x1c, RZ, 0xfc, !PT ;  /* 0x0000001c120a7812 */ /* 0x000fe200078efcff */
[----:B------:R-:W-:Y:S01]  /*1850*/  @!P6 IMAD.IADD R39, R39, 0x1, -R6 ;  /* 0x000000012727e824 */ /* 0x000fe200078e0a06 */
[----:B------:R-:W-:Y:S01]  /*1860*/  ISETP.GT.U32.AND P6, PT, R6, R37, PT ;  /* 0x000000250600720c */ /* 0x000fe20003fc4070 */
[----:B------:R-:W-:Y:S01]  /*1870*/  IMAD.HI.U32 R8, R12, R29, RZ ;  /* 0x0000001d0c087227 */ /* 0x000fe200078e00ff */
[----:B------:R-:W-:-:S02]  /*1880*/  IABS R45, R10 ;  /* 0x0000000a002d7213 */ /* 0x000fc40000000000 */
[C---:B------:R-:W-:Y:S01]  /*1890*/  ISETP.GT.U32.AND P2, PT, R6.reuse, R13, PT ;  /* 0x0000000d0600720c */ /* 0x040fe20003f44070 */
[----:B------:R-:W-:Y:S01]  /*18a0*/  @!P0 IMAD.MOV R35, RZ, RZ, -R35 ;  /* 0x000000ffff238224 */ /* 0x000fe200078e0a23 */
[----:B------:R-:W-:Y:S01]  /*18b0*/  ISETP.GT.U32.AND P0, PT, R6, R39, PT ;  /* 0x000000270600720c */ /* 0x000fe20003f04070 */
[----:B------:R-:W-:Y:S02]  /*18c0*/  IMAD.MOV R8, RZ, RZ, -R8 ;  /* 0x000000ffff087224 */ /* 0x000fe400078e0a08 */
[----:B------:R-:W-:Y:S01]  /*18d0*/  @!P5 IMAD.MOV R33, RZ, RZ, -R33 ;  /* 0x000000ffff21d224 */ /* 0x000fe200078e0a21 */
[----:B------:R-:W-:Y:S01]  /*18e0*/  ISETP.GE.AND P5, PT, R20, RZ, PT ;  /* 0x000000ff1400720c */ /* 0x000fe20003fa6270 */
[----:B------:R-:W-:Y:S01]  /*18f0*/  IMAD R29, R6, R8, R29 ;  /* 0x00000008061d7224 */ /* 0x000fe200078e021d */
[----:B------:R-:W-:Y:S01]  /*1900*/  LOP3.LUT R20, R18, 0x18, RZ, 0xfc, !PT ;  /* 0x0000001812147812 */ /* 0x000fe200078efcff */
[----:B------:R-:W-:-:S03]  /*1910*/  IMAD.HI.U32 R8, R12, R45, RZ ;  /* 0x0000002d0c087227 */ /* 0x000fc600078e00ff */
[----:B------:R-:W-:Y:S01]  /*1920*/  IABS R51, R20 ;  /* 0x0000001400337213 */ /* 0x000fe20000000000 */
[----:B------:R-:W-:Y:S02]  /*1930*/  IMAD.MOV R8, RZ, RZ, -R8 ;  /* 0x000000ffff087224 */ /* 0x000fe400078e0a08 */
[--C-:B------:R-:W-:Y:S01]  /*1940*/  @!P6 IMAD.IADD R37, R37, 0x1, -R6.reuse ;  /* 0x000000012525e824 */ /* 0x100fe200078e0a06 */
[----:B------:R-:W-:Y:S01]  /*1950*/  ISETP.GT.U32.AND P6, PT, R6, R29, PT ;  /* 0x0000001d0600720c */ /* 0x000fe20003fc4070 */
[--C-:B------:R-:W-:Y:S01]  /*1960*/  @!P0 IMAD.IADD R39, R39, 0x1, -R6.reuse ;  /* 0x0000000127278824 */ /* 0x100fe200078e0a06 */
[----:B------:R-:W-:Y:S01]  /*1970*/  ISETP.GE.AND P0, PT, R10, RZ, PT ;  /* 0x000000ff0a00720c */ /* 0x000fe20003f06270 */
[----:B------:R-:W-:Y:S01]  /*1980*/  IMAD R45, R6, R8, R45 ;  /* 0x00000008062d7224 */ /* 0x000fe200078e022d */
[----:B------:R-:W-:Y:S01]  /*1990*/  LOP3.LUT R8, R18, 0x16, RZ, 0xfc, !PT ;  /* 0x0000001612087812 */ /* 0x000fe200078efcff */
[----:B------:R-:W-:Y:S01]  /*19a0*/  @!P1 IMAD.MOV R27, RZ, RZ, -R27 ;  /* 0x000000ffff1b9224 */ /* 0x000fe200078e0a1b */
[----:B------:R-:W-:Y:S01]  /*19b0*/  ISETP.GE.AND P1, PT, R14, RZ, PT ;  /* 0x000000ff0e00720c */ /* 0x000fe20003f26270 */
[----:B------:R-:W-:Y:S01]  /*19c0*/  @!P4 IMAD.MOV R39, RZ, RZ, -R39 ;  /* 0x000000ffff27c224 */ /* 0x000fe200078e0a27 */
[----:B------:R-:W-:Y:S01]  /*19d0*/  ISETP.GT.U32.AND P4, PT, R6, R45, PT ;  /* 0x0000002d0600720c */ /* 0x000fe20003f84070 */
[----:B------:R-:W-:Y:S01]  /*19e0*/  @!P2 IMAD.IADD R13, R13, 0x1, -R6 ;  /* 0x000000010d0da824 */ /* 0x000fe200078e0a06 */
[----:B------:R-:W-:Y:S01]  /*19f0*/  IABS R53, R8 ;  /* 0x0000000800357213 */ /* 0x000fe20000000000 */
[----:B------:R-:W-:-:S03]  /*1a00*/  IMAD.HI.U32 R14, R12, R51, RZ ;  /* 0x000000330c0e7227 */ /* 0x000fc600078e00ff */
[C---:B------:R-:W-:Y:S01]  /*1a10*/  ISETP.GT.U32.AND P2, PT, R6.reuse, R13, PT ;  /* 0x0000000d0600720c */ /* 0x040fe20003f44070 */
[----:B------:R-:W-:Y:S02]  /*1a20*/  IMAD.MOV R14, RZ, RZ, -R14 ;  /* 0x000000ffff0e7224 */ /* 0x000fe400078e0a0e */
[--C-:B------:R-:W-:Y:S02]  /*1a30*/  @!P6 IMAD.IADD R29, R29, 0x1, -R6.reuse ;  /* 0x000000011d1de824 */ /* 0x100fe400078e0a06 */
[----:B------:R-:W-:Y:S01]  /*1a40*/  IMAD R51, R6, R14, R51 ;  /* 0x0000000e06337224 */ /* 0x000fe200078e0233 */
[----:B------:R-:W-:Y:S01]  /*1a50*/  LOP3.LUT R14, R18, 0x14, RZ, 0xfc, !PT ;  /* 0x00000014120e7812 */ /* 0x000fe200078efcff */
[----:B------:R-:W-:Y:S01]  /*1a60*/  @!P4 IMAD.IADD R45, R45, 0x1, -R6 ;  /* 0x000000012d2dc824 */ /* 0x000fe200078e0a06 */
[----:B------:R-:W-:Y:S01]  /*1a70*/  ISETP.GT.U32.AND P6, PT, R6, R29, PT ;  /* 0x0000001d0600720c */ /* 0x000fe20003fc4070 */
[----:B------:R-:W-:Y:S01]  /*1a80*/  IMAD.HI.U32 R10, R12, R49, RZ ;  /* 0x000000310c0a7227 */ /* 0x000fe200078e00ff */
[----:B------:R-:W-:-:S02]  /*1a90*/  ISETP.GT.U32.AND P4, PT, R6, R51, PT ;  /* 0x000000330600720c */ /* 0x000fc40003f84070 */
[----:B------:R-:W-:Y:S01]  /*1aa0*/  IABS R55, R14 ;  /* 0x0000000e00377213 */ /* 0x000fe20000000000 */
[----:B------:R-:W-:Y:S01]  /*1ab0*/  @!P2 IMAD.IADD R13, R13, 0x1, -R6 ;  /* 0x000000010d0da824 */ /* 0x000fe200078e0a06 */
[----:B------:R-:W-:Y:S01]  /*1ac0*/  ISETP.GE.AND P2, PT, R16, RZ, PT ;  /* 0x000000ff1000720c */ /* 0x000fe20003f46270 */
[----:B------:R-:W-:Y:S01]  /*1ad0*/  IMAD.MOV R10, RZ, RZ, -R10 ;  /* 0x000000ffff0a7224 */ /* 0x000fe200078e0a0a */
[----:B------:R-:W-:Y:S01]  /*1ae0*/  LOP3.LUT R16, R18, 0x12, RZ, 0xfc, !PT ;  /* 0x0000001212107812 */ /* 0x000fe200078efcff */
[----:B------:R-:W-:Y:S02]  /*1af0*/  IMAD.MOV.U32 R41, RZ, RZ, R13 ;  /* 0x000000ffff297224 */ /* 0x000fe400078e000d */
[----:B------:R-:W-:Y:S01]  /*1b00*/  IMAD R49, R6, R10, R49 ;  /* 0x0000000a06317224 */ /* 0x000fe200078e0231 */
[----:B------:R-:W-:Y:S01]  /*1b10*/  IABS R57, R16 ;  /* 0x0000001000397213 */ /* 0x000fe20000000000 */
[--C-:B------:R-:W-:Y:S01]  /*1b20*/  @!P6 IMAD.IADD R29, R29, 0x1, -R6.reuse ;  /* 0x000000011d1de824 */ /* 0x100fe200078e0a06 */
[----:B------:R-:W-:Y:S01]  /*1b30*/  ISETP.GE.AND P6, PT, R8, RZ, PT ;  /* 0x000000ff0800720c */ /* 0x000fe20003fc6270 */
[----:B------:R-:W-:Y:S01]  /*1b40*/  @!P5 IMAD.MOV R41, RZ, RZ, -R41 ;  /* 0x000000ffff29d224 */ /* 0x000fe200078e0a29 */
[----:B------:R-:W-:Y:S01]  /*1b50*/  ISETP.GT.U32.AND P5, PT, R6, R49, PT ;  /* 0x000000310600720c */ /* 0x000fe20003fa4070 */
[----:B------:R-:W-:-:S02]  /*1b60*/  @!P4 IMAD.IADD R51, R51, 0x1, -R6 ;  /* 0x000000013333c824 */ /* 0x000fc400078e0a06 */
[----:B------:R-:W-:-:S03]  /*1b70*/  IMAD.HI.U32 R8, R12, R53, RZ ;  /* 0x000000350c087227 */ /* 0x000fc600078e00ff */
[----:B------:R-:W-:Y:S01]  /*1b80*/  ISETP.GT.U32.AND P4, PT, R6, R51, PT ;  /* 0x000000330600720c */ /* 0x000fe20003f84070 */
[----:B------:R-:W-:Y:S02]  /*1b90*/  IMAD.MOV R13, RZ, RZ, -R8 ;  /* 0x000000ffff0d7224 */ /* 0x000fe400078e0a08 */
[----:B------:R-:W-:-:S04]  /*1ba0*/  IMAD.HI.U32 R8, R12, R57, RZ ;  /* 0x000000390c087227 */ /* 0x000fc800078e00ff */
[----:B------:R-:W-:Y:S02]  /*1bb0*/  IMAD.MOV R8, RZ, RZ, -R8 ;  /* 0x000000ffff087224 */ /* 0x000fe400078e0a08 */
[----:B------:R-:W-:Y:S02]  /*1bc0*/  IMAD.MOV.U32 R43, RZ, RZ, R29 ;  /* 0x000000ffff2b7224 */ /* 0x000fe400078e001d */
[--C-:B------:R-:W-:Y:S01]  /*1bd0*/  @!P5 IMAD.IADD R49, R49, 0x1, -R6.reuse ;  /* 0x000000013131d824 */ /* 0x100fe200078e0a06 */
[C---:B------:R-:W-:Y:S01]  /*1be0*/  ISETP.GT.U32.AND P5, PT, R6.reuse, R45, PT ;  /* 0x0000002d0600720c */ /* 0x040fe20003fa4070 */
[----:B------:R-:W-:Y:S02]  /*1bf0*/  IMAD R57, R6, R8, R57 ;  /* 0x0000000806397224 */ /* 0x000fe400078e0239 */
[----:B------:R-:W-:Y:S01]  /*1c00*/  @!P1 IMAD.MOV R37, RZ, RZ, -R37 ;  /* 0x000000ffff259224 */ /* 0x000fe200078e0a25 */
[----:B------:R-:W-:Y:S01]  /*1c10*/  ISETP.GE.AND P1, PT, R20, RZ, PT ;  /* 0x000000ff1400720c */ /* 0x000fe20003f26270 */
[----:B------:R-:W-:Y:S01]  /*1c20*/  @!P3 IMAD.MOV R43, RZ, RZ, -R43 ;  /* 0x000000ffff2bb224 */ /* 0x000fe200078e0a2b */
[C---:B------:R-:W-:Y:S01]  /*1c30*/  ISETP.GT.U32.AND P3, PT, R6.reuse, R49, PT ;  /* 0x000000310600720c */ /* 0x040fe20003f64070 */
[----:B------:R-:W-:Y:S01]  /*1c40*/  @!P4 IMAD.IADD R51, R51, 0x1, -R6 ;  /* 0x000000013333c824 */ /* 0x000fe200078e0a06 */
[----:B------:R-:W-:Y:S01]  /*1c50*/  ISETP.GT.U32.AND P4, PT, R6, R57, PT ;  /* 0x000000390600720c */ /* 0x000fe20003f84070 */
[----:B------:R-:W-:Y:S01]  /*1c60*/  IMAD.HI.U32 R10, R12, R55, RZ ;  /* 0x000000370c0a7227 */ /* 0x000fe200078e00ff */
[----:B------:R-:W-:-:S03]  /*1c70*/  LOP3.LUT R20, R18, 0x10, RZ, 0xfc, !PT ;  /* 0x0000001012147812 */ /* 0x000fc600078efcff */
[----:B------:R-:W-:Y:S01]  /*1c80*/  IMAD.MOV R10, RZ, RZ, -R10 ;  /* 0x000000ffff0a7224 */ /* 0x000fe200078e0a0a */
[----:B------:R-:W-:Y:S01]  /*1c90*/  IABS R59, R20 ;  /* 0x00000014003b7213 */ /* 0x000fe20000000000 */
[----:B------:R-:W-:Y:S01]  /*1ca0*/  IMAD R53, R6, R13, R53 ;  /* 0x0000000d06357224 */ /* 0x000fe200078e0235 */
[----:B------:R-:W-:Y:S01]  /*1cb0*/  LOP3.LUT R13, R18, 0xc, RZ, 0xfc, !PT ;  /* 0x0000000c120d7812 */ /* 0x000fe200078efcff */
[----:B------:R-:W-:Y:S02]  /*1cc0*/  IMAD R55, R6, R10, R55 ;  /* 0x0000000a06377224 */ /* 0x000fe400078e0237 */
[----:B------:R-:W-:Y:S01]  /*1cd0*/  IMAD.HI.U32 R10, R12, R59, RZ ;  /* 0x0000003b0c0a7227 */ /* 0x000fe200078e00ff */
[----:B------:R-:W-:-:S03]  /*1ce0*/  IABS R63, R13 ;  /* 0x0000000d003f7213 */ /* 0x000fc60000000000 */
[--C-:B------:R-:W-:Y:S01]  /*1cf0*/  @!P3 IMAD.IADD R49, R49, 0x1, -R6.reuse ;  /* 0x000000013131b824 */ /* 0x100fe200078e0a06 */
[C---:B------:R-:W-:Y:S01]  /*1d00*/  ISETP.GT.U32.AND P3, PT, R6.reuse, R55, PT ;  /* 0x000000370600720c */ /* 0x040fe20003f64070 */
[----:B------:R-:W-:Y:S02]  /*1d10*/  @!P4 IMAD.IADD R57, R57, 0x1, -R6 ;  /* 0x000000013939c824 */ /* 0x000fe400078e0a06 */
[----:B------:R-:W-:Y:S02]  /*1d20*/  IMAD.MOV R10, RZ, RZ, -R10 ;  /* 0x000000ffff0a7224 */ /* 0x000fe400078e0a0a */
[----:B------:R-:W-:Y:S01]  /*1d30*/  @!P2 IMAD.MOV R49, RZ, RZ, -R49 ;  /* 0x000000ffff31a224 */ /* 0x000fe200078e0a31 */
[C---:B------:R-:W-:Y:S01]  /*1d40*/  ISETP.GT.U32.AND P2, PT, R6.reuse, R57, PT ;  /* 0x000000390600720c */ /* 0x040fe20003f44070 */
[----:B------:R-:W-:Y:S02]  /*1d50*/  IMAD R59, R6, R10, R59 ;  /* 0x0000000a063b7224 */ /* 0x000fe400078e023b */
[----:B------:R-:W-:-:S04]  /*1d60*/  IMAD.HI.U32 R10, R12, R65, RZ ;  /* 0x000000410c0a7227 */ /* 0x000fc800078e00ff */
[----:B------:R-:W-:Y:S02]  /*1d70*/  IMAD.MOV R10, RZ, RZ, -R10 ;  /* 0x000000ffff0a7224 */ /* 0x000fe400078e0a0a */
[----:B------:R-:W-:-:S04]  /*1d80*/  IMAD.HI.U32 R8, R12, R63, RZ ;  /* 0x0000003f0c087227 */ /* 0x000fc800078e00ff */
[----:B------:R-:W-:Y:S01]  /*1d90*/  @!P5 IMAD.IADD R45, R45, 0x1, -R6 ;  /* 0x000000012d2dd824 */ /* 0x000fe200078e0a06 */
[C---:B------:R-:W-:Y:S01]  /*1da0*/  ISETP.GT.U32.AND P5, PT, R6.reuse, R53, PT ;  /* 0x000000350600720c */ /* 0x040fe20003fa4070 */
[C---:B------:R-:W-:Y:S02]  /*1db0*/  IMAD R65, R6.reuse, R10, R65 ;  /* 0x0000000a06417224 */ /* 0x040fe400078e0241 */
[----:B------:R-:W-:Y:S02]  /*1dc0*/  IMAD.MOV R8, RZ, RZ, -R8 ;  /* 0x000000ffff087224 */ /* 0x000fe400078e0a08 */
[----:B------:R-:W-:Y:S01]  /*1dd0*/  @!P2 IMAD.IADD R57, R57, 0x1, -R6 ;  /* 0x000000013939a824 */ /* 0x000fe200078e0a06 */
[C---:B------:R-:W-:Y:S01]  /*1de0*/  ISETP.GT.U32.AND P2, PT, R6.reuse, R65, PT ;  /* 0x000000410600720c */ /* 0x040fe20003f44070 */
[----:B------:R-:W-:Y:S02]  /*1df0*/  IMAD R63, R6, R8, R63 ;  /* 0x00000008063f7224 */ /* 0x000fe400078e023f */
[----:B------:R-:W-:-:S04]  /*1e00*/  IMAD.HI.U32 R8, R12, R67, RZ ;  /* 0x000000430c087227 */ /* 0x000fc800078e00ff */
[----:B------:R-:W-:Y:S01]  /*1e10*/  @!P3 IMAD.IADD R55, R55, 0x1, -R6 ;  /* 0x000000013737b824 */ /* 0x000fe200078e0a06 */
[C---:B------:R-:W-:Y:S01]  /*1e20*/  ISETP.GT.U32.AND P3, PT, R6.reuse, R59, PT ;  /* 0x0000003b0600720c */ /* 0x040fe20003f64070 */
[----:B------:R-:W-:Y:S02]  /*1e30*/  IMAD.MOV R10, RZ, RZ, -R8 ;  /* 0x000000ffff0a7224 */ /* 0x000fe400078e0a08 */
[--C-:B------:R-:W-:Y:S01]  /*1e40*/  @!P5 IMAD.IADD R53, R53, 0x1, -R6.reuse ;  /* 0x000000013535d824 */ /* 0x100fe200078e0a06 */
[----:B------:R-:W-:Y:S01]  /*1e50*/  ISETP.GT.U32.AND P4, PT, R6, R55, PT ;  /* 0x000000370600720c */ /* 0x000fe20003f84070 */
[----:B------:R-:W-:Y:S01]  /*1e60*/  IMAD.MOV.U32 R47, RZ, RZ, R45 ;  /* 0x000000ffff2f7224 */ /* 0x000fe200078e002d */
[----:B------:R-:W-:Y:S01]  /*1e70*/  ISETP.GE.AND P5, PT, R14, RZ, PT ;  /* 0x000000ff0e00720c */ /* 0x000fe20003fa6270 */
[C---:B------:R-:W-:Y:S01]  /*1e80*/  IMAD R67, R6.reuse, R10, R67 ;  /* 0x0000000a06437224 */ /* 0x040fe200078e0243 */
[----:B------:R-:W-:Y:S01]  /*1e90*/  LEA.HI R14, R11, R2, RZ, 0x1a ;  /* 0x000000020b0e7211 */ /* 0x000fe200078fd0ff */
[----:B------:R-:W-:Y:S01]  /*1ea0*/  @!P0 IMAD.MOV R47, RZ, RZ, -R47 ;  /* 0x000000ffff2f8224 */ /* 0x000fe200078e0a2f */
[C---:B------:R-:W-:Y:S01]  /*1eb0*/  ISETP.GT.U32.AND P0, PT, R6.reuse, R53, PT ;  /* 0x000000350600720c */ /* 0x040fe20003f04070 */
[----:B------:R-:W-:Y:S01]  /*1ec0*/  @!P2 IMAD.IADD R65, R65, 0x1, -R6 ;  /* 0x000000014141a824 */ /* 0x000fe200078e0a06 */
[----:B------:R-:W-:Y:S01]  /*1ed0*/  ISETP.GT.U32.AND P2, PT, R6, R67, PT ;  /* 0x000000430600720c */ /* 0x000fe20003f44070 */
[----:B------:R-:W-:-:S04]  /*1ee0*/  IMAD.HI.U32 R8, R12, R69, RZ ;  /* 0x000000450c087227 */ /* 0x000fc800078e00ff */
[----:B------:R-:W-:Y:S02]  /*1ef0*/  @!P3 IMAD.IADD R59, R59, 0x1, -R6 ;  /* 0x000000013b3bb824 */ /* 0x000fe400078e0a06 */
[----:B------:R-:W-:Y:S02]  /*1f00*/  IMAD.MOV R8, RZ, RZ, -R8 ;  /* 0x000000ffff087224 */ /* 0x000fe400078e0a08 */
[----:B------:R-:W-:Y:S01]  /*1f10*/  IMAD.HI.U32 R10, R12, R71, RZ ;  /* 0x000000470c0a7227 */ /* 0x000fe200078e00ff */
[----:B------:R-:W-:-:S03]  /*1f20*/  ISETP.GT.U32.AND P3, PT, R6, R59, PT ;  /* 0x0000003b0600720c */ /* 0x000fc60003f64070 */
[C---:B------:R-:W-:Y:S02]  /*1f30*/  IMAD R69, R6.reuse, R8, R69 ;  /* 0x0000000806457224 */ /* 0x040fe400078e0245 */
[--C-:B------:R-:W-:Y:S01]  /*1f40*/  @!P0 IMAD.IADD R53, R53, 0x1, -R6.reuse ;  /* 0x0000000135358824 */ /* 0x100fe200078e0a06 */
[C---:B------:R-:W-:Y:S01]  /*1f50*/  ISETP.GT.U32.AND P0, PT, R6.reuse, R63, PT ;  /* 0x0000003f0600720c */ /* 0x040fe20003f04070 */
[--C-:B------:R-:W-:Y:S01]  /*1f60*/  @!P2 IMAD.IADD R67, R67, 0x1, -R6.reuse ;  /* 0x000000014343a824 */ /* 0x100fe200078e0a06 */
[----:B------:R-:W-:Y:S01]  /*1f70*/  ISETP.GT.U32.AND P2, PT, R6, R69, PT ;  /* 0x000000450600720c */ /* 0x000fe20003f44070 */
[----:B------:R-:W-:Y:S01]  /*1f80*/  @!P4 IMAD.IADD R55, R55, 0x1, -R6 ;  /* 0x000000013737c824 */ /* 0x000fe200078e0a06 */
[----:B------:R-:W-:Y:S01]  /*1f90*/  ISETP.GE.AND P4, PT, R16, RZ, PT ;  /* 0x000000ff1000720c */ /* 0x000fe20003f86270 */
[----:B------:R-:W-:Y:S02]  /*1fa0*/  IMAD.MOV R16, RZ, RZ, -R10 ;  /* 0x000000ffff107224 */ /* 0x000fe400078e0a0a */
[----:B------:R-:W-:Y:S01]  /*1fb0*/  @!P3 IMAD.IADD R59, R59, 0x1, -R6 ;  /* 0x000000013b3bb824 */ /* 0x000fe200078e0a06 */
[----:B------:R-:W-:Y:S01]  /*1fc0*/  ISETP.GE.AND P3, PT, R20, RZ, PT ;  /* 0x000000ff1400720c */ /* 0x000fe20003f66270 */
[----:B------:R-:W-:-:S02]  /*1fd0*/  IMAD R71, R6, R16, R71 ;  /* 0x0000001006477224 */ /* 0x000fc400078e0247 */
[----:B------:R-:W-:Y:S02]  /*1fe0*/  VIADD R20, R14, 0x3e ;  /* 0x0000003e0e147836 */ /* 0x000fe40000000000 */
[--C-:B------:R-:W-:Y:S01]  /*1ff0*/  @!P0 IMAD.IADD R63, R63, 0x1, -R6.reuse ;  /* 0x000000013f3f8824 */ /* 0x100fe200078e0a06 */
[----:B------:R-:W-:Y:S01]  /*2000*/  ISETP.GE.AND P0, PT, R13, RZ, PT ;  /* 0x000000ff0d00720c */ /* 0x000fe20003f06270 */
[----:B------:R-:W-:Y:S01]  /*2010*/  @!P2 IMAD.IADD R69, R69, 0x1, -R6 ;  /* 0x000000014545a824 */ /* 0x000fe200078e0a06 */
[----:B------:R-:W-:Y:S01]  /*2020*/  ISETP.GT.U32.AND P2, PT, R6, R71, PT ;  /* 0x000000470600720c */ /* 0x000fe20003f44070 */
[C---:B------:R-:W-:Y:S01]  /*2030*/  VIADD R22, R14.reuse, 0x2e ;  /* 0x0000002e0e167836 */ /* 0x040fe20000000000 */
[----:B------:R-:W-:Y:S01]  /*2040*/  IABS R13, R20 ;  /* 0x00000014000d7213 */ /* 0x000fe20000000000 */
[C---:B------:R-:W-:Y:S02]  /*2050*/  VIADD R24, R14.reuse, 0x1e ;  /* 0x0000001e0e187836 */ /* 0x040fe40000000000 */
[----:B------:R-:W-:Y:S01]  /*2060*/  VIADD R14, R14, 0xe ;  /* 0x0000000e0e0e7836 */ /* 0x000fe20000000000 */
[----:B------:R-:W-:Y:S01]  /*2070*/  IABS R29, R22 ;  /* 0x00000016001d7213 */ /* 0x000fe20000000000 */
[----:B------:R-:W-:Y:S01]  /*2080*/  IMAD.HI.U32 R8, R12, R13, RZ ;  /* 0x0000000d0c087227 */ /* 0x000fe200078e00ff */
[----:B------:R-:W-:-:S02]  /*2090*/  IABS R45, R24 ;  /* 0x00000018002d7213 */ /* 0x000fc40000000000 */
[----:B------:R-:W-:Y:S01]  /*20a0*/  IABS R61, R14 ;  /* 0x0000000e003d7213 */ /* 0x000fe20000000000 */
[----:B------:R-:W-:Y:S01]  /*20b0*/  @!P1 IMAD.MOV R51, RZ, RZ, -R51 ;  /* 0x000000ffff339224 */ /* 0x000fe200078e0a33 */
[C---:B------:R-:W-:Y:S01]  /*20c0*/  ISETP.GT.U32.AND P1, PT, R6.reuse, R63, PT ;  /* 0x0000003f0600720c */ /* 0x040fe20003f24070 */
[----:B------:R-:W-:Y:S01]  /*20d0*/  @!P5 IMAD.MOV R55, RZ, RZ, -R55 ;  /* 0x000000ffff37d224 */ /* 0x000fe200078e0a37 */
[----:B------:R-:W-:Y:S01]  /*20e0*/  ISETP.GT.U32.AND P5, PT, R6, R67, PT ;  /* 0x000000430600720c */ /* 0x000fe20003fa4070 */
[----:B------:R-:W-:Y:S02]  /*20f0*/  IMAD.MOV R10, RZ, RZ, -R8 ;  /* 0x000000ffff0a7224 */ /* 0x000fe400078e0a08 */
[----:B------:R-:W-:-:S04]  /*2100*/  IMAD.HI.U32 R8, R12, R29, RZ ;  /* 0x0000001d0c087227 */ /* 0x000fc800078e00ff */
[----:B------:R-:W-:-:S04]  /*2110*/  IMAD.HI.U32 R16, R12, R61, RZ ;  /* 0x0000003d0c107227 */ /* 0x000fc800078e00ff */
[----:B------:R-:W-:Y:S01]  /*2120*/  @!P2 IMAD.IADD R71, R71, 0x1, -R6 ;  /* 0x000000014747a824 */ /* 0x000fe200078e0a06 */
[C---:B------:R-:W-:Y:S01]  /*2130*/  ISETP.GT.U32.AND P2, PT, R6.reuse, R65, PT ;  /* 0x000000410600720c */ /* 0x040fe20003f44070 */
[----:B------:R-:W-:Y:S02]  /*2140*/  IMAD R13, R6, R10, R13 ;  /* 0x0000000a060d7224 */ /* 0x000fe400078e020d */
[----:B------:R-:W-:-:S04]  /*2150*/  IMAD.HI.U32 R10, R12, R45, RZ ;  /* 0x0000002d0c0a7227 */ /* 0x000fc800078e00ff */
[----:B------:R-:W-:Y:S02]  /*2160*/  IMAD.MOV R8, RZ, RZ, -R8 ;  /* 0x000000ffff087224 */ /* 0x000fe400078e0a08 */
[----:B------:R-:W-:Y:S02]  /*2170*/  IMAD.MOV R16, RZ, RZ, -R16 ;  /* 0x000000ffff107224 */ /* 0x000fe400078e0a10 */
[----:B------:R-:W-:Y:S02]  /*2180*/  IMAD.MOV R10, RZ, RZ, -R10 ;  /* 0x000000ffff0a7224 */ /* 0x000fe400078e0a0a */
[C---:B------:R-:W-:Y:S02]  /*2190*/  IMAD R29, R6.reuse, R8, R29 ;  /* 0x00000008061d7224 */ /* 0x040fe400078e021d */
[C---:B------:R-:W-:Y:S02]  /*21a0*/  IMAD R61, R6.reuse, R16, R61 ;  /* 0x00000010063d7224 */ /* 0x040fe400078e023d */
[----:B------:R-:W-:Y:S01]  /*21b0*/  @!P4 IMAD.MOV R57, RZ, RZ, -R57 ;  /* 0x000000ffff39c224 */ /* 0x000fe200078e0a39 */
[----:B------:R-:W-:Y:S01]  /*21c0*/  ISETP.GT.U32.AND P4, PT, R6, R69, PT ;  /* 0x000000450600720c */ /* 0x000fe20003f84070 */
[----:B------:R-:W-:-:S04]  /*21d0*/  IMAD.HI.U32 R8, R12, R75, RZ ;  /* 0x0000004b0c087227 */ /* 0x000fc800078e00ff */
[C---:B------:R-:W-:Y:S02]  /*21e0*/  IMAD R45, R6.reuse, R10, R45 ;  /* 0x0000000a062d7224 */ /* 0x040fe400078e022d */
[----:B------:R-:W-:Y:S01]  /*21f0*/  @!P3 IMAD.MOV R59, RZ, RZ, -R59 ;  /* 0x000000ffff3bb224 */ /* 0x000fe200078e0a3b */
[C---:B------:R-:W-:Y:S01]  /*2200*/  ISETP.GT.U32.AND P3, PT, R6.reuse, R13, PT ;  /* 0x0000000d0600720c */ /* 0x040fe20003f64070 */
[--C-:B------:R-:W-:Y:S01]  /*2210*/  @!P1 IMAD.IADD R63, R63, 0x1, -R6.reuse ;  /* 0x000000013f3f9824 */ /* 0x100fe200078e0a06 */
[C---:B------:R-:W-:Y:S01]  /*2220*/  ISETP.GT.U32.AND P1, PT, R6.reuse, R29, PT ;  /* 0x0000001d0600720c */ /* 0x040fe20003f24070 */
[----:B------:R-:W-:Y:S01]  /*2230*/  @!P5 IMAD.IADD R67, R67, 0x1, -R6 ;  /* 0x000000014343d824 */ /* 0x000fe200078e0a06 */
[C---:B------:R-:W-:Y:S01]  /*2240*/  ISETP.GT.U32.AND P5, PT, R6.reuse, R61, PT ;  /* 0x0000003d0600720c */ /* 0x040fe20003fa4070 */
[----:B------:R-:W-:Y:S01]  /*2250*/  @!P6 IMAD.MOV R53, RZ, RZ, -R53 ;  /* 0x000000ffff35e224 */ /* 0x000fe200078e0a35 */
[----:B------:R-:W-:Y:S01]  /*2260*/  ISETP.GT.U32.AND P6, PT, R6, R71, PT ;  /* 0x000000470600720c */ /* 0x000fe20003fc4070 */
[----:B------:R-:W-:-:S02]  /*2270*/  IMAD.MOV R8, RZ, RZ, -R8 ;  /* 0x000000ffff087224 */ /* 0x000fc400078e0a08 */
[----:B------:R-:W-:-:S04]  /*2280*/  IMAD.HI.U32 R12, R12, R73, RZ ;  /* 0x000000490c0c7227 */ /* 0x000fc800078e00ff */
[----:B------:R-:W-:Y:S01]  /*2290*/  @!P2 IMAD.IADD R65, R65, 0x1, -R6 ;  /* 0x000000014141a824 */ /* 0x000fe200078e0a06 */
[C---:B------:R-:W-:Y:S01]  /*22a0*/  ISETP.GT.U32.AND P2, PT, R6.reuse, R45, PT ;  /* 0x0000002d0600720c */ /* 0x040fe20003f44070 */
[C---:B------:R-:W-:Y:S01]  /*22b0*/  IMAD R75, R6.reuse, R8, R75 ;  /* 0x00000008064b7224 */ /* 0x040fe200078e024b */
[----:B------:R-:W-:Y:S01]  /*22c0*/  LOP3.LUT R8, RZ, R5, RZ, 0x33, !PT ;  /* 0x00000005ff087212 */ /* 0x000fe200078e33ff */
[----:B------:R-:W-:Y:S02]  /*22d0*/  IMAD.MOV R12, RZ, RZ, -R12 ;  /* 0x000000ffff0c7224 */ /* 0x000fe400078e0a0c */
[--C-:B------:R-:W-:Y:S01]  /*22e0*/  @!P4 IMAD.IADD R69, R69, 0x1, -R6.reuse ;  /* 0x000000014545c824 */ /* 0x100fe200078e0a06 */
[C---:B------:R-:W-:Y:S01]  /*22f0*/  ISETP.GT.U32.AND P4, PT, R6.reuse, R75, PT ;  /* 0x0000004b0600720c */ /* 0x040fe20003f84070 */
[----:B------:R-:W-:Y:S02]  /*2300*/  IMAD R73, R6, R12, R73 ;  /* 0x0000000c06497224 */ /* 0x000fe400078e0249 */
[--C-:B------:R-:W-:Y:S01]  /*2310*/  @!P3 IMAD.IADD R13, R13, 0x1, -R6.reuse ;  /* 0x000000010d0db824 */ /* 0x100fe200078e0a06 */
[----:B------:R-:W-:Y:S01]  /*2320*/  ISETP.GE.AND P3, PT, R28, RZ, PT ;  /* 0x000000ff1c00720c */ /* 0x000fe20003f66270 */
[--C-:B------:R-:W-:Y:S01]  /*2330*/  @!P1 IMAD.IADD R29, R29, 0x1, -R6.reuse ;  /* 0x000000011d1d9824 */ /* 0x100fe200078e0a06 */
[----:B------:R-:W-:Y:S01]  /*2340*/  ISETP.GE.AND P1, PT, R30, RZ, PT ;  /* 0x000000ff1e00720c */ /* 0x000fe20003f26270 */
[--C-:B------:R-:W-:Y:S01]  /*2350*/  @!P5 IMAD.IADD R61, R61, 0x1, -R6.reuse ;  /* 0x000000013d3dd824 */ /* 0x100fe200078e0a06 */
[----:B------:R-:W-:Y:S01]  /*2360*/  ISETP.GT.U32.AND P5, PT, R6, R73, PT ;  /* 0x000000490600720c */ /* 0x000fe20003fa4070 */
[--C-:B------:R-:W-:Y:S01]  /*2370*/  @!P6 IMAD.IADD R71, R71, 0x1, -R6.reuse ;  /* 0x000000014747e824 */ /* 0x100fe200078e0a06 */
[----:B------:R-:W-:Y:S01]  /*2380*/  ISETP.GE.AND P6, PT, R26, RZ, PT ;  /* 0x000000ff1a00720c */ /* 0x000fe20003fc6270 */
[--C-:B------:R-:W-:Y:S01]  /*2390*/  @!P2 IMAD.IADD R45, R45, 0x1, -R6.reuse ;  /* 0x000000012d2da824 */ /* 0x100fe200078e0a06 */
[----:B------:R-:W-:Y:S01]  /*23a0*/  ISETP.GE.AND P2, PT, R32, RZ, PT ;  /* 0x000000ff2000720c */ /* 0x000fe20003f46270 */
[--C-:B------:R-:W-:Y:S01]  /*23b0*/  @!P4 IMAD.IADD R75, R75, 0x1, -R6.reuse ;  /* 0x000000014b4bc824 */ /* 0x100fe200078e0a06 */
[C---:B------:R-:W-:Y:S01]  /*23c0*/  ISETP.GT.U32.AND P4, PT, R6.reuse, R29, PT ;  /* 0x0000001d0600720c */ /* 0x040fe20003f84070 */
[----:B------:R-:W-:Y:S01]  /*23d0*/  @!P0 IMAD.MOV R63, RZ, RZ, -R63 ;  /* 0x000000ffff3f8224 */ /* 0x000fe200078e0a3f */
[C---:B------:R-:W-:Y:S01]  /*23e0*/  ISETP.GT.U32.AND P0, PT, R6.reuse, R13, PT ;  /* 0x0000000d0600720c */ /* 0x040fe20003f04070 */
[----:B------:R-:W-:Y:S01]  /*23f0*/  @!P3 IMAD.MOV R67, RZ, RZ, -R67 ;  /* 0x000000ffff43b224 */ /* 0x000fe200078e0a43 */
[C---:B------:R-:W-:Y:S01]  /*2400*/  ISETP.GT.U32.AND P3, PT, R6.reuse, R45, PT ;  /* 0x0000002d0600720c */ /* 0x040fe20003f64070 */
[----:B------:R-:W-:Y:S01]  /*2410*/  @!P1 IMAD.MOV R69, RZ, RZ, -R69 ;  /* 0x000000ffff459224 */ /* 0x000fe200078e0a45 */
[----:B------:R-:W-:Y:S01]  /*2420*/  ISETP.GT.U32.AND P1, PT, R6, R75, PT ;  /* 0x0000004b0600720c */ /* 0x000fe20003f24070 */
[--C-:B------:R-:W-:Y:S01]  /*2430*/  @!P5 IMAD.IADD R73, R73, 0x1, -R6.reuse ;  /* 0x000000014949d824 */ /* 0x100fe200078e0a06 */
[----:B------:R-:W-:Y:S01]  /*2440*/  ISETP.GE.AND P5, PT, R20, RZ, PT ;  /* 0x000000ff1400720c */ /* 0x000fe20003fa6270 */
[----:B------:R-:W-:Y:S01]  /*2450*/  @!P6 IMAD.MOV R65, RZ, RZ, -R65 ;  /* 0x000000ffff41e224 */ /* 0x000fe200078e0a41 */
[C---:B------:R-:W-:Y:S01]  /*2460*/  ISETP.GT.U32.AND P6, PT, R6.reuse, R61, PT ;  /* 0x0000003d0600720c */ /* 0x040fe20003fc4070 */
[----:B------:R-:W-:Y:S01]  /*2470*/  @!P2 IMAD.MOV R71, RZ, RZ, -R71 ;  /* 0x000000ffff47a224 */ /* 0x000fe200078e0a47 */
[----:B------:R-:W-:Y:S01]  /*2480*/  ISETP.GT.U32.AND P2, PT, R6, R73, PT ;  /* 0x000000490600720c */ /* 0x000fe20003f44070 */
[--C-:B------:R-:W-:Y:S01]  /*2490*/  @!P4 IMAD.IADD R29, R29, 0x1, -R6.reuse ;  /* 0x000000011d1dc824 */ /* 0x100fe200078e0a06 */
[----:B------:R-:W-:Y:S01]  /*24a0*/  ISETP.GE.AND P4, PT, R24, RZ, PT ;  /* 0x000000ff1800720c */ /* 0x000fe20003f86270 */
[--C-:B------:R-:W-:Y:S01]  /*24b0*/  @!P0 IMAD.IADD R13, R13, 0x1, -R6.reuse ;  /* 0x000000010d0d8824 */ /* 0x100fe200078e0a06 */
[----:B------:R-:W-:Y:S01]  /*24c0*/  ISETP.GE.AND P0, PT, R22, RZ, PT ;  /* 0x000000ff1600720c */ /* 0x000fe20003f06270 */
[--C-:B------:R-:W-:Y:S01]  /*24d0*/  @!P3 IMAD.IADD R45, R45, 0x1, -R6.reuse ;  /* 0x000000012d2db824 */ /* 0x100fe200078e0a06 */
[----:B------:R-:W-:Y:S01]  /*24e0*/  ISETP.GE.AND P3, PT, R14, RZ, PT ;  /* 0x000000ff0e00720c */ /* 0x000fe20003f66270 */
[----:B------:R-:W-:Y:S01]  /*24f0*/  @!P1 IMAD.IADD R75, R75, 0x1, -R6 ;  /* 0x000000014b4b9824 */ /* 0x000fe200078e0a06 */
[----:B------:R-:W-:Y:S01]  /*2500*/  ISETP.GE.AND P1, PT, R34, RZ, PT ;  /* 0x000000ff2200720c */ /* 0x000fe20003f26270 */
[----:B------:R-:W-:-:S02]  /*2510*/  @!P5 IMAD.MOV R13, RZ, RZ, -R13 ;  /* 0x000000ffff0dd224 */ /* 0x000fc400078e0a0d */
[--C-:B------:R-:W-:Y:S01]  /*2520*/  @!P6 IMAD.IADD R61, R61, 0x1, -R6.reuse ;  /* 0x000000013d3de824 */ /* 0x100fe200078e0a06 */
[----:B------:R-:W-:Y:S01]  /*2530*/  ISETP.GE.AND P6, PT, R18, RZ, PT ;  /* 0x000000ff1200720c */ /* 0x000fe20003fc6270 */
[----:B------:R-:W-:Y:S01]  /*2540*/  @!P2 IMAD.IADD R73, R73, 0x1, -R6 ;  /* 0x000000014949a824 */ /* 0x000fe200078e0a06 */
[----:B------:R-:W-:Y:S01]  /*2550*/  ISETP.NE.AND P2, PT, R5, RZ, PT ;  /* 0x000000ff0500720c */ /* 0x000fe20003f45270 */
[----:B------:R-:W-:Y:S01]  /*2560*/  IMAD R6, R153, UR8, RZ ;  /* 0x0000000899067c24 */ /* 0x000fe2000f8e02ff */
[----:B------:R-:W-:Y:S01]  /*2570*/  USHF.L.U32 UR8, UR8, 0x6, URZ ;  /* 0x0000000608087899 */ /* 0x000fe2000800063f */
[----:B------:R-:W-:Y:S01]  /*2580*/  @!P0 IMAD.MOV R29, RZ, RZ, -R29 ;  /* 0x000000ffff1d8224 */ /* 0x000fe200078e0a1d */
[----:B------:R-:W-:Y:S01]  /*2590*/  SEL R13, R8, R13, !P2 ;  /* 0x0000000d080d7207 */ /* 0x000fe20005000000 */
[----:B------:R-:W-:Y:S01]  /*25a0*/  @!P4 IMAD.MOV R45, RZ, RZ, -R45 ;  /* 0x000000ffff2dc224 */ /* 0x000fe200078e0a2d */
[----:B------:R-:W-:Y:S01]  /*25b0*/  IADD3 R10, P5, R6, UR4, RZ ;  /* 0x00000004060a7c10 */ /* 0x000fe2000ffbe0ff */
[----:B------:R-:W-:Y:S01]  /*25c0*/  @!P3 IMAD.MOV R61, RZ, RZ, -R61 ;  /* 0x000000ffff3db224 */ /* 0x000fe200078e0a3d */
[----:B------:R-:W-:Y:S01]  /*25d0*/  SEL R15, R8, R15, !P2 ;  /* 0x0000000f080f7207 */ /* 0x000fe20005000000 */
[----:B------:R-:W-:Y:S01]  /*25e0*/  @!P1 IMAD.MOV R73, RZ, RZ, -R73 ;  /* 0x000000ffff499224 */ /* 0x000fe200078e0a49 */
[----:B------:R-:W-:Y:S01]  /*25f0*/  LEA.HI.X.SX32 R12, R6, UR5, 0x1, P5 ;  /* 0x00000005060c7c11 */ /* 0x000fe2000a8f0eff */
[----:B------:R-:W-:Y:S01]  /*2600*/  @!P6 IMAD.MOV R75, RZ, RZ, -R75 ;  /* 0x000000ffff4be224 */ /* 0x000fe200078e0a4b */
[----:B------:R-:W-:Y:S01]  /*2610*/  ULDC UR5, c[0x0][0x240] ;  /* 0x0000900000057ab9 */ /* 0x000fe20000000800 */
[C---:B------:R-:W-:Y:S01]  /*2620*/  SEL R17, R8.reuse, R17, !P2 ;  /* 0x0000001108117207 */ /* 0x040fe20005000000 */
[----:B------:R-:W-:Y:S01]  /*2630*/  IMAD R13, R13, UR5, RZ ;  /* 0x000000050d0d7c24 */ /* 0x000fe2000f8e02ff */
[C---:B------:R-:W-:Y:S01]  /*2640*/  SEL R19, R8.reuse, R19, !P2 ;  /* 0x0000001308137207 */ /* 0x040fe20005000000 */
[----:B------:R-:W-:Y:S01]  /*2650*/  ULDC UR4, c[0x0][0x234] ;  /* 0x00008d0000047ab9 */ /* 0x000fe20000000800 */
[C---:B------:R-:W-:Y:S01]  /*2660*/  SEL R21, R8.reuse, R21, !P2 ;  /* 0x0000001508157207 */ /* 0x040fe20005000000 */
[----:B------:R-:W-:Y:S01]  /*2670*/  IMAD R5, R7, UR4, RZ ;  /* 0x0000000407057c24 */ /* 0x000fe2000f8e02ff */
        /* <DEDUP_REMOVED lines=52> */
[----:B------:R-:W-:Y:S01]  /*29c0*/  SEL R8, R8, R75, !P2 ;  /* 0x0000004b08087207 */ /* 0x000fe20005000000 */
[----:B------:R-:W-:Y:S01]  /*29d0*/  IMAD R67, R67, UR5, RZ ;  /* 0x0000000543437c24 */ /* 0x000fe2000f8e02ff */
[-C--:B------:R-:W-:Y:S01]  /*29e0*/  IADD3 R7, P0, R13, R10.reuse, RZ ;  /* 0x0000000a0d077210 */ /* 0x080fe20007f1e0ff */
[----:B------:R-:W-:Y:S01]  /*29f0*/  IMAD R69, R69, UR5, RZ ;  /* 0x0000000545457c24 */ /* 0x000fe2000f8e02ff */
[-C--:B------:R-:W-:Y:S01]  /*2a00*/  IADD3 R14, P2, R17, R10.reuse, RZ ;  /* 0x0000000a110e7210 */ /* 0x080fe20007f5e0ff */
[----:B------:R-:W-:Y:S01]  /*2a10*/  IMAD R6, R8, UR5, RZ ;  /* 0x0000000508067c24 */ /* 0x000fe2000f8e02ff */
[----:B------:R-:W-:Y:S01]  /*2a20*/  IADD3 R8, P1, R15, R10, RZ ;  /* 0x0000000a0f087210 */ /* 0x000fe20007f3e0ff */
[----:B------:R0:W-:Y:S01]  /*2a30*/  STL [R1+0x18], R7 ;  /* 0x0000180701007387 */ /* 0x0001e20000100800 */
[----:B------:R-:W-:Y:S01]  /*2a40*/  IMAD R71, R71, UR5, RZ ;  /* 0x0000000547477c24 */ /* 0x000fe2000f8e02ff */
[----:B------:R-:W-:Y:S01]  /*2a50*/  CS2R R74, SRZ ;  /* 0x00000000004a7805 */ /* 0x000fe2000001ff00 */
[----:B------:R-:W-:Y:S01]  /*2a60*/  IMAD R73, R73, UR5, RZ ;  /* 0x0000000549497c24 */ /* 0x000fe2000f8e02ff */
[----:B------:R1:W-:Y:S01]  /*2a70*/  STL [R1+0x20], R8 ;  /* 0x0000200801007387 */ /* 0x0003e20000100800 */
[----:B------:R-:W-:Y:S01]  /*2a80*/  IMAD R4, R4, UR4, RZ ;  /* 0x0000000404047c24 */ /* 0x000fe2000f8e02ff */
[----:B------:R-:W-:-:S02]  /*2a90*/  UIADD3 UR4, UR7, 0x4000, URZ ;  /* 0x0000400007047890 */ /* 0x000fc4000fffe03f */
[----:B------:R2:W-:Y:S01]  /*2aa0*/  STL [R1+0x28], R14 ;  /* 0x0000280e01007387 */ /* 0x0005e20000100800 */
[----:B------:R-:W-:Y:S01]  /*2ab0*/  UMOV UR5, URZ ;  /* 0x0000003f00057c82 */ /* 0x000fe20008000000 */
[-C--:B0-----:R-:W-:Y:S01]  /*2ac0*/  IADD3 R7, P3, R19, R10.reuse, RZ ;  /* 0x0000000a13077210 */ /* 0x081fe20007f7e0ff */
[----:B------:R-:W-:Y:S01]  /*2ad0*/  USHF.R.U32.HI UR4, URZ, 0x4, UR4 ;  /* 0x000000043f047899 */ /* 0x000fe20008011604 */
[----:B-1----:R-:W-:-:S03]  /*2ae0*/  IADD3 R8, P4, R21, R10, RZ ;  /* 0x0000000a15087210 */ /* 0x002fc60007f9e0ff */
[----:B------:R0:W-:Y:S01]  /*2af0*/  STL [R1+0x30], R7 ;  /* 0x0000300701007387 */ /* 0x0001e20000100800 */
[----:B------:R-:W-:Y:S01]  /*2b00*/  USGXT.U32 UR4, UR4, 0xe ;  /* 0x0000000e0404789a */ /* 0x000fe20008000000 */
[----:B--2---:R-:W-:Y:S02]  /*2b10*/  IADD3 R14, P5, R23, R10, RZ ;  /* 0x0000000a170e7210 */ /* 0x004fe40007fbe0ff */
[----:B------:R1:W-:Y:S01]  /*2b20*/  STL [R1+0x38], R8 ;  /* 0x0000380801007387 */ /* 0x0003e20000100800 */
[----:B------:R-:W-:-:S03]  /*2b30*/  UIADD3.64 UR38, UR4, -UR38, URZ ;  /* 0x8000002604267297 */ /* 0x000fc6000fffe03f */
[----:B------:R-:W-:Y:S01]  /*2b40*/  STL [R1+0x40], R14 ;  /* 0x0000400e01007387 */ /* 0x000fe20000100800 */
[----:B0-----:R-:W-:Y:S02]  /*2b50*/  IADD3 R7, P6, R25, R10, RZ ;  /* 0x0000000a19077210 */ /* 0x001fe40007fde0ff */
[----:B-1----:R-:W-:-:S03]  /*2b60*/  LEA.HI.X.SX32 R8, R13, R12, 0x1, P0 ;  /* 0x0000000c0d087211 */ /* 0x002fc600000f0eff */
[----:B------:R0:W-:Y:S01]  /*2b70*/  STL [R1+0x48], R7 ;  /* 0x0000480701007387 */ /* 0x0001e20000100800 */
[----:B------:R-:W-:-:S03]  /*2b80*/  IADD3 R13, P0, R27, R10, RZ ;  /* 0x0000000a1b0d7210 */ /* 0x000fc60007f1e0ff */
[----:B------:R1:W-:Y:S04]  /*2b90*/  STL [R1+0x14], R8 ;  /* 0x0000140801007387 */ /* 0x0003e80000100800 */
[----:B------:R2:W-:Y:S01]  /*2ba0*/  STL [R1+0x50], R13 ;  /* 0x0000500d01007387 */ /* 0x0005e20000100800 */
[----:B0-----:R-:W-:Y:S02]  /*2bb0*/  LEA.HI.X.SX32 R7, R15, R12, 0x1, P1 ;  /* 0x0000000c0f077211 */ /* 0x001fe400008f0eff */
[----:B-1----:R-:W-:-:S03]  /*2bc0*/  IADD3 R8, P1, R29, R10, RZ ;  /* 0x0000000a1d087210 */ /* 0x002fc60007f3e0ff */
[----:B------:R0:W-:Y:S01]  /*2bd0*/  STL [R1+0x1c], R7 ;  /* 0x00001c0701007387 */ /* 0x0001e20000100800 */
[----:B--2---:R-:W-:-:S03]  /*2be0*/  LEA.HI.X.SX32 R13, R17, R12, 0x1, P2 ;  /* 0x0000000c110d7211 */ /* 0x004fc600010f0eff */
[----:B------:R1:W-:Y:S04]  /*2bf0*/  STL [R1+0x58], R8 ;  /* 0x0000580801007387 */ /* 0x0003e80000100800 */
[----:B------:R2:W-:Y:S01]  /*2c00*/  STL [R1+0x24], R13 ;  /* 0x0000240d01007387 */ /* 0x0005e20000100800 */
[----:B0-----:R-:W-:Y:S02]  /*2c10*/  IADD3 R7, P2, R31, R10, RZ ;  /* 0x0000000a1f077210 */ /* 0x001fe40007f5e0ff */
[----:B-1----:R-:W-:-:S03]  /*2c20*/  LEA.HI.X.SX32 R8, R19, R12, 0x1, P3 ;  /* 0x0000000c13087211 */ /* 0x002fc600018f0eff */
[----:B------:R0:W-:Y:S01]  /*2c30*/  STL [R1+0x60], R7 ;  /* 0x0000600701007387 */ /* 0x0001e20000100800 */
[----:B--2---:R-:W-:-:S03]  /*2c40*/  IADD3 R13, P3, R33, R10, RZ ;  /* 0x0000000a210d7210 */ /* 0x004fc60007f7e0ff */
        /* <DEDUP_REMOVED lines=11> */
[----:B------:R-:W-:Y:S02]  /*2d00*/  CS2R R24, SRZ ;  /* 0x0000000000187805 */ /* 0x000fe4000001ff00 */
[----:B--2---:R-:W-:Y:S01]  /*2d10*/  IADD3 R13, P6, R39, R10, RZ ;  /* 0x0000000a270d7210 */ /* 0x004fe20007fde0ff */
[----:B------:R1:W-:Y:S04]  /*2d20*/  STL [R1+0x44], R8 ;  /* 0x0000440801007387 */ /* 0x0003e80000100800 */
[----:B------:R2:W-:Y:S01]  /*2d30*/  STL [R1+0x80], R13 ;  /* 0x0000800d01007387 */ /* 0x0005e20000100800 */
[----:B0-----:R-:W-:Y:S02]  /*2d40*/  LEA.HI.X.SX32 R7, R27, R12, 0x1, P0 ;  /* 0x0000000c1b077211 */ /* 0x001fe400000f0eff */
[----:B------:R-:W-:-:S02]  /*2d50*/  CS2R R26, SRZ ;  /* 0x00000000001a7805 */ /* 0x000fc4000001ff00 */
[----:B-1----:R-:W-:Y:S01]  /*2d60*/  IADD3 R8, P0, R41, R10, RZ ;  /* 0x0000000a29087210 */ /* 0x002fe20007f1e0ff */
[----:B------:R0:W-:Y:S01]  /*2d70*/  STL [R1+0x4c], R7 ;  /* 0x00004c0701007387 */ /* 0x0001e20000100800 */
[----:B--2---:R-:W-:-:S03]  /*2d80*/  LEA.HI.X.SX32 R13, R29, R12, 0x1, P1 ;  /* 0x0000000c1d0d7211 */ /* 0x004fc600008f0eff */
[----:B------:R1:W-:Y:S01]  /*2d90*/  STL [R1+0x88], R8 ;  /* 0x0000880801007387 */ /* 0x0003e20000100800 */
[----:B------:R-:W-:-:S03]  /*2da0*/  CS2R R28, SRZ ;  /* 0x00000000001c7805 */ /* 0x000fc6000001ff00 */
        /* <DEDUP_REMOVED lines=65> */
[C---:B--2---:R-:W-:Y:S01]  /*31c0*/  IADD3 R13, P0, R69.reuse, R10, RZ ;  /* 0x0000000a450d7210 */ /* 0x044fe20007f1e0ff */
[----:B------:R1:W-:Y:S03]  /*31d0*/  STL [R1+0xbc], R8 ;  /* 0x0000bc0801007387 */ /* 0x0003e60000100800 */
[-C--:B------:R-:W-:Y:S01]  /*31e0*/  LEA.HI.X.SX32 R14, R69, R12.reuse, 0x1, P0 ;  /* 0x0000000c450e7211 */ /* 0x080fe200000f0eff */
[----:B------:R2:W-:Y:S01]  /*31f0*/  STL [R1+0xf8], R13 ;  /* 0x0000f80d01007387 */ /* 0x0005e20000100800 */
[----:B------:R-:W-:Y:S02]  /*3200*/  CS2R R68, SRZ ;  /* 0x0000000000447805 */ /* 0x000fe4000001ff00 */
[----:B0-----:R-:W-:-:S02]  /*3210*/  LEA.HI.X.SX32 R7, R57, R12, 0x1, P1 ;  /* 0x0000000c39077211 */ /* 0x001fc400008f0eff */
[----:B------:R-:W-:Y:S02]  /*3220*/  CS2R R56, SRZ ;  /* 0x0000000000387805 */ /* 0x000fe4000001ff00 */
        /* <DEDUP_REMOVED lines=9> */
[C---:B------:R-:W-:Y:S02]  /*32c0*/  IADD3 R10, P3, R6.reuse, R10, RZ ;  /* 0x0000000a060a7210 */ /* 0x040fe40007f7e0ff */
[----:B------:R-:W-:Y:S02]  /*32d0*/  CS2R R60, SRZ ;  /* 0x00000000003c7805 */ /* 0x000fe4000001ff00 */
[-C--:B--2---:R-:W-:Y:S01]  /*32e0*/  LEA.HI.X.SX32 R13, R65, R12.reuse, 0x1, P5 ;  /* 0x0000000c410d7211 */ /* 0x084fe200028f0eff */
[----:B------:R1:W-:Y:S01]  /*32f0*/  STL [R1+0xd4], R8 ;  /* 0x0000d40801007387 */ /* 0x0003e20000100800 */
[-C--:B------:R-:W-:Y:S02]  /*3300*/  LEA.HI.X.SX32 R6, R6, R12.reuse, 0x1, P3 ;  /* 0x0000000c06067211 */ /* 0x080fe400018f0eff */
[----:B------:R-:W-:Y:S01]  /*3310*/  CS2R R64, SRZ ;  /* 0x0000000000407805 */ /* 0x000fe2000001ff00 */
[----:B------:R2:W-:Y:S01]  /*3320*/  STL [R1+0x110], R10 ;  /* 0x0001100a01007387 */ /* 0x0005e20000100800 */
[----:B0-----:R-:W-:-:S02]  /*3330*/  LEA.HI.X.SX32 R7, R63, R12, 0x1, P4 ;  /* 0x0000000c3f077211 */ /* 0x001fc400020f0eff */
[----:B------:R-:W-:Y:S02]  /*3340*/  CS2R R62, SRZ ;  /* 0x00000000003e7805 */ /* 0x000fe4000001ff00 */
[----:B-1----:R-:W-:Y:S01]  /*3350*/  IADD3 R8, P4, R4, UR10, RZ ;  /* 0x0000000a04087c10 */ /* 0x002fe2000ff9e0ff */
[----:B------:R0:W-:Y:S01]  /*3360*/  STL [R1+0xdc], R7 ;  /* 0x0000dc0701007387 */ /* 0x0001e20000100800 */
[----:B--2---:R-:W-:-:S03]  /*3370*/  LEA.HI.X.SX32 R10, R67, R12, 0x1, P6 ;  /* 0x0000000c430a7211 */ /* 0x004fc600030f0eff */
[----:B------:R1:W-:Y:S01]  /*3380*/  STL [R1+0xe4], R13 ;  /* 0x0000e40d01007387 */ /* 0x0003e20000100800 */
[----:B------:R-:W-:Y:S02]  /*3390*/  LEA.HI.X.SX32 R4, R4, UR11, 0x1, P4 ;  /* 0x0000000b04047c11 */ /* 0x000fe4000a0f0eff */
[----:B------:R-:W-:Y:S01]  /*33a0*/  CS2R R66, SRZ ;  /* 0x0000000000427805 */ /* 0x000fe2000001ff00 */
[----:B------:R2:W-:Y:S01]  /*33b0*/  STL [R1+0xec], R10 ;  /* 0x0000ec0a01007387 */ /* 0x0005e20000100800 */
[C---:B0-----:R-:W-:Y:S01]  /*33c0*/  IADD3 R7, P5, R5.reuse, UR10, RZ ;  /* 0x0000000a05077c10 */ /* 0x041fe2000ffbe0ff */
[----:B------:R-:W-:Y:S02]  /*33d0*/  USHF.R.U32.HI UR10, URZ, 0x4, UR7 ;  /* 0x000000043f0a7899 */ /* 0x000fe40008011607 */
[----:B------:R-:W-:Y:S01]  /*33e0*/  STL [R1+0xf4], R14 ;  /* 0x0000f40e01007387 */ /* 0x000fe20000100800 */
[----:B------:R-:W-:Y:S01]  /*33f0*/  LEA.HI.X.SX32 R5, R5, UR11, 0x1, P5 ;  /* 0x0000000b05057c11 */ /* 0x000fe2000a8f0eff */
[----:B------:R-:W-:Y:S01]  /*3400*/  ULDC UR11, c[0x0][0x238] ;  /* 0x00008e00000b7ab9 */ /* 0x000fe20000000800 */
[-C--:B-1----:R-:W-:Y:S01]  /*3410*/  LEA.HI.X.SX32 R13, R71, R12.reuse, 0x1, P1 ;  /* 0x0000000c470d7211 */ /* 0x082fe200008f0eff */
[----:B------:R-:W-:Y:S01]  /*3420*/  UIMAD UR12, UR11, 0x3f, URZ ;  /* 0x0000003f0b0c78a4 */ /* 0x000fe2000f8e023f */
[----:B--2---:R-:W-:Y:S01]  /*3430*/  LEA.HI.X.SX32 R10, R73, R12, 0x1, P2 ;  /* 0x0000000c490a7211 */ /* 0x004fe200010f0eff */
[----:B------:R-:W-:Y:S01]  /*3440*/  UIMAD UR60, UR11, 0x3e, URZ ;  /* 0x0000003e0b3c78a4 */ /* 0x000fe2000f8e023f */
[----:B------:R-:W-:Y:S01]  /*3450*/  CS2R R70, SRZ ;  /* 0x0000000000467805 */ /* 0x000fe2000001ff00 */
[----:B------:R-:W-:Y:S01]  /*3460*/  STL [R1+0xfc], R13 ;  /* 0x0000fc0d01007387 */ /* 0x000fe20000100800 */
[----:B------:R-:W-:-:S02]  /*3470*/  USHF.R.S32.HI UR5, URZ, 0x1f, UR12 ;  /* 0x0000001f3f057899 */ /* 0x000fc4000801140c */
[----:B------:R-:W-:Y:S01]  /*3480*/  IADD3 R12, P0, R7, UR12, RZ ;  /* 0x0000000c070c7c10 */ /* 0x000fe2000ff1e0ff */
[----:B------:R-:W-:Y:S01]  /*3490*/  USHF.R.S32.HI UR15, URZ, 0x1f, UR60 ;  /* 0x0000001f3f0f7899 */ /* 0x000fe2000801143c */
[----:B------:R0:W-:Y:S01]  /*34a0*/  STL [R1+0x104], R10 ;  /* 0x0001040a01007387 */ /* 0x0001e20000100800 */
[----:B------:R-:W-:Y:S01]  /*34b0*/  UIMAD UR14, UR11, 0x3d, URZ ;  /* 0x0000003d0b0e78a4 */ /* 0x000fe2000f8e023f */
[----:B------:R-:W-:Y:S01]  /*34c0*/  CS2R R72, SRZ ;  /* 0x0000000000487805 */ /* 0x000fe2000001ff00 */
[----:B------:R-:W-:Y:S01]  /*34d0*/  UIMAD UR19, UR11, 0x3c, URZ ;  /* 0x0000003c0b1378a4 */ /* 0x000fe2000f8e023f */
[----:B------:R1:W-:Y:S01]  /*34e0*/  STL [R1+0x10c], R6 ;  /* 0x00010c0601007387 */ /* 0x0003e20000100800 */
[----:B------:R-:W-:Y:S02]  /*34f0*/  UIMAD UR18, UR11, 0x3b, URZ ;  /* 0x0000003b0b1278a4 */ /* 0x000fe4000f8e023f */
[----:B------:R-:W-:Y:S02]  /*3500*/  UIMAD UR23, UR11, 0x3a, URZ ;  /* 0x0000003a0b1778a4 */ /* 0x000fe4000f8e023f */
[----:B------:R-:W-:Y:S01]  /*3510*/  UIMAD UR22, UR11, 0x39, URZ ;  /* 0x000000390b1678a4 */ /* 0x000fe2000f8e023f */
[----:B0-----:R-:W-:Y:S01]  /*3520*/  IMAD.SHL.U32 R10, R11, 0x8, RZ ;  /* 0x000000080b0a7824 */ /* 0x001fe200078e00ff */
[----:B------:R-:W-:Y:S01]  /*3530*/  IADD3 R11, P1, R8, UR12, RZ ;  /* 0x0000000c080b7c10 */ /* 0x000fe2000ff3e0ff */
[----:B------:R-:W-:-:S02]  /*3540*/  UIMAD UR27, UR11, 0x38, URZ ;  /* 0x000000380b1b78a4 */ /* 0x000fc4000f8e023f */
[----:B------:R-:W-:Y:S01]  /*3550*/  UIMAD UR26, UR11, 0x37, URZ ;  /* 0x000000370b1a78a4 */ /* 0x000fe2000f8e023f */
[----:B------:R0:W-:Y:S01]  /*3560*/  STL [R1+0x580], R10 ;  /* 0x0005800a01007387 */ /* 0x0001e20000100800 */
[----:B------:R-:W-:Y:S01]  /*3570*/  UIMAD UR31, UR11, 0x36, URZ ;  /* 0x000000360b1f78a4 */ /* 0x000fe2000f8e023f */
[----:B-1----:R-:W-:Y:S01]  /*3580*/  IMAD.MOV.U32 R6, RZ, RZ, RZ ;  /* 0x000000ffff067224 */ /* 0x002fe200078e00ff */
[----:B------:R-:W-:Y:S01]  /*3590*/  UIMAD UR30, UR11, 0x35, URZ ;  /* 0x000000350b1e78a4 */ /* 0x000fe2000f8e023f */
[----:B------:R1:W-:Y:S01]  /*35a0*/  STL [R1+0x118], R12 ;  /* 0x0001180c01007387 */ /* 0x0003e20000100800 */
[----:B------:R-:W-:Y:S02]  /*35b0*/  UIMAD UR35, UR11, 0x34, URZ ;  /* 0x000000340b2378a4 */ /* 0x000fe4000f8e023f */
[----:B------:R-:W-:Y:S01]  /*35c0*/  UIMAD UR34, UR11, 0x33, URZ ;  /* 0x000000330b2278a4 */ /* 0x000fe2000f8e023f */
[----:B------:R2:W-:Y:S01]  /*35d0*/  STL [R1+0x120], R11 ;  /* 0x0001200b01007387 */ /* 0x0005e20000100800 */
[----:B------:R-:W-:Y:S01]  /*35e0*/  UIMAD UR41, UR11, 0x32, URZ ;  /* 0x000000320b2978a4 */ /* 0x000fe2000f8e023f */
[----:B0-----:R-:W-:Y:S01]  /*35f0*/  LOP3.LUT R10, R10, 0x30, RZ, 0xc0, !PT ;  /* 0x000000300a0a7812 */ /* 0x001fe200078ec0ff */
[----:B------:R-:W-:-:S02]  /*3600*/  UIMAD UR40, UR11, 0x31, URZ ;  /* 0x000000310b2878a4 */ /* 0x000fc4000f8e023f */
[----:B------:R-:W-:Y:S01]  /*3610*/  UIMAD UR46, UR11, 0x30, URZ ;  /* 0x000000300b2e78a4 */ /* 0x000fe2000f8e023f */
[----:B-1----:R-:W-:Y:S01]  /*3620*/  IADD3.X R12, R5, UR5, RZ, P0, !PT ;  /* 0x00000005050c7c10 */ /* 0x002fe200087fe4ff */
[----:B------:R-:W-:Y:S02]  /*3630*/  UIMAD UR9, UR11, 0x2f, URZ ;  /* 0x0000002f0b0978a4 */ /* 0x000fe4000f8e023f */
[----:B------:R-:W-:Y:S01]  /*3640*/  UIMAD UR33, UR11, 0x2e, URZ ;  /* 0x0000002e0b2178a4 */ /* 0x000fe2000f8e023f */
[----:B--2---:R-:W-:Y:S01]  /*3650*/  IADD3.X R11, R4, UR5, RZ, P1, !PT ;  /* 0x00000005040b7c10 */ /* 0x004fe20008ffe4ff */
[----:B------:R0:W-:Y:S01]  /*3660*/  STL [R1+0x114], R12 ;  /* 0x0001140c01007387 */ /* 0x0001e20000100800 */
[----:B------:R-:W-:Y:S02]  /*3670*/  USHF.R.S32.HI UR5, URZ, 0x1f, UR14 ;  /* 0x0000001f3f057899 */ /* 0x000fe4000801140e */
[----:B------:R-:W-:Y:S01]  /*3680*/  UIMAD UR54, UR11, 0x2d, URZ ;  /* 0x0000002d0b3678a4 */ /* 0x000fe2000f8e023f */
[----:B------:R1:W-:Y:S01]  /*3690*/  STL [R1+0x11c], R11 ;  /* 0x00011c0b01007387 */ /* 0x0003e20000100800 */
[----:B------:R-:W-:-:S02]  /*36a0*/  UIMAD UR17, UR11, 0x2c, URZ ;  /* 0x0000002c0b1178a4 */ /* 0x000fc4000f8e023f */
[----:B------:R-:W-:Y:S02]  /*36b0*/  UIMAD UR50, UR11, 0x2b, URZ ;  /* 0x0000002b0b3278a4 */ /* 0x000fe4000f8e023f */
[----:B------:R-:W-:Y:S01]  /*36c0*/  UIMAD UR58, UR11, 0x2a, URZ ;  /* 0x0000002a0b3a78a4 */ /* 0x000fe2000f8e023f */
[----:B0-----:R-:W-:Y:S01]  /*36d0*/  IADD3 R12, P0, R7, UR60, RZ ;  /* 0x0000003c070c7c10 */ /* 0x001fe2000ff1e0ff */
[----:B------:R-:W-:Y:S02]  /*36e0*/  UIMAD UR25, UR11, 0x29, URZ ;  /* 0x000000290b1978a4 */ /* 0x000fe4000f8e023f */
[----:B------:R-:W-:Y:S01]  /*36f0*/  UIMAD UR42, UR11, 0x28, URZ ;  /* 0x000000280b2a78a4 */ /* 0x000fe2000f8e023f */
[----:B-1----:R-:W-:Y:S01]  /*3700*/  IADD3 R11, P1, R8, UR60, RZ ;  /* 0x0000003c080b7c10 */ /* 0x002fe2000ff3e0ff */
[----:B------:R0:W-:Y:S01]  /*3710*/  STL [R1+0x128], R12 ;  /* 0x0001280c01007387 */ /* 0x0001e20000100800 */
[----:B------:R-:W-:Y:S02]  /*3720*/  UIMAD UR48, UR11, 0x27, URZ ;  /* 0x000000270b3078a4 */ /* 0x000fe4000f8e023f */
[----:B------:R-:W-:Y:S01]  /*3730*/  UIMAD UR52, UR11, 0x26, URZ ;  /* 0x000000260b3478a4 */ /* 0x000fe2000f8e023f */
[----:B------:R1:W-:Y:S01]  /*3740*/  STL [R1+0x130], R11 ;  /* 0x0001300b01007387 */ /* 0x0003e20000100800 */
[----:B------:R-:W-:-:S02]  /*3750*/  UIMAD UR56, UR11, 0x25, URZ ;  /* 0x000000250b3878a4 */ /* 0x000fc4000f8e023f */
[----:B------:R-:W-:Y:S02]  /*3760*/  UIMAD UR59, UR11, 0x24, URZ ;  /* 0x000000240b3b78a4 */ /* 0x000fe4000f8e023f */
[----:B------:R-:W-:Y:S01]  /*3770*/  UIMAD UR29, UR11, 0x23, URZ ;  /* 0x000000230b1d78a4 */ /* 0x000fe2000f8e023f */
[----:B0-----:R-:W-:Y:S01]  /*3780*/  IADD3.X R12, R5, UR15, RZ, P0, !PT ;  /* 0x0000000f050c7c10 */ /* 0x001fe200087fe4ff */
[----:B------:R-:W-:Y:S02]  /*3790*/  UIMAD UR21, UR11, 0x22, URZ ;  /* 0x000000220b1578a4 */ /* 0x000fe4000f8e023f */
[----:B------:R-:W-:Y:S01]  /*37a0*/  UIMAD UR13, UR11, 0x21, URZ ;  /* 0x000000210b0d78a4 */ /* 0x000fe2000f8e023f */
[----:B-1----:R-:W-:Y:S01]  /*37b0*/  IADD3.X R11, R4, UR15, RZ, P1, !PT ;  /* 0x0000000f040b7c10 */ /* 0x002fe20008ffe4ff */
[----:B------:R0:W-:Y:S01]  /*37c0*/  STL [R1+0x124], R12 ;  /* 0x0001240c01007387 */ /* 0x0001e20000100800 */
[----:B------:R-:W-:Y:S02]  /*37d0*/  USHF.R.S32.HI UR15, URZ, 0x1f, UR19 ;  /* 0x0000001f3f0f7899 */ /* 0x000fe40008011413 */
[----:B------:R-:W-:Y:S01]  /*37e0*/  USHF.L.U32 UR43, UR11, 0x5, URZ ;  /* 0x000000050b2b7899 */ /* 0x000fe2000800063f */
        /* <DEDUP_REMOVED lines=21> */
[----:B------:R-:W-:Y:S01]  /*3940*/  UIMAD UR24, UR11, 0x13, URZ ;  /* 0x000000130b1878a4 */ /* 0x000fe2000f8e023f */
[----:B------:R1:W-:Y:S01]  /*3950*/  STL [R1+0x13c], R11 ;  /* 0x00013c0b01007387 */ /* 0x0003e20000100800 */
[----:B------:R-:W-:-:S02]  /*3960*/  UIMAD UR20, UR11, 0x12, URZ ;  /* 0x000000120b1478a4 */ /* 0x000fc4000f8e023f */
[----:B------:R-:W-:Y:S02]  /*3970*/  UIMAD UR16, UR11, 0x11, URZ ;  /* 0x000000110b1078a4 */ /* 0x000fe4000f8e023f */
[----:B------:R-:W-:Y:S01]  /*3980*/  USHF.L.U32 UR12, UR11, 0x4, URZ ;  /* 0x000000040b0c7899 */ /* 0x000fe2000800063f */
[----:B0-----:R-:W-:Y:S01]  /*3990*/  IADD3 R12, P0, R7, UR19, RZ ;  /* 0x00000013070c7c10 */ /* 0x001fe2000ff1e0ff */
[----:B------:R-:W-:Y:S02]  /*39a0*/  UIMAD UR14, UR11, 0xe, URZ ;  /* 0x0000000e0b0e78a4 */ /* 0x000fe4000f8e023f */
[----:B------:R-:W-:Y:S01]  /*39b0*/  UIMAD UR60, UR11, 0xf, URZ ;  /* 0x0000000f0b3c78a4 */ /* 0x000fe2000f8e023f */
[----:B-1----:R-:W-:Y:S01]  /*39c0*/  IADD3 R11, P1, R8, UR19, RZ ;  /* 0x00000013080b7c10 */ /* 0x002fe2000ff3e0ff */
[----:B------:R0:W-:Y:S01]  /*39d0*/  STL [R1+0x148], R12 ;  /* 0x0001480c01007387 */ /* 0x0001e20000100800 */
[----:B------:R-:W-:Y:S02]  /*39e0*/  USHF.R.S32.HI UR19, URZ, 0x1f, UR23 ;  /* 0x0000001f3f137899 */ /* 0x000fe40008011417 */
[----:B------:R-:W-:Y:S01]  /*39f0*/  USGXT.U32 UR10, UR10, 0xe ;  /* 0x0000000e0a0a789a */ /* 0x000fe20008000000 */
[----:B------:R1:W-:Y:S01]  /*3a00*/  STL [R1+0x150], R11 ;  /* 0x0001500b01007387 */ /* 0x0003e20000100800 */
[----:B0-----:R-:W-:-:S02]  /*3a10*/  IADD3.X R12, R5, UR15, RZ, P0, !PT ;  /* 0x0000000f050c7c10 */ /* 0x001fc400087fe4ff */
[----:B-1----:R-:W-:-:S03]  /*3a20*/  IADD3.X R11, R4, UR15, RZ, P1, !PT ;  /* 0x0000000f040b7c10 */ /* 0x002fc60008ffe4ff */
[----:B------:R0:W-:Y:S01]  /*3a30*/  STL [R1+0x144], R12 ;  /* 0x0001440c01007387 */ /* 0x0001e20000100800 */
[----:B------:R-:W-:-:S03]  /*3a40*/  UIMAD UR15, UR11, 0xd, URZ ;  /* 0x0000000d0b0f78a4 */ /* 0x000fc6000f8e023f */
[----:B------:R1:W-:Y:S01]  /*3a50*/  STL [R1+0x14c], R11 ;  /* 0x00014c0b01007387 */ /* 0x0003e20000100800 */
[----:B0-----:R-:W-:Y:S02]  /*3a60*/  IADD3 R12, P0, R7, UR18, RZ ;  /* 0x00000012070c7c10 */ /* 0x001fe4000ff1e0ff */
[----:B-1----:R-:W-:-:S03]  /*3a70*/  IADD3 R11, P1, R8, UR18, RZ ;  /* 0x00000012080b7c10 */ /* 0x002fc6000ff3e0ff */
[----:B------:R0:W-:Y:S01]  /*3a80*/  STL [R1+0x158], R12 ;  /* 0x0001580c01007387 */ /* 0x0001e20000100800 */
[----:B------:R-:W-:-:S03]  /*3a90*/  UIMAD UR18, UR11, 0xc, URZ ;  /* 0x0000000c0b1278a4 */ /* 0x000fc6000f8e023f */
[----:B------:R1:W-:Y:S01]  /*3aa0*/  STL [R1+0x160], R11 ;  /* 0x0001600b01007387 */ /* 0x0003e20000100800 */
[----:B0-----:R-:W-:Y:S02]  /*3ab0*/  IADD3.X R12, R5, UR5, RZ, P0, !PT ;  /* 0x00000005050c7c10 */ /* 0x001fe400087fe4ff */
[----:B-1----:R-:W-:-:S03]  /*3ac0*/  IADD3.X R11, R4, UR5, RZ, P1, !PT ;  /* 0x00000005040b7c10 */ /* 0x002fc60008ffe4ff */
[----:B------:R0:W-:Y:S01]  /*3ad0*/  STL [R1+0x154], R12 ;  /* 0x0001540c01007387 */ /* 0x0001e20000100800 */
[----:B------:R-:W-:-:S03]  /*3ae0*/  USHF.R.S32.HI UR5, URZ, 0x1f, UR22 ;  /* 0x0000001f3f057899 */ /* 0x000fc60008011416 */
[----:B------:R1:W-:Y:S01]  /*3af0*/  STL [R1+0x15c], R11 ;  /* 0x00015c0b01007387 */ /* 0x0003e20000100800 */
[----:B0-----:R-:W-:Y:S02]  /*3b00*/  IADD3 R12, P0, R7, UR23, RZ ;  /* 0x00000017070c7c10 */ /* 0x001fe4000ff1e0ff */
[----:B-1----:R-:W-:-:S03]  /*3b10*/  IADD3 R11, P1, R8, UR23, RZ ;  /* 0x00000017080b7c10 */ /* 0x002fc6000ff3e0ff */
[----:B------:R0:W-:Y:S01]  /*3b20*/  STL [R1+0x168], R12 ;  /* 0x0001680c01007387 */ /* 0x0001e20000100800 */
[----:B------:R-:W-:-:S03]  /*3b30*/  USHF.R.S32.HI UR23, URZ, 0x1f, UR27 ;  /* 0x0000001f3f177899 */ /* 0x000fc6000801141b */
[----:B------:R1:W-:Y:S01]  /*3b40*/  STL [R1+0x170], R11 ;  /* 0x0001700b01007387 */ /* 0x0003e20000100800 */
[----:B0-----:R-:W-:Y:S02]  /*3b50*/  IADD3.X R12, R5, UR19, RZ, P0, !PT ;  /* 0x00000013050c7c10 */ /* 0x001fe400087fe4ff */
        /* <DEDUP_REMOVED lines=27> */
[----:B------:R-:W-:-:S03]  /*3d10*/  USHF.L.U32 UR26, UR11, 0x3, URZ ;  /* 0x000000030b1a7899 */ /* 0x000fc6000800063f */
        /* <DEDUP_REMOVED lines=239> */
[----:B------:R-:W-:Y:S02]  /*4c10*/  USHF.R.S32.HI UR47, URZ, 0x1f, UR60 ;  /* 0x0000001f3f2f7899 */ /* 0x000fe4000801143c */
[----:B------:R-:W-:Y:S01]  /*4c20*/  USHF.R.S32.HI UR60, URZ, 0x1f, UR40 ;  /* 0x0000001f3f3c7899 */ /* 0x000fe20008011428 */
        /* <DEDUP_REMOVED lines=59> */
[----:B------:R-:W-:-:S03]  /*4fe0*/  UMOV UR37, URZ ;  /* 0x0000003f00257c82 */ /* 0x000fc60008000000 */
[----:B------:R1:W-:Y:S01]  /*4ff0*/  STL [R1+0x380], R11 ;  /* 0x0003800b01007387 */ /* 0x0003e20000100800 */
[----:B0-----:R-:W-:Y:S02]  /*5000*/  IADD3.X R12, R5, UR5, RZ, P0, !PT ;  /* 0x00000005050c7c10 */ /* 0x001fe400087fe4ff */
[----:B-1----:R-:W-:-:S03]  /*5010*/  IADD3.X R11, R4, UR5, RZ, P1, !PT ;  /* 0x00000005040b7c10 */ /* 0x002fc60008ffe4ff */
[----:B------:R0:W-:Y:S01]  /*5020*/  STL [R1+0x374], R12 ;  /* 0x0003740c01007387 */ /* 0x0001e20000100800 */
[----:B------:R-:W-:-:S03]  /*5030*/  USHF.R.S32.HI UR5, URZ, 0x1f, UR8 ;  /* 0x0000001f3f057899 */ /* 0x000fc60008011408 */
[----:B------:R1:W-:Y:S01]  /*5040*/  STL [R1+0x37c], R11 ;  /* 0x00037c0b01007387 */ /* 0x0003e20000100800 */
[----:B0-----:R-:W-:Y:S02]  /*5050*/  SHF.R.S32.HI R12, RZ, 0x6, R9 ;  /* 0x00000006ff0c7819 */ /* 0x001fe40000011409 */
[----:B------:R-:W-:Y:S02]  /*5060*/  IADD3 R9, P5, R7, UR36, RZ ;  /* 0x0000002407097c10 */ /* 0x000fe4000ffbe0ff */
[----:B-1----:R-:W-:Y:S01]  /*5070*/  IADD3 R11, P1, R8, UR36, RZ ;  /* 0x00000024080b7c10 */ /* 0x002fe2000ff3e0ff */
[----:B------:R-:W-:Y:S01]  /*5080*/  STL [R1+0x56c], R12 ;  /* 0x00056c0c01007387 */ /* 0x000fe20000100800 */
[----:B------:R-:W-:-:S03]  /*5090*/  UIADD3 UR36, UP0, UR10, 0x2, URZ ;  /* 0x000000020a247890 */ /* 0x000fc6000ff1e03f */
[----:B------:R0:W-:Y:S01]  /*50a0*/  STL [R1+0x388], R9 ;  /* 0x0003880901007387 */ /* 0x0001e20000100800 */
[----:B------:R-:W-:-:S03]  /*50b0*/  UIADD3.X UR37, UR37, -0x7fffffe0, URZ, UP0, !UPT ;  /* 0x8000002025257890 */ /* 0x000fc600087fe43f */
[----:B------:R1:W-:Y:S01]  /*50c0*/  STL [R1+0x390], R11 ;  /* 0x0003900b01007387 */ /* 0x0003e20000100800 */
[----:B0-----:R-:W-:Y:S02]  /*50d0*/  IADD3 R9, P0, R7, UR6, RZ ;  /* 0x0000000607097c10 */ /* 0x001fe4000ff1e0ff */
[----:B-1----:R-:W-:-:S03]  /*50e0*/  IADD3 R11, P4, R8, UR6, RZ ;  /* 0x00000006080b7c10 */ /* 0x002fc6000ff9e0ff */
[----:B------:R0:W-:Y:S01]  /*50f0*/  STL [R1+0x398], R9 ;  /* 0x0003980901007387 */ /* 0x0001e20000100800 */
[----:B------:R-:W-:-:S03]  /*5100*/  USHF.R.S32.HI UR6, URZ, 0x1f, UR9 ;  /* 0x0000001f3f067899 */ /* 0x000fc60008011409 */
[----:B------:R1:W-:Y:S01]  /*5110*/  STL [R1+0x3a0], R11 ;  /* 0x0003a00b01007387 */ /* 0x0003e20000100800 */
[----:B0-----:R-:W-:Y:S01]  /*5120*/  IMAD R9, R152, 0x40, R10 ;  /* 0x0000004098097824 */ /* 0x001fe200078e020a */
[----:B------:R-:W-:Y:S02]  /*5130*/  IADD3 R10, P2, R8, UR61, RZ ;  /* 0x0000003d080a7c10 */ /* 0x000fe4000ff5e0ff */
[----:B-1----:R-:W-:Y:S02]  /*5140*/  IADD3 R11, P3, R7, UR61, RZ ;  /* 0x0000003d070b7c10 */ /* 0x002fe4000ff7e0ff */
[----:B------:R-:W-:Y:S01]  /*5150*/  STL [R1+0x508], R9 ;  /* 0x0005080901007387 */ /* 0x000fe20000100800 */
[C---:B------:R-:W-:Y:S01]  /*5160*/  LOP3.LUT R12, R9.reuse, 0x10, RZ, 0x3c, !PT ;  /* 0x00000010090c7812 */ /* 0x040fe200078e3cff */
[----:B------:R-:W-:Y:S02]  /*5170*/  UIMAD UR61, UR11, 0xf, URZ ;  /* 0x0000000f0b3d78a4 */ /* 0x000fe4000f8e023f */
[----:B------:R0:W-:Y:S04]  /*5180*/  STL [R1+0x3a8], R11 ;  /* 0x0003a80b01007387 */ /* 0x0001e80000100800 */
[----:B------:R1:W-:Y:S04]  /*5190*/  STL [R1+0x3b0], R10 ;  /* 0x0003b00a01007387 */ /* 0x0003e80000100800 */
[----:B------:R-:W-:Y:S01]  /*51a0*/  STL [R1+0x514], R12 ;  /* 0x0005140c01007387 */ /* 0x000fe20000100800 */
[----:B0-----:R-:W-:-:S02]  /*51b0*/  LOP3.LUT R11, R9, 0x20, RZ, 0x3c, !PT ;  /* 0x00000020090b7812 */ /* 0x001fc400078e3cff */
[----:B-1----:R-:W-:-:S03]  /*51c0*/  LOP3.LUT R10, R9, 0x30, RZ, 0x3c, !PT ;  /* 0x00000030090a7812 */ /* 0x002fc600078e3cff */
[----:B------:R0:W-:Y:S01]  /*51d0*/  STL [R1+0x510], R11 ;  /* 0x0005100b01007387 */ /* 0x0001e20000100800 */
[----:B------:R-:W-:-:S03]  /*51e0*/  IADD3 R9, P6, R7, UR32, RZ ;  /* 0x0000002007097c10 */ /* 0x000fc6000ffde0ff */
[----:B------:R1:W-:Y:S04]  /*51f0*/  STL [R1+0x50c], R10 ;  /* 0x00050c0a01007387 */ /* 0x0003e80000100800 */
[----:B------:R2:W-:Y:S01]  /*5200*/  STL [R1+0x3b8], R9 ;  /* 0x0003b80901007387 */ /* 0x0005e20000100800 */
[----:B0-----:R-:W-:Y:S02]  /*5210*/  IADD3.X R11, R5, UR33, RZ, P5, !PT ;  /* 0x00000021050b7c10 */ /* 0x001fe4000affe4ff */
[----:B-1----:R-:W-:-:S03]  /*5220*/  IADD3 R10, P5, R8, UR32, RZ ;  /* 0x00000020080a7c10 */ /* 0x002fc6000ffbe0ff */
[----:B------:R0:W-:Y:S01]  /*5230*/  STL [R1+0x384], R11 ;  /* 0x0003840b01007387 */ /* 0x0001e20000100800 */
[----:B--2---:R-:W-:-:S03]  /*5240*/  IADD3.X R9, R4, UR33, RZ, P1, !PT ;  /* 0x0000002104097c10 */ /* 0x004fc60008ffe4ff */
[----:B------:R1:W-:Y:S01]  /*5250*/  STL [R1+0x3c0], R10 ;  /* 0x0003c00a01007387 */ /* 0x0003e20000100800 */
[----:B------:R-:W-:-:S03]  /*5260*/  UIADD3.64 UR32, UR36, 0xfe, URZ ;  /* 0x000000fe24207897 */ /* 0x000fc6000fffe03f */
[----:B------:R2:W-:Y:S01]  /*5270*/  STL [R1+0x38c], R9 ;  /* 0x00038c0901007387 */ /* 0x0005e20000100800 */
[----:B0-----:R-:W-:Y:S02]  /*5280*/  IADD3.X R11, R5, UR29, RZ, P0, !PT ;  /* 0x0000001d050b7c10 */ /* 0x001fe400087fe4ff */
[----:B-1----:R-:W-:Y:S02]  /*5290*/  IADD3 R10, P1, R7, UR28, RZ ;  /* 0x0000001c070a7c10 */ /* 0x002fe4000ff3e0ff */
[----:B--2---:R-:W-:-:S03]  /*52a0*/  IADD3 R9, P0, R8, UR28, RZ ;  /* 0x0000001c08097c10 */ /* 0x004fc6000ff1e0ff */
[----:B------:R0:W-:Y:S04]  /*52b0*/  STL [R1+0x3c8], R10 ;  /* 0x0003c80a01007387 */ /* 0x0001e80000100800 */
[----:B------:R1:W-:Y:S04]  /*52c0*/  STL [R1+0x394], R11 ;  /* 0x0003940b01007387 */ /* 0x0003e80000100800 */
[----:B------:R2:W-:Y:S01]  /*52d0*/  STL [R1+0x3d0], R9 ;  /* 0x0003d00901007387 */ /* 0x0005e20000100800 */
[----:B0-----:R-:W-:Y:S01]  /*52e0*/  IADD3.X R10, R4, UR29, RZ, P4, !PT ;  /* 0x0000001d040a7c10 */ /* 0x001fe2000a7fe4ff */
[----:B------:R-:W-:Y:S01]  /*52f0*/  UIADD3.64 UR28, UR36, 0x100, URZ ;  /* 0x00000100241c7897 */ /* 0x000fe2000fffe03f */
[----:B-1----:R-:W-:-:S03]  /*5300*/  IADD3.X R11, R5, UR25, RZ, P3, !PT ;  /* 0x00000019050b7c10 */ /* 0x002fc60009ffe4ff */
[----:B------:R0:W-:Y:S01]  /*5310*/  STL [R1+0x39c], R10 ;  /* 0x00039c0a01007387 */ /* 0x0001e20000100800 */
[----:B--2---:R-:W-:-:S05]  /*5320*/  IADD3 R9, P4, R7, UR24, RZ ;  /* 0x0000001807097c10 */ /* 0x004fca000ff9e0ff */
[----:B------:R1:W-:Y:S01]  /*5330*/  STL [R1+0x3d8], R9 ;  /* 0x0003d80901007387 */ /* 0x0003e20000100800 */
[----:B0-----:R-:W-:-:S03]  /*5340*/  IADD3 R10, P3, R8, UR24, RZ ;  /* 0x00000018080a7c10 */ /* 0x001fc6000ff7e0ff */
[----:B------:R0:W-:Y:S04]  /*5350*/  STL [R1+0x3a4], R11 ;  /* 0x0003a40b01007387 */ /* 0x0001e80000100800 */
[----:B------:R2:W-:Y:S01]  /*5360*/  STL [R1+0x3e0], R10 ;  /* 0x0003e00a01007387 */ /* 0x0005e20000100800 */
[----:B-1----:R-:W-:Y:S01]  /*5370*/  IADD3.X R9, R4, UR25, RZ, P2, !PT ;  /* 0x0000001904097c10 */ /* 0x002fe200097fe4ff */
[----:B------:R-:W-:Y:S01]  /*5380*/  UIADD3.64 UR24, UR36, 0x1fe, URZ ;  /* 0x000001fe24187897 */ /* 0x000fe2000fffe03f */
[----:B0-----:R-:W-:-:S03]  /*5390*/  IADD3.X R11, R5, UR21, RZ, P6, !PT ;  /* 0x00000015050b7c10 */ /* 0x001fc6000b7fe4ff */
        /* <DEDUP_REMOVED lines=13> */
[----:B------:R-:W-:Y:S04]  /*5470*/  STL [R1+0x3c4], R11 ;  /* 0x0003c40b01007387 */ /* 0x000fe80000100800 */
[----:B------:R0:W-:Y:S01]  /*5480*/  STL [R1+0x404], R10 ;  /* 0x0004040a01007387 */ /* 0x0001e20000100800 */
[----:B-1----:R-:W-:Y:S01]  /*5490*/  IADD3.X R9, R4, UR17, RZ, P0, !PT ;  /* 0x0000001104097c10 */ /* 0x002fe200087fe4ff */
[----:B------:R-:W-:-:S04]  /*54a0*/  UIADD3.64 UR16, UR36, 0x2fe, URZ ;  /* 0x000002fe24107897 */ /* 0x000fc8000fffe03f */
[----:B------:R1:W-:Y:S01]  /*54b0*/  STL [R1+0x3cc], R9 ;  /* 0x0003cc0901007387 */ /* 0x0003e20000100800 */
[----:B0-----:R-:W-:-:S05]  /*54c0*/  IADD3 R10, P0, R7, UR12, RZ ;  /* 0x0000000c070a7c10 */ /* 0x001fca000ff1e0ff */
[----:B------:R0:W-:Y:S01]  /*54d0*/  STL [R1+0x40c], R10 ;  /* 0x00040c0a01007387 */ /* 0x0001e20000100800 */
[----:B-1----:R-:W-:-:S05]  /*54e0*/  IADD3.X R9, R5, UR13, RZ, P4, !PT ;  /* 0x0000000d05097c10 */ /* 0x002fca000a7fe4ff */
[----:B------:R1:W-:Y:S01]  /*54f0*/  STL [R1+0x3d4], R9 ;  /* 0x0003d40901007387 */ /* 0x0003e20000100800 */
[----:B0-----:R-:W-:-:S05]  /*5500*/  IADD3 R10, P4, R8, UR12, RZ ;  /* 0x0000000c080a7c10 */ /* 0x001fca000ff9e0ff */
[----:B------:R0:W-:Y:S01]  /*5510*/  STL [R1+0x414], R10 ;  /* 0x0004140a01007387 */ /* 0x0001e20000100800 */
[----:B-1----:R-:W-:Y:S01]  /*5520*/  IADD3.X R9, R4, UR13, RZ, P3, !PT ;  /* 0x0000000d04097c10 */ /* 0x002fe20009ffe4ff */
[----:B------:R-:W-:Y:S01]  /*5530*/  UIADD3.64 UR12, UR36, 0x300, URZ ;  /* 0x00000300240c7897 */ /* 0x000fe2000fffe03f */
[----:B------:R-:W-:-:S03]  /*5540*/  IADD3 R11, P3, R7, UR61, RZ ;  /* 0x0000003d070b7c10 */ /* 0x000fc6000ff7e0ff */
[----:B------:R1:W-:Y:S01]  /*5550*/  STL [R1+0x3dc], R9 ;  /* 0x0003dc0901007387 */ /* 0x0003e20000100800 */
[----:B0-----:R-:W-:-:S03]  /*5560*/  IADD3.X R10, R5, UR42, RZ, P2, !PT ;  /* 0x0000002a050a7c10 */ /* 0x001fc600097fe4ff */
[----:B------:R0:W-:Y:S04]  /*5570*/  STL [R1+0x41c], R11 ;  /* 0x00041c0b01007387 */ /* 0x0001e80000100800 */
[----:B------:R2:W-:Y:S01]  /*5580*/  STL [R1+0x3e4], R10 ;  /* 0x0003e40a01007387 */ /* 0x0005e20000100800 */
[----:B-1----:R-:W-:Y:S02]  /*5590*/  IADD3 R9, P2, R8, UR61, RZ ;  /* 0x0000003d08097c10 */ /* 0x002fe4000ff5e0ff */
[----:B0-----:R-:W-:-:S03]  /*55a0*/  IADD3.X R11, R4, UR42, RZ, P6, !PT ;  /* 0x0000002a040b7c10 */ /* 0x001fc6000b7fe4ff */
[----:B------:R0:W-:Y:S01]  /*55b0*/  STL [R1+0x424], R9 ;  /* 0x0004240901007387 */ /* 0x0001e20000100800 */
[----:B------:R-:W-:Y:S01]  /*55c0*/  UMOV UR42, UR4 ;  /* 0x00000004002a7c82 */ /* 0x000fe20008000000 */
[----:B--2---:R-:W-:Y:S02]  /*55d0*/  IADD3 R10, P6, R7, UR14, RZ ;  /* 0x0000000e070a7c10 */ /* 0x004fe4000ffde0ff */
[----:B------:R1:W-:Y:S04]  /*55e0*/  STL [R1+0x3f0], R11 ;  /* 0x0003f00b01007387 */ /* 0x0003e80000100800 */
[----:B------:R2:W-:Y:S01]  /*55f0*/  STL [R1+0x42c], R10 ;  /* 0x00042c0a01007387 */ /* 0x0005e20000100800 */
[----:B0-----:R-:W-:Y:S02]  /*5600*/  IADD3.X R9, R5, UR43, RZ, P5, !PT ;  /* 0x0000002b05097c10 */ /* 0x001fe4000affe4ff */
[----:B-1----:R-:W-:-:S03]  /*5610*/  IADD3 R11, P5, R8, UR14, RZ ;  /* 0x0000000e080b7c10 */ /* 0x002fc6000ffbe0ff */
[----:B------:R0:W-:Y:S01]  /*5620*/  STL [R1+0x3f8], R9 ;  /* 0x0003f80901007387 */ /* 0x0001e20000100800 */
[----:B--2---:R-:W-:-:S03]  /*5630*/  IADD3.X R10, R4, UR43, RZ, P1, !PT ;  /* 0x0000002b040a7c10 */ /* 0x004fc60008ffe4ff */
[----:B------:R1:W-:Y:S01]  /*5640*/  STL [R1+0x434], R11 ;  /* 0x0004340b01007387 */ /* 0x0003e20000100800 */
[----:B------:R-:W-:-:S03]  /*5650*/  UMOV UR43, 0x80000020 ;  /* 0x80000020002b7882 */ /* 0x000fc60000000000 */
[----:B------:R2:W-:Y:S01]  /*5660*/  STL [R1+0x400], R10 ;  /* 0x0004000a01007387 */ /* 0x0005e20000100800 */
[----:B0-----:R-:W-:Y:S02]  /*5670*/  IADD3 R9, P1, R7, UR15, RZ ;  /* 0x0000000f07097c10 */ /* 0x001fe4000ff3e0ff */
[----:B-1----:R-:W-:-:S03]  /*5680*/  IADD3.X R11, R5, UR46, RZ, P0, !PT ;  /* 0x0000002e050b7c10 */ /* 0x002fc600087fe4ff */
[----:B------:R0:W-:Y:S01]  /*5690*/  STL [R1+0x43c], R9 ;  /* 0x00043c0901007387 */ /* 0x0001e20000100800 */
[----:B--2---:R-:W-:-:S03]  /*56a0*/  IADD3 R10, P0, R8, UR15, RZ ;  /* 0x0000000f080a7c10 */ /* 0x004fc6000ff1e0ff */
[----:B------:R1:W-:Y:S04]  /*56b0*/  STL [R1+0x408], R11 ;  /* 0x0004080b01007387 */ /* 0x0003e80000100800 */
[----:B------:R2:W-:Y:S01]  /*56c0*/  STL [R1+0x444], R10 ;  /* 0x0004440a01007387 */ /* 0x0005e20000100800 */
[----:B0-----:R-:W-:Y:S02]  /*56d0*/  IADD3.X R9, R4, UR46, RZ, P4, !PT ;  /* 0x0000002e04097c10 */ /* 0x001fe4000a7fe4ff */
[----:B-1----:R-:W-:-:S03]  /*56e0*/  IADD3 R11, P4, R7, UR18, RZ ;  /* 0x00000012070b7c10 */ /* 0x002fc6000ff9e0ff */
[----:B------:R0:W-:Y:S01]  /*56f0*/  STL [R1+0x410], R9 ;  /* 0x0004100901007387 */ /* 0x0001e20000100800 */
[----:B--2---:R-:W-:-:S03]  /*5700*/  IADD3.X R10, R5, UR47, RZ, P3, !PT ;  /* 0x0000002f050a7c10 */ /* 0x004fc60009ffe4ff */
[----:B------:R1:W-:Y:S04]  /*5710*/  STL [R1+0x44c], R11 ;  /* 0x00044c0b01007387 */ /* 0x0003e80000100800 */
        /* <DEDUP_REMOVED lines=92> */
[----:B-1----:R-:W-:-:S03]  /*5ce0*/  IADD3.X R11, R5, UR59, RZ, P5, !PT ;  /* 0x0000003b050b7c10 */ /* 0x002fc6000affe4ff */
[----:B------:R0:W-:Y:S01]  /*5cf0*/  STL [R1+0x4d0], R9 ;  /* 0x0004d00901007387 */ /* 0x0001e20000100800 */
[----:B--2---:R-:W-:-:S03]  /*5d00*/  IADD3.X R10, R4, UR59, RZ, P1, !PT ;  /* 0x0000003b040a7c10 */ /* 0x004fc60008ffe4ff */
        /* <DEDUP_REMOVED lines=8> */
[----:B0-----:R-:W-:-:S05]  /*5d90*/  IADD3.X R9, R4, UR41, RZ, P2, !PT ;  /* 0x0000002904097c10 */ /* 0x001fca00097fe4ff */
[----:B------:R1:W-:Y:S02]  /*5da0*/  STL [R1+0x500], R9 ;  /* 0x0005000901007387 */ /* 0x0003e40000100800 */
.L_x_2:
[----:B------:R-:W2:Y:S01]  /*5db0*/  LDL R191, [R1+0x500] ;  /* 0x0005000001bf7983 */ /* 0x000ea20000100800 */
[----:B0-----:R-:W0:Y:S03]  /*5dc0*/  LDC R175, c[0x0][0x230] ;  /* 0x00008c00ffaf7b82 */ /* 0x001e260000000800 */
[----:B------:R-:W3:Y:S04]  /*5dd0*/  LDL R14, [R1+0x504] ;  /* 0x00050400010e7983 */ /* 0x000ee80000100800 */
[----:B------:R-:W4:Y:S04]  /*5de0*/  LDL R190, [R1+0x4f8] ;  /* 0x0004f80001be7983 */ /* 0x000f280000100800 */
[----:B------:R-:W4:Y:S04]  /*5df0*/  LDL R165, [R1+0x4fc] ;  /* 0x0004fc0001a57983 */ /* 0x000f280000100800 */
[----:B------:R-:W4:Y:S04]  /*5e00*/  LDL R164, [R1+0x4f0] ;  /* 0x0004f00001a47983 */ /* 0x000f280000100800 */
[----:B------:R-:W4:Y:S04]  /*5e10*/  LDL R163, [R1+0x4f4] ;  /* 0x0004f40001a37983 */ /* 0x000f280000100800 */
[----:B------:R-:W4:Y:S01]  /*5e20*/  LDL R162, [R1+0x4e8] ;  /* 0x0004e80001a27983 */ /* 0x000f220000100800 */
[----:B0-----:R-:W-:-:S03]  /*5e30*/  IMAD R175, R6, -0x40, R175 ;  /* 0xffffffc006af7824 */ /* 0x001fc600078e02af */
[----:B------:R-:W4:Y:S01]  /*5e40*/  LDL R15, [R1+0x4ec] ;  /* 0x0004ec00010f7983 */ /* 0x000f220000100800 */
[----:B------:R-:W-:Y:S02]  /*5e50*/  PRMT R156, RZ, 0x7610, R156 ;  /* 0x00007610ff9c7816 */ /* 0x000fe4000000009c */
[C---:B------:R-:W-:Y:S01]  /*5e60*/  ISETP.GT.AND P0, PT, R175.reuse, RZ, PT ;  /* 0x000000ffaf00720c */ /* 0x040fe20003f04270 */
[----:B------:R-:W-:Y:S01]  /*5e70*/  STL [R1+0x5dc], R215 ;  /* 0x0005dcd701007387 */ /* 0x000fe20000100800 */
[C---:B------:R-:W-:Y:S02]  /*5e80*/  ISETP.GT.AND P1, PT, R175.reuse, 0x1, PT ;  /* 0x00000001af00780c */ /* 0x040fe40003f24270 */
[----:B------:R-:W-:Y:S01]  /*5e90*/  ISETP.GT.AND P2, PT, R175, 0x2, PT ;  /* 0x00000002af00780c */ /* 0x000fe20003f44270 */
[----:B------:R-:W-:Y:S01]  /*5ea0*/  STL [R1+0x5d8], R216 ;  /* 0x0005d8d801007387 */ /* 0x000fe20000100800 */
[----:B------:R-:W-:-:S03]  /*5eb0*/  PRMT R188, RZ, 0x7610, R188 ;  /* 0x00007610ffbc7816 */ /* 0x000fc600000000bc */
[----:B------:R-:W-:Y:S04]  /*5ec0*/  STL [R1+0x5d4], R217 ;  /* 0x0005d4d901007387 */ /* 0x000fe80000100800 */
[----:B------:R-:W-:Y:S01]  /*5ed0*/  STL [R1+0x5d0], R218 ;  /* 0x0005d0da01007387 */ /* 0x000fe20000100800 */
[----:B-1----:R-:W-:Y:S02]  /*5ee0*/  @P0 IMAD.MOV.U32 R10, RZ, RZ, R7 ;  /* 0x000000ffff0a0224 */ /* 0x002fe400078e0007 */
[----:B------:R-:W-:Y:S01]  /*5ef0*/  @P0 IMAD.MOV.U32 R11, RZ, RZ, R5 ;  /* 0x000000ffff0b0224 */ /* 0x000fe200078e0005 */
[----:B-----5:R-:W-:Y:S01]  /*5f00*/  STL [R1+0x58c], R3 ;  /* 0x00058c0301007387 */ /* 0x020fe20000100800 */
[----:B------:R-:W-:Y:S01]  /*5f10*/  PRMT R189, RZ, 0x7610, R189 ;  /* 0x00007610ffbd7816 */ /* 0x000fe200000000bd */
[----:B------:R-:W-:-:S02]  /*5f20*/  @P0 IMAD.MOV.U32 R9, RZ, RZ, R4 ;  /* 0x000000ffff090224 */ /* 0x000fc400078e0004 */
[----:B------:R-:W-:Y:S04]  /*5f30*/  STL [R1+0x588], R2 ;  /* 0x0005880201007387 */ /* 0x000fe80000100800 */
[----:B------:R-:W-:Y:S04]  /*5f40*/  STL [R1+0x584], R0 ;  /* 0x0005840001007387 */ /* 0x000fe80000100800 */
[----:B------:R-:W-:Y:S04]  /*5f50*/  STL [R1+0x594], R6 ;  /* 0x0005940601007387 */ /* 0x000fe80000100800 */
[----:B------:R-:W-:Y:S04]  /*5f60*/  STL [R1+0x598], R4 ;  /* 0x0005980401007387 */ /* 0x000fe80000100800 */
[----:B------:R-:W-:Y:S04]  /*5f70*/  STL [R1+0x59c], R8 ;  /* 0x00059c0801007387 */ /* 0x000fe80000100800 */
[----:B------:R-:W-:Y:S04]  /*5f80*/  STL [R1+0x5a0], R7 ;  /* 0x0005a00701007387 */ /* 0x000fe80000100800 */
[----:B------:R0:W-:Y:S04]  /*5f90*/  STL [R1+0x590], R5 ;  /* 0x0005900501007387 */ /* 0x0001e80000100800 */
[----:B------:R2:W4:Y:S01]  /*5fa0*/  @P0 LDG.E.U8 R156, desc[UR44][R10.64] ;  /* 0x0000002c0a9c0981 */ /* 0x000522000c1e1100 */
[----:B------:R-:W-:-:S03]  /*5fb0*/  PRMT R167, RZ, 0x7610, R167 ;  /* 0x00007610ffa77816 */ /* 0x000fc600000000a7 */
[----:B------:R-:W4:Y:S04]  /*5fc0*/  @P0 LDG.E.U8 R188, desc[UR44][R8.64] ;  /* 0x0000002c08bc0981 */ /* 0x000f28000c1e1100 */
[----:B0-----:R-:W4:Y:S04]  /*5fd0*/  LDL.LU R5, [R1+0x4e4] ;  /* 0x0004e40001057983 */ /* 0x001f280000300800 */
[----:B------:R-:W4:Y:S04]  /*5fe0*/  LDL R7, [R1+0x4dc] ;  /* 0x0004dc0001077983 */ /* 0x000f280000100800 */
[----:B------:R-:W4:Y:S01]  /*5ff0*/  LDL R8, [R1+0x4d8] ;  /* 0x0004d80001087983 */ /* 0x000f220000100800 */
[----:B------:R-:W-:Y:S01]  /*6000*/  PRMT R186, RZ, 0x7610, R186 ;  /* 0x00007610ffba7816 */ /* 0x000fe200000000ba */
[----:B--2---:R-:W-:-:S02]  /*6010*/  @P1 IMAD.MOV.U32 R11, RZ, RZ, R191 ;  /* 0x000000ffff0b1224 */ /* 0x004fc400078e00bf */
[----:B---3--:R-:W-:Y:S02]  /*6020*/  @P1 IMAD.MOV.U32 R10, RZ, RZ, R14 ;  /* 0x000000ffff0a1224 */ /* 0x008fe400078e000e */
[----:B------:R-:W2:Y:S04]  /*6030*/  LDL R14, [R1+0x4e0] ;  /* 0x0004e000010e7983 */ /* 0x000ea80000100800 */
[----:B------:R4:W3:Y:S02]  /*6040*/  @P1 LDG.E.U8 R189, desc[UR44][R10.64] ;  /* 0x0000002c0abd1981 */ /* 0x0008e4000c1e1100 */
[----:B----4-:R-:W-:Y:S02]  /*6050*/  @P1 IMAD.MOV.U32 R10, RZ, RZ, R165 ;  /* 0x000000ffff0a1224 */ /* 0x010fe400078e00a5 */
[----:B------:R-:W-:Y:S01]  /*6060*/  @P1 IMAD.MOV.U32 R11, RZ, RZ, R190 ;  /* 0x000000ffff0b1224 */ /* 0x000fe200078e00be */
[----:B------:R-:W4:Y:S04]  /*6070*/  LDL R165, [R1+0x4d0] ;  /* 0x0004d00001a57983 */ /* 0x000f280000100800 */
[----:B------:R0:W3:Y:S02]  /*6080*/  @P1 LDG.E.U8 R167, desc[UR44][R10.64] ;  /* 0x0000002c0aa71981 */ /* 0x0000e4000c1e1100 */
[----:B0-----:R-:W-:-:S02]  /*6090*/  @P2 IMAD.MOV.U32 R10, RZ, RZ, R163 ;  /* 0x000000ffff0a2224 */ /* 0x001fc400078e00a3 */
[----:B------:R-:W-:Y:S01]  /*60a0*/  @P2 IMAD.MOV.U32 R11, RZ, RZ, R164 ;  /* 0x000000ffff0b2224 */ /* 0x000fe200078e00a4 */
[----:B------:R-:W3:Y:S04]  /*60b0*/  LDL R163, [R1+0x4c8] ;  /* 0x0004c80001a37983 */ /* 0x000ee80000100800 */
[----:B------:R-:W3:Y:S04]  /*60c0*/  LDL R164, [R1+0x4d4] ;  /* 0x0004d40001a47983 */ /* 0x000ee80000100800 */
[----:B------:R0:W3:Y:S02]  /*60d0*/  @P2 LDG.E.U8 R186, desc[UR44][R10.64] ;  /* 0x0000002c0aba2981 */ /* 0x0000e4000c1e1100 */
[----:B0-----:R-:W-:-:S02]  /*60e0*/  @P2 IMAD.MOV.U32 R11, RZ, RZ, R162 ;  /* 0x000000ffff0b2224 */ /* 0x001fc400078e00a2 */
[----:B------:R-:W3:Y:S01]  /*60f0*/  LDL R162, [R1+0x4cc] ;  /* 0x0004cc0001a27983 */ /* 0x000ee20000100800 */
[C---:B------:R-:W-:Y:S01]  /*6100*/  ISETP.GT.AND P0, PT, R175.reuse, 0x3, PT ;  /* 0x00000003af00780c */ /* 0x040fe20003f04270 */
[----:B------:R-:W-:Y:S01]  /*6110*/  @P2 IMAD.MOV.U32 R10, RZ, RZ, R15 ;  /* 0x000000ffff0a2224 */ /* 0x000fe200078e000f */
[----:B------:R-:W-:Y:S02]  /*6120*/  PRMT R23, RZ, 0x7610, R23 ;  /* 0x00007610ff177816 */ /* 0x000fe40000000017 */
[----:B------:R-:W-:Y:S02]  /*6130*/  ISETP.GT.AND P1, PT, R175, 0x4, PT ;  /* 0x00000004af00780c */ /* 0x000fe40003f24270 */
[----:B------:R-:W-:Y:S02]  /*6140*/  PRMT R187, RZ, 0x7610, R187 ;  /* 0x00007610ffbb7816 */ /* 0x000fe400000000bb */
[----:B------:R0:W3:Y:S01]  /*6150*/  @P2 LDG.E.U8 R23, desc[UR44][R10.64] ;  /* 0x0000002c0a172981 */ /* 0x0000e2000c1e1100 */
[----:B------:R-:W-:-:S02]  /*6160*/  PRMT R185, RZ, 0x7610, R185 ;  /* 0x00007610ffb97816 */ /* 0x000fc400000000b9 */
[----:B------:R-:W-:Y:S02]  /*6170*/  PRMT R166, RZ, 0x7610, R166 ;  /* 0x00007610ffa67816 */ /* 0x000fe400000000a6 */
[----:B0-----:R-:W-:Y:S01]  /*6180*/  @P0 IMAD.MOV.U32 R10, RZ, RZ, R5 ;  /* 0x000000ffff0a0224 */ /* 0x001fe200078e0005 */
[----:B------:R-:W-:Y:S04]  /*6190*/  STL [R1+0x5a4], R5 ;  /* 0x0005a40501007387 */ /* 0x000fe80000100800 */
[----:B------:R-:W3:Y:S01]  /*61a0*/  LDL R15, [R1+0x4c0] ;  /* 0x0004c000010f7983 */ /* 0x000ee20000100800 */
[----:B--2---:R-:W-:Y:S01]  /*61b0*/  @P0 IMAD.MOV.U32 R11, RZ, RZ, R14 ;  /* 0x000000ffff0b0224 */ /* 0x004fe200078e000e */
[----:B------:R-:W-:Y:S02]  /*61c0*/  ISETP.GT.AND P2, PT, R175, 0x5, PT ;  /* 0x00000005af00780c */ /* 0x000fe40003f44270 */
[----:B------:R-:W2:Y:S04]  /*61d0*/  LDL R14, [R1+0x4c4] ;  /* 0x0004c400010e7983 */ /* 0x000ea80000100800 */
[----:B------:R0:W2:Y:S01]  /*61e0*/  @P0 LDG.E.U8 R187, desc[UR44][R10.64] ;  /* 0x0000002c0abb0981 */ /* 0x0000a2000c1e1100 */
[----:B------:R-:W-:-:S02]  /*61f0*/  PRMT R18, RZ, 0x7610, R18 ;  /* 0x00007610ff127816 */ /* 0x000fc40000000012 */
[----:B------:R-:W-:Y:S01]  /*6200*/  PRMT R161, RZ, 0x7610, R161 ;  /* 0x00007610ffa17816 */ /* 0x000fe200000000a1 */
[----:B------:R-:W2:Y:S01]  /*6210*/  LDL R191, [R1+0x3f8] ;  /* 0x0003f80001bf7983 */ /* 0x000ea20000100800 */
[----:B------:R-:W-:Y:S02]  /*6220*/  PRMT R172, RZ, 0x7610, R172 ;  /* 0x00007610ffac7816 */ /* 0x000fe400000000ac */
[----:B------:R-:W-:Y:S01]  /*6230*/  PRMT R176, RZ, 0x7610, R176 ;  /* 0x00007610ffb07816 */ /* 0x000fe200000000b0 */
[----:B------:R-:W2:Y:S01]  /*6240*/  LDL R190, [R1+0x3fc] ;  /* 0x0003fc0001be7983 */ /* 0x000ea20000100800 */
[----:B0-----:R-:W-:Y:S02]  /*6250*/  @P0 IMAD.MOV.U32 R10, RZ, RZ, R7 ;  /* 0x000000ffff0a0224 */ /* 0x001fe400078e0007 */
[----:B------:R-:W-:Y:S01]  /*6260*/  @P0 IMAD.MOV.U32 R11, RZ, RZ, R8 ;  /* 0x000000ffff0b0224 */ /* 0x000fe200078e0008 */
[----:B------:R-:W2:Y:S04]  /*6270*/  LDL R7, [R1+0x4bc] ;  /* 0x0004bc0001077983 */ /* 0x000ea80000100800 */
[----:B------:R-:W2:Y:S04]  /*6280*/  LDL R8, [R1+0x4b8] ;  /* 0x0004b80001087983 */ /* 0x000ea80000100800 */
[----:B------:R4:W2:Y:S02]  /*6290*/  @P0 LDG.E.U8 R185, desc[UR44][R10.64] ;  /* 0x0000002c0ab90981 */ /* 0x0008a4000c1e1100 */
[----:B----4-:R-:W-:-:S02]  /*62a0*/  @P1 IMAD.MOV.U32 R11, RZ, RZ, R165 ;  /* 0x000000ffff0b1224 */ /* 0x010fc400078e00a5 */
[----:B---3--:R-:W-:Y:S01]  /*62b0*/  @P1 IMAD.MOV.U32 R10, RZ, RZ, R164 ;  /* 0x000000ffff0a1224 */ /* 0x008fe200078e00a4 */
[----:B------:R-:W3:Y:S04]  /*62c0*/  LDL R165, [R1+0x4b0] ;  /* 0x0004b00001a57983 */ /* 0x000ee80000100800 */
[----:B------:R-:W4:Y:S04]  /*62d0*/  LDL R164, [R1+0x4b4] ;  /* 0x0004b40001a47983 */ /* 0x000f280000100800 */
[----:B------:R0:W4:Y:S02]  /*62e0*/  @P1 LDG.E.U8 R166, desc[UR44][R10.64] ;  /* 0x0000002c0aa61981 */ /* 0x000124000c1e1100 */
[----:B0-----:R-:W-:-:S02]  /*62f0*/  @P1 IMAD.MOV.U32 R10, RZ, RZ, R162 ;  /* 0x000000ffff0a1224 */ /* 0x001fc400078e00a2 */
[----:B------:R-:W-:Y:S01]  /*6300*/  @P1 IMAD.MOV.U32 R11, RZ, RZ, R163 ;  /* 0x000000ffff0b1224 */ /* 0x000fe200078e00a3 */
[----:B------:R-:W4:Y:S04]  /*6310*/  LDL R162, [R1+0x4ac] ;  /* 0x0004ac0001a27983 */ /* 0x000f280000100800 */
[----:B------:R-:W4:Y:S01]  /*6320*/  LDL R163, [R1+0x4a8] ;  /* 0x0004a80001a37983 */ /* 0x000f220000100800 */
[----:B------:R-:W-:-:S03]  /*6330*/  ISETP.GT.AND P0, PT, R175, 0x6, PT ;  /* 0x00000006af00780c */ /* 0x000fc60003f04270 */
[----:B------:R0:W4:Y:S02]  /*6340*/  @P1 LDG.E.U8 R18, desc[UR44][R10.64] ;  /* 0x0000002c0a121981 */ /* 0x000124000c1e1100 */
[----:B0-----:R-:W-:Y:S02]  /*6350*/  @P2 IMAD.MOV.U32 R11, RZ, RZ, R15 ;  /* 0x000000ffff0b2224 */ /* 0x001fe400078e000f */
[----:B------:R-:W4:Y:S01]  /*6360*/  LDL R15, [R1+0x4a0] ;  /* 0x0004a000010f7983 */ /* 0x000f220000100800 */
[----:B--2---:R-:W-:-:S03]  /*6370*/  @P2 IMAD.MOV.U32 R10, RZ, RZ, R14 ;  /* 0x000000ffff0a2224 */ /* 0x004fc600078e000e */
[----:B------:R-:W2:Y:S04]  /*6380*/  LDL R14, [R1+0x4a4] ;  /* 0x0004a400010e7983 */ /* 0x000ea80000100800 */
[----:B------:R0:W2:Y:S02]  /*6390*/  @P2 LDG.E.U8 R161, desc[UR44][R10.64] ;  /* 0x0000002c0aa12981 */ /* 0x0000a4000c1e1100 */
[----:B0-----:R-:W-:Y:S02]  /*63a0*/  @P2 IMAD.MOV.U32 R10, RZ, RZ, R7 ;  /* 0x000000ffff0a2224 */ /* 0x001fe400078e0007 */
[----:B------:R-:W2:Y:S01]  /*63b0*/  LDL R7, [R1+0x49c] ;  /* 0x00049c0001077983 */ /* 0x000ea20000100800 */
[----:B------:R-:W-:-:S03]  /*63c0*/  @P2 IMAD.MOV.U32 R11, RZ, RZ, R8 ;  /* 0x000000ffff0b2224 */ /* 0x000fc600078e0008 */
[----:B------:R-:W2:Y:S04]  /*63d0*/  LDL R8, [R1+0x498] ;  /* 0x0004980001087983 */ /* 0x000ea80000100800 */
[----:B------:R3:W2:Y:S02]  /*63e0*/  @P2 LDG.E.U8 R172, desc[UR44][R10.64] ;  /* 0x0000002c0aac2981 */ /* 0x0006a4000c1e1100 */
[----:B---3--:R-:W-:Y:S02]  /*63f0*/  @P0 IMAD.MOV.U32 R11, RZ, RZ, R165 ;  /* 0x000000ffff0b0224 */ /* 0x008fe400078e00a5 */
[----:B------:R-:W3:Y:S01]  /*6400*/  LDL R165, [R1+0x490] ;  /* 0x0004900001a57983 */ /* 0x000ee20000100800 */
[----:B----4-:R-:W-:-:S03]  /*6410*/  @P0 IMAD.MOV.U32 R10, RZ, RZ, R164 ;  /* 0x000000ffff0a0224 */ /* 0x010fc600078e00a4 */
[----:B------:R-:W4:Y:S04]  /*6420*/  LDL R164, [R1+0x494] ;  /* 0x0004940001a47983 */ /* 0x000f280000100800 */
[----:B------:R0:W4:Y:S02]  /*6430*/  @P0 LDG.E.U8 R176, desc[UR44][R10.64] ;  /* 0x0000002c0ab00981 */ /* 0x000124000c1e1100 */
[----:B0-----:R-:W-:Y:S02]  /*6440*/  @P0 IMAD.MOV.U32 R10, RZ, RZ, R162 ;  /* 0x000000ffff0a0224 */ /* 0x001fe400078e00a2 */
[----:B------:R-:W4:Y:S01]  /*6450*/  LDL R162, [R1+0x48c] ;  /* 0x00048c0001a27983 */ /* 0x000f220000100800 */
[----:B------:R-:W-:-:S03]  /*6460*/  @P0 IMAD.MOV.U32 R11, RZ, RZ, R163 ;  /* 0x000000ffff0b0224 */ /* 0x000fc600078e00a3 */
[----:B------:R-:W4:Y:S01]  /*6470*/  LDL R163, [R1+0x488] ;  /* 0x0004880001a37983 */ /* 0x000f220000100800 */
[C---:B------:R-:W-:Y:S02]  /*6480*/  ISETP.GT.AND P1, PT, R175.reuse, 0x7, PT ;  /* 0x00000007af00780c */ /* 0x040fe40003f24270 */
[----:B------:R-:W-:Y:S02]  /*6490*/  PRMT R13, RZ, 0x7610, R13 ;  /* 0x00007610ff0d7816 */ /* 0x000fe4000000000d */
[----:B------:R-:W-:Y:S02]  /*64a0*/  ISETP.GT.AND P2, PT, R175, 0x8, PT ;  /* 0x00000008af00780c */ /* 0x000fe40003f44270 */
[----:B------:R-:W-:Y:S02]  /*64b0*/  PRMT R184, RZ, 0x7610, R184 ;  /* 0x00007610ffb87816 */ /* 0x000fe400000000b8 */
[----:B------:R0:W4:Y:S01]  /*64c0*/  @P0 LDG.E.U8 R13, desc[UR44][R10.64] ;  /* 0x0000002c0a0d0981 */ /* 0x000122000c1e1100 */
[----:B------:R-:W-:-:S04]  /*64d0*/  PRMT R183, RZ, 0x7610, R183 ;  /* 0x00007610ffb77816 */ /* 0x000fc800000000b7 */
[----:B0-----:R-:W-:Y:S02]  /*64e0*/  @P1 IMAD.MOV.U32 R11, RZ, RZ, R15 ;  /* 0x000000ffff0b1224 */ /* 0x001fe400078e000f */
[----:B------:R-:W4:Y:S01]  /*64f0*/  LDL R15, [R1+0x480] ;  /* 0x00048000010f7983 */ /* 0x000f220000100800 */
[----:B------:R-:W-:Y:S01]  /*6500*/  PRMT R168, RZ, 0x7610, R168 ;  /* 0x00007610ffa87816 */ /* 0x000fe200000000a8 */
[----:B--2---:R-:W-:Y:S02]  /*6510*/  @P1 IMAD.MOV.U32 R10, RZ, RZ, R14 ;  /* 0x000000ffff0a1224 */ /* 0x004fe400078e000e */
[----:B------:R-:W2:Y:S04]  /*6520*/  LDL R14, [R1+0x484] ;  /* 0x00048400010e7983 */ /* 0x000ea80000100800 */
[----:B------:R0:W2:Y:S02]  /*6530*/  @P1 LDG.E.U8 R184, desc[UR44][R10.64] ;  /* 0x0000002c0ab81981 */ /* 0x0000a4000c1e1100 */
[----:B0-----:R-:W-:-:S02]  /*6540*/  @P1 IMAD.MOV.U32 R10, RZ, RZ, R7 ;  /* 0x000000ffff0a1224 */ /* 0x001fc400078e0007 */
        /* <DEDUP_REMOVED lines=86> */
[----:B------:R0:W3:Y:S02]  /*6ab0*/  @P2 LDG.E.U8 R21, desc[UR44][R10.64] ;  /* 0x0000002c0a152981 */ /* 0x0000e4000c1e1100 */
[----:B0-----:R-:W-:Y:S02]  /*6ac0*/  @P2 IMAD.MOV.U32 R10, RZ, RZ, R162 ;  /* 0x000000ffff0a2224 */ /* 0x001fe400078e00a2 */
[----:B------:R-:W4:Y:S01]  /*6ad0*/  LDL R162, [R1+0x414] ;  /* 0x0004140001a27983 */ /* 0x000f220000100800 */
[----:B------:R-:W-:-:S03]  /*6ae0*/  @P2 IMAD.MOV.U32 R11, RZ, RZ, R163 ;  /* 0x000000ffff0b2224 */ /* 0x000fc600078e00a3 */
[----:B------:R-:W3:Y:S01]  /*6af0*/  LDL R163, [R1+0x410] ;  /* 0x0004100001a37983 */ /* 0x000ee20000100800 */
[C---:B------:R-:W-:Y:S02]  /*6b00*/  ISETP.GT.AND P0, PT, R175.reuse, 0xf, PT ;  /* 0x0000000faf00780c */ /* 0x040fe40003f04270 */
[----:B------:R-:W-:Y:S02]  /*6b10*/  PRMT R16, RZ, 0x7610, R16 ;  /* 0x00007610ff107816 */ /* 0x000fe40000000010 */
[----:B------:R-:W-:-:S04]  /*6b20*/  ISETP.GT.AND P1, PT, R175, 0x10, PT ;  /* 0x00000010af00780c */ /* 0x000fc80003f24270 */
[----:B------:R0:W3:Y:S01]  /*6b30*/  @P2 LDG.E.U8 R16, desc[UR44][R10.64] ;  /* 0x0000002c0a102981 */ /* 0x0000e2000c1e1100 */
[----:B------:R-:W-:Y:S02]  /*6b40*/  PRMT R180, RZ, 0x7610, R180 ;  /* 0x00007610ffb47816 */ /* 0x000fe400000000b4 */
[----:B------:R-:W-:Y:S02]  /*6b50*/  PRMT R170, RZ, 0x7610, R170 ;  /* 0x00007610ffaa7816 */ /* 0x000fe400000000aa */
[----:B0-----:R-:W-:Y:S02]  /*6b60*/  @P0 IMAD.MOV.U32 R11, RZ, RZ, R15 ;  /* 0x000000ffff0b0224 */ /* 0x001fe400078e000f */
[----:B--2---:R-:W-:-:S05]  /*6b70*/  @P0 IMAD.MOV.U32 R10, RZ, RZ, R14 ;  /* 0x000000ffff0a0224 */ /* 0x004fca00078e000e */
[----:B------:R0:W2:Y:S01]  /*6b80*/  @P0 LDG.E.U8 R180, desc[UR44][R10.64] ;  /* 0x0000002c0ab40981 */ /* 0x0000a2000c1e1100 */
[----:B------:R-:W-:-:S03]  /*6b90*/  @P0 IMAD.MOV.U32 R14, RZ, RZ, R7 ;  /* 0x000000ffff0e0224 */ /* 0x000fc600078e0007 */
[----:B------:R-:W2:Y:S01]  /*6ba0*/  LDL R7, [R1+0x404] ;  /* 0x0004040001077983 */ /* 0x000ea20000100800 */
[----:B------:R-:W-:-:S03]  /*6bb0*/  @P0 IMAD.MOV.U32 R15, RZ, RZ, R8 ;  /* 0x000000ffff0f0224 */ /* 0x000fc600078e0008 */
[----:B------:R-:W2:Y:S01]  /*6bc0*/  LDL R8, [R1+0x400] ;  /* 0x0004000001087983 */ /* 0x000ea20000100800 */
[----:B0-----:R-:W-:-:S03]  /*6bd0*/  PRMT R11, RZ, 0x7610, R11 ;  /* 0x00007610ff0b7816 */ /* 0x001fc6000000000b */
[----:B------:R4:W2:Y:S02]  /*6be0*/  @P0 LDG.E.U8 R170, desc[UR44][R14.64] ;  /* 0x0000002c0eaa0981 */ /* 0x0008a4000c1e1100 */
[----:B----4-:R-:W-:Y:S02]  /*6bf0*/  @P1 IMAD.MOV.U32 R14, RZ, RZ, R162 ;  /* 0x000000ffff0e1224 */ /* 0x010fe400078e00a2 */
[----:B---3--:R-:W-:Y:S01]  /*6c00*/  @P1 IMAD.MOV.U32 R15, RZ, RZ, R163 ;  /* 0x000000ffff0f1224 */ /* 0x008fe200078e00a3 */
[----:B------:R-:W-:Y:S01]  /*6c10*/  ISETP.GT.AND P2, PT, R175, 0x11, PT ;  /* 0x00000011af00780c */ /* 0x000fe20003f44270 */
[----:B------:R-:W3:Y:S04]  /*6c20*/  LDL R163, [R1+0x3f0] ;  /* 0x0003f00001a37983 */ /* 0x000ee80000100800 */
[----:B------:R0:W4:Y:S01]  /*6c30*/  @P1 LDG.E.U8 R11, desc[UR44][R14.64] ;  /* 0x0000002c0e0b1981 */ /* 0x000122000c1e1100 */
[----:B------:R-:W-:-:S02]  /*6c40*/  PRMT R153, RZ, 0x7610, R153 ;  /* 0x00007610ff997816 */ /* 0x000fc40000000099 */
[----:B------:R-:W-:Y:S01]  /*6c50*/  PRMT R158, RZ, 0x7610, R158 ;  /* 0x00007610ff9e7816 */ /* 0x000fe2000000009e */
[----:B------:R-:W3:Y:S01]  /*6c60*/  LDL R162, [R1+0x3f4] ;  /* 0x0003f40001a27983 */ /* 0x000ee20000100800 */
[----:B0-----:R-:W-:Y:S02]  /*6c70*/  @P1 IMAD.MOV.U32 R14, RZ, RZ, R164 ;  /* 0x000000ffff0e1224 */ /* 0x001fe400078e00a4 */
[----:B------:R-:W-:Y:S01]  /*6c80*/  @P1 IMAD.MOV.U32 R15, RZ, RZ, R165 ;  /* 0x000000ffff0f1224 */ /* 0x000fe200078e00a5 */
[----:B------:R-:W4:Y:S04]  /*6c90*/  LDL R164, [R1+0x3e8] ;  /* 0x0003e80001a47983 */ /* 0x000f280000100800 */
[----:B------:R-:W4:Y:S04]  /*6ca0*/  LDL R165, [R1+0x3e4] ;  /* 0x0003e40001a57983 */ /* 0x000f280000100800 */
[----:B------:R2:W3:Y:S01]  /*6cb0*/  @P1 LDG.E.U8 R153, desc[UR44][R14.64] ;  /* 0x0000002c0e991981 */ /* 0x0004e2000c1e1100 */
[----:B------:R-:W-:-:S02]  /*6cc0*/  ISETP.GT.AND P0, PT, R175, 0x12, PT ;  /* 0x00000012af00780c */ /* 0x000fc40003f04270 */
[----:B------:R-:W-:Y:S01]  /*6cd0*/  PRMT R179, RZ, 0x7610, R179 ;  /* 0x00007610ffb37816 */ /* 0x000fe200000000b3 */
[----:B--2---:R-:W-:Y:S02]  /*6ce0*/  @P2 IMAD.MOV.U32 R14, RZ, RZ, R7 ;  /* 0x000000ffff0e2224 */ /* 0x004fe400078e0007 */
[----:B------:R-:W2:Y:S01]  /*6cf0*/  LDL R7, [R1+0x3d8] ;  /* 0x0003d80001077983 */ /* 0x000ea20000100800 */
[----:B------:R-:W-:-:S03]  /*6d00*/  @P2 IMAD.MOV.U32 R15, RZ, RZ, R8 ;  /* 0x000000ffff0f2224 */ /* 0x000fc600078e0008 */
[----:B------:R-:W2:Y:S04]  /*6d10*/  LDL R8, [R1+0x3d4] ;  /* 0x0003d40001087983 */ /* 0x000ea80000100800 */
[----:B------:R0:W2:Y:S02]  /*6d20*/  @P2 LDG.E.U8 R158, desc[UR44][R14.64] ;  /* 0x0000002c0e9e2981 */ /* 0x0000a4000c1e1100 */
[----:B0-----:R-:W-:Y:S02]  /*6d30*/  @P2 IMAD.MOV.U32 R14, RZ, RZ, R190 ;  /* 0x000000ffff0e2224 */ /* 0x001fe400078e00be */
[----:B------:R-:W-:Y:S01]  /*6d40*/  @P2 IMAD.MOV.U32 R15, RZ, RZ, R191 ;  /* 0x000000ffff0f2224 */ /* 0x000fe200078e00bf */
[----:B------:R-:W2:Y:S04]  /*6d50*/  LDL R190, [R1+0x3c8] ;  /* 0x0003c80001be7983 */ /* 0x000ea80000100800 */
[----:B------:R0:W2:Y:S04]  /*6d60*/  @P2 LDG.E.U8 R179, desc[UR44][R14.64] ;  /* 0x0000002c0eb32981 */ /* 0x0000a8000c1e1100 */
[----:B------:R-:W2:Y:S01]  /*6d70*/  LDL R191, [R1+0x3c4] ;  /* 0x0003c40001bf7983 */ /* 0x000ea20000100800 */
[----:B0-----:R-:W-:-:S06]  /*6d80*/  PRMT R15, RZ, 0x7610, R15 ;  /* 0x00007610ff0f7816 */ /* 0x001fcc000000000f */
[----:B----4-:R-:W4:Y:S04]  /*6d90*/  @P0 LDG.E.U8 R15, desc[UR44][R164.64] ;  /* 0x0000002ca40f0981 */ /* 0x010f28000c1e1100 */
[----:B------:R-:W4:Y:S04]  /*6da0*/  LDL R164, [R1+0x3dc] ;  /* 0x0003dc0001a47983 */ /* 0x000f280000100800 */
[----:B------:R-:W4:Y:S01]  /*6db0*/  LDL R165, [R1+0x3e0] ;  /* 0x0003e00001a57983 */ /* 0x000f220000100800 */
[----:B------:R-:W-:Y:S02]  /*6dc0*/  ISETP.GT.AND P1, PT, R175, 0x13, PT ;  /* 0x00000013af00780c */ /* 0x000fe40003f24270 */
[----:B------:R-:W-:-:S06]  /*6dd0*/  PRMT R20, RZ, 0x7610, R20 ;  /* 0x00007610ff147816 */ /* 0x000fcc0000000014 */
[----:B---3--:R0:W3:Y:S01]  /*6de0*/  @P0 LDG.E.U8 R20, desc[UR44][R162.64] ;  /* 0x0000002ca2140981 */ /* 0x0080e2000c1e1100 */
[----:B------:R-:W-:Y:S02]  /*6df0*/  ISETP.GT.AND P2, PT, R175, 0x14, PT ;  /* 0x00000014af00780c */ /* 0x000fe40003f44270 */
[----:B------:R-:W-:Y:S02]  /*6e00*/  PRMT R171, RZ, 0x7610, R171 ;  /* 0x00007610ffab7816 */ /* 0x000fe400000000ab */
[----:B0-----:R-:W-:Y:S02]  /*6e10*/  PRMT R163, RZ, 0x7610, R163 ;  /* 0x00007610ffa37816 */ /* 0x001fe400000000a3 */
[----:B------:R-:W-:-:S07]  /*6e20*/  PRMT R152, RZ, 0x7610, R152 ;  /* 0x00007610ff987816 */ /* 0x000fce0000000098 */
[----:B--2---:R-:W2:Y:S04]  /*6e30*/  @P2 LDG.E.U8 R152, desc[UR44][R190.64] ;  /* 0x0000002cbe982981 */ /* 0x004ea8000c1e1100 */
[----:B------:R-:W3:Y:S04]  /*6e40*/  LDL R190, [R1+0x3bc] ;  /* 0x0003bc0001be7983 */ /* 0x000ee80000100800 */
[----:B------:R-:W3:Y:S01]  /*6e50*/  LDL R191, [R1+0x3c0] ;  /* 0x0003c00001bf7983 */ /* 0x000ee20000100800 */
[----:B----4-:R-:W-:-:S04]  /*6e60*/  @P1 LOP3.LUT R165, R165, R164, RZ, 0x3c, !PT ;  /* 0x000000a4a5a51212 */ /* 0x010fc800078e3cff */
[----:B------:R-:W-:-:S04]  /*6e70*/  @P1 LOP3.LUT R164, R165, R164, RZ, 0x3c, !PT ;  /* 0x000000a4a5a41212 */ /* 0x000fc800078e3cff */
[----:B------:R-:W-:-:S05]  /*6e80*/  @P1 LOP3.LUT R165, R165, R164, RZ, 0x3c, !PT ;  /* 0x000000a4a5a51212 */ /* 0x000fca00078e3cff */
[----:B------:R0:W4:Y:S02]  /*6e90*/  @P1 LDG.E.U8 R163, desc[UR44][R164.64] ;  /* 0x0000002ca4a31981 */ /* 0x000124000c1e1100 */
[----:B0-----:R-:W-:Y:S02]  /*6ea0*/  @P1 IMAD.MOV.U32 R164, RZ, RZ, R7 ;  /* 0x000000ffffa41224 */ /* 0x001fe400078e0007 */
[----:B------:R-:W-:Y:S01]  /*6eb0*/  @P1 IMAD.MOV.U32 R165, RZ, RZ, R8 ;  /* 0x000000ffffa51224 */ /* 0x000fe200078e0008 */
[----:B------:R-:W-:Y:S01]  /*6ec0*/  ISETP.GT.AND P0, PT, R175, 0x15, PT ;  /* 0x00000015af00780c */ /* 0x000fe20003f04270 */
[----:B------:R-:W2:Y:S04]  /*6ed0*/  LDL R8, [R1+0x3ac] ;  /* 0x0003ac0001087983 */ /* 0x000ea80000100800 */
[----:B------:R0:W4:Y:S01]  /*6ee0*/  @P1 LDG.E.U8 R171, desc[UR44][R164.64] ;  /* 0x0000002ca4ab1981 */ /* 0x000122000c1e1100 */
[----:B------:R-:W-:-:S03]  /*6ef0*/  PRMT R10, RZ, 0x7610, R10 ;  /* 0x00007610ff0a7816 */ /* 0x000fc6000000000a */
[----:B------:R-:W2:Y:S04]  /*6f00*/  LDL R7, [R1+0x3b0] ;  /* 0x0003b00001077983 */ /* 0x000ea80000100800 */
[----:B------:R-:W0:Y:S04]  /*6f10*/  LDL R164, [R1+0x3cc] ;  /* 0x0003cc0001a47983 */ /* 0x000e280000100800 */
[----:B------:R-:W0:Y:S01]  /*6f20*/  LDL R165, [R1+0x3d0] ;  /* 0x0003d00001a57983 */ /* 0x000e220000100800 */
[----:B---3--:R-:W-:-:S04]  /*6f30*/  @P0 LOP3.LUT R191, R191, R190, RZ, 0x3c, !PT ;  /* 0x000000bebfbf0212 */ /* 0x008fc800078e3cff */
[----:B------:R-:W-:-:S04]  /*6f40*/  @P0 LOP3.LUT R190, R191, R190, RZ, 0x3c, !PT ;  /* 0x000000bebfbe0212 */ /* 0x000fc800078e3cff */
[----:B------:R-:W-:Y:S02]  /*6f50*/  @P0 LOP3.LUT R191, R191, R190, RZ, 0x3c, !PT ;  /* 0x000000bebfbf0212 */ /* 0x000fe400078e3cff */
[----:B0-----:R-:W-:-:S04]  /*6f60*/  @P2 LOP3.LUT R165, R165, R164, RZ, 0x3c, !PT ;  /* 0x000000a4a5a52212 */ /* 0x001fc800078e3cff */
[----:B------:R-:W-:-:S04]  /*6f70*/  @P2 LOP3.LUT R164, R165, R164, RZ, 0x3c, !PT ;  /* 0x000000a4a5a42212 */ /* 0x000fc800078e3cff */
[----:B------:R-:W-:-:S05]  /*6f80*/  @P2 LOP3.LUT R165, R165, R164, RZ, 0x3c, !PT ;  /* 0x000000a4a5a52212 */ /* 0x000fca00078e3cff */
[----:B------:R0:W3:Y:S02]  /*6f90*/  @P2 LDG.E.U8 R10, desc[UR44][R164.64] ;  /* 0x0000002ca40a2981 */ /* 0x0000e4000c1e1100 */
[----:B0-----:R-:W-:-:S06]  /*6fa0*/  PRMT R164, RZ, 0x7610, R164 ;  /* 0x00007610ffa47816 */ /* 0x001fcc00000000a4 */
[----:B------:R0:W3:Y:S04]  /*6fb0*/  @P0 LDG.E.U8 R164, desc[UR44][R190.64] ;  /* 0x0000002cbea40981 */ /* 0x0000e8000c1e1100 */
[----:B------:R-:W0:Y:S04]  /*6fc0*/  LDL R190, [R1+0x3b4] ;  /* 0x0003b40001be7983 */ /* 0x000e280000100800 */
[----:B------:R-:W0:Y:S01]  /*6fd0*/  LDL R191, [R1+0x3b8] ;  /* 0x0003b80001bf7983 */ /* 0x000e220000100800 */
[----:B------:R-:W-:Y:S02]  /*6fe0*/  ISETP.GT.AND P1, PT, R175, 0x16, PT ;  /* 0x00000016af00780c */ /* 0x000fe40003f24270 */
[----:B------:R-:W-:-:S02]  /*6ff0*/  PRMT R178, RZ, 0x7610, R178 ;  /* 0x00007610ffb27816 */ /* 0x000fc400000000b2 */
[----:B------:R-:W-:Y:S02]  /*7000*/  PRMT R19, RZ, 0x7610, R19 ;  /* 0x00007610ff137816 */ /* 0x000fe40000000013 */
[----:B0-----:R-:W-:-:S04]  /*7010*/  @P0 LOP3.LUT R191, R191, R190, RZ, 0x3c, !PT ;  /* 0x000000bebfbf0212 */ /* 0x001fc800078e3cff */
[----:B------:R-:W-:-:S04]  /*7020*/  @P0 LOP3.LUT R190, R191, R190, RZ, 0x3c, !PT ;  /* 0x000000bebfbe0212 */ /* 0x000fc800078e3cff */
[----:B------:R-:W-:-:S05]  /*7030*/  @P0 LOP3.LUT R191, R191, R190, RZ, 0x3c, !PT ;  /* 0x000000bebfbf0212 */ /* 0x000fca00078e3cff */
[----:B------:R2:W3:Y:S02]  /*7040*/  @P0 LDG.E.U8 R178, desc[UR44][R190.64] ;  /* 0x0000002cbeb20981 */ /* 0x0004e4000c1e1100 */
[----:B--2---:R-:W-:Y:S02]  /*7050*/  @P1 IMAD.MOV.U32 R190, RZ, RZ, R7 ;  /* 0x000000ffffbe1224 */ /* 0x004fe400078e0007 */
[----:B------:R-:W-:Y:S01]  /*7060*/  @P1 IMAD.MOV.U32 R191, RZ, RZ, R8 ;  /* 0x000000ffffbf1224 */ /* 0x000fe200078e0008 */
[----:B------:R-:W-:Y:S01]  /*7070*/  PRMT R14, RZ, 0x7610, R14 ;  /* 0x00007610ff0e7816 */ /* 0x000fe2000000000e */
[----:B------:R-:W2:Y:S04]  /*7080*/  LDL R8, [R1+0x384] ;  /* 0x0003840001087983 */ /* 0x000ea80000100800 */
[----:B------:R0:W3:Y:S01]  /*7090*/  @P1 LDG.E.U8 R19, desc[UR44][R190.64] ;  /* 0x0000002cbe131981 */ /* 0x0000e2000c1e1100 */
[----:B------:R-:W-:-:S02]  /*70a0*/  ISETP.GT.AND P2, PT, R175, 0x17, PT ;  /* 0x00000017af00780c */ /* 0x000fc40003f44270 */
[----:B------:R-:W-:Y:S01]  /*70b0*/  PRMT R162, RZ, 0x7610, R162 ;  /* 0x00007610ffa27816 */ /* 0x000fe200000000a2 */
[----:B------:R-:W4:Y:S04]  /*70c0*/  LDL R7, [R1+0x388] ;  /* 0x0003880001077983 */ /* 0x000f280000100800 */
[----:B------:R-:W0:Y:S04]  /*70d0*/  LDL R190, [R1+0x3a4] ;  /* 0x0003a40001be7983 */ /* 0x000e280000100800 */
[----:B------:R-:W0:Y:S02]  /*70e0*/  LDL R191, [R1+0x3a8] ;  /* 0x0003a80001bf7983 */ /* 0x000e240000100800 */
[----:B0-----:R-:W-:-:S04]  /*70f0*/  @P1 LOP3.LUT R191, R191, R190, RZ, 0x3c, !PT ;  /* 0x000000bebfbf1212 */ /* 0x001fc800078e3cff */
[----:B------:R-:W-:-:S04]  /*7100*/  @P1 LOP3.LUT R190, R191, R190, RZ, 0x3c, !PT ;  /* 0x000000bebfbe1212 */ /* 0x000fc800078e3cff */
[----:B------:R-:W-:-:S05]  /*7110*/  @P1 LOP3.LUT R191, R191, R190, RZ, 0x3c, !PT ;  /* 0x000000bebfbf1212 */ /* 0x000fca00078e3cff */
[----:B------:R0:W3:Y:S04]  /*7120*/  @P1 LDG.E.U8 R14, desc[UR44][R190.64] ;  /* 0x0000002cbe0e1981 */ /* 0x0000e8000c1e1100 */
[----:B------:R-:W0:Y:S04]  /*7130*/  LDL R190, [R1+0x39c] ;  /* 0x00039c0001be7983 */ /* 0x000e280000100800 */
[----:B------:R-:W0:Y:S02]  /*7140*/  LDL R191, [R1+0x3a0] ;  /* 0x0003a00001bf7983 */ /* 0x000e240000100800 */
[----:B0-----:R-:W-:-:S04]  /*7150*/  @P2 LOP3.LUT R191, R191, R190, RZ, 0x3c, !PT ;  /* 0x000000bebfbf2212 */ /* 0x001fc800078e3cff */
[----:B------:R-:W-:-:S04]  /*7160*/  @P2 LOP3.LUT R190, R191, R190, RZ, 0x3c, !PT ;  /* 0x000000bebfbe2212 */ /* 0x000fc800078e3cff */
[----:B------:R-:W-:-:S05]  /*7170*/  @P2 LOP3.LUT R191, R191, R190, RZ, 0x3c, !PT ;  /* 0x000000bebfbf2212 */ /* 0x000fca00078e3cff */
[----:B------:R0:W3:Y:S04]  /*7180*/  @P2 LDG.E.U8 R162, desc[UR44][R190.64] ;  /* 0x0000002cbea22981 */ /* 0x0000e8000c1e1100 */
[----:B------:R-:W0:Y:S04]  /*7190*/  LDL R190, [R1+0x394] ;  /* 0x0003940001be7983 */ /* 0x000e280000100800 */
[----:B------:R-:W0:Y:S01]  /*71a0*/  LDL R191, [R1+0x398] ;  /* 0x0003980001bf7983 */ /* 0x000e220000100800 */
[----:B------:R-:W-:Y:S02]  /*71b0*/  PRMT R165, RZ, 0x7610, R165 ;  /* 0x00007610ffa57816 */ /* 0x000fe400000000a5 */
[----:B0-----:R-:W-:-:S04]  /*71c0*/  @P2 LOP3.LUT R191, R191, R190, RZ, 0x3c, !PT ;  /* 0x000000bebfbf2212 */ /* 0x001fc800078e3cff */
[----:B------:R-:W-:-:S04]  /*71d0*/  @P2 LOP3.LUT R190, R191, R190, RZ, 0x3c, !PT ;  /* 0x000000bebfbe2212 */ /* 0x000fc800078e3cff */
[----:B------:R-:W-:-:S05]  /*71e0*/  @P2 LOP3.LUT R191, R191, R190, RZ, 0x3c, !PT ;  /* 0x000000bebfbf2212 */ /* 0x000fca00078e3cff */
[----:B------:R0:W3:Y:S04]  /*71f0*/  @P2 LDG.E.U8 R165, desc[UR44][R190.64] ;  /* 0x0000002cbea52981 */ /* 0x0000e8000c1e1100 */
[----:B------:R-:W0:Y:S04]  /*7200*/  LDL R190, [R1+0x38c] ;  /* 0x00038c0001be7983 */ /* 0x000e280000100800 */
[----:B------:R-:W0:Y:S01]  /*7210*/  LDL R191, [R1+0x390] ;  /* 0x0003900001bf7983 */ /* 0x000e220000100800 */
[----:B------:R-:W-:Y:S02]  /*7220*/  ISETP.GT.AND P0, PT, R175, 0x18, PT ;  /* 0x00000018af00780c */ /* 0x000fe40003f04270 */
[----:B------:R-:W-:-:S02]  /*7230*/  PRMT R9, RZ, 0x7610, R9 ;  /* 0x00007610ff097816 */ /* 0x000fc40000000009 */
[----:B------:R-:W-:-:S09]  /*7240*/  PRMT R6, RZ, 0x7610, R6 ;  /* 0x00007610ff067816 */ /* 0x000fd20000000006 */
[----:B0-----:R-:W-:-:S04]  /*7250*/  @P0 LOP3.LUT R191, R191, R190, RZ, 0x3c, !PT ;  /* 0x000000bebfbf0212 */ /* 0x001fc800078e3cff */
[----:B------:R-:W-:-:S04]  /*7260*/  @P0 LOP3.LUT R190, R191, R190, RZ, 0x3c, !PT ;  /* 0x000000bebfbe0212 */ /* 0x000fc800078e3cff */
[----:B------:R-:W-:-:S05]  /*7270*/  @P0 LOP3.LUT R191, R191, R190, RZ, 0x3c, !PT ;  /* 0x000000bebfbf0212 */ /* 0x000fca00078e3cff */
[----:B------:R4:W3:Y:S02]  /*7280*/  @P0 LDG.E.U8 R9, desc[UR44][R190.64] ;  /* 0x0000002cbe090981 */ /* 0x0008e4000c1e1100 */
[----:B----4-:R-:W-:Y:S02]  /*7290*/  @P0 IMAD.MOV.U32 R190, RZ, RZ, R7 ;  /* 0x000000ffffbe0224 */ /* 0x010fe400078e0007 */
[----:B--2---:R-:W-:Y:S01]  /*72a0*/  @P0 IMAD.MOV.U32 R191, RZ, RZ, R8 ;  /* 0x000000ffffbf0224 */ /* 0x004fe200078e0008 */
[----:B------:R-:W-:Y:S01]  /*72b0*/  ISETP.GT.AND P1, PT, R175, 0x19, PT ;  /* 0x00000019af00780c */ /* 0x000fe20003f24270 */
[----:B------:R-:W2:Y:S04]  /*72c0*/  LDL R8, [R1+0x35c] ;  /* 0x00035c0001087983 */ /* 0x000ea80000100800 */
[----:B------:R0:W4:Y:S01]  /*72d0*/  @P0 LDG.E.U8 R6, desc[UR44][R190.64] ;  /* 0x0000002cbe060981 */ /* 0x000122000c1e1100 */
[----:B------:R-:W-:-:S02]  /*72e0*/  PRMT R160, RZ, 0x7610, R160 ;  /* 0x00007610ffa07816 */ /* 0x000fc400000000a0 */
[----:B------:R-:W-:Y:S01]  /*72f0*/  PRMT R177, RZ, 0x7610, R177 ;  /* 0x00007610ffb17816 */ /* 0x000fe200000000b1 */
[----:B------:R-:W3:Y:S04]  /*7300*/  LDL R7, [R1+0x360] ;  /* 0x0003600001077983 */ /* 0x000ee80000100800 */
[----:B------:R-:W0:Y:S04]  /*7310*/  LDL R190, [R1+0x37c] ;  /* 0x00037c0001be7983 */ /* 0x000e280000100800 */
[----:B------:R-:W0:Y:S02]  /*7320*/  LDL R191, [R1+0x380] ;  /* 0x0003800001bf7983 */ /* 0x000e240000100800 */
[----:B0-----:R-:W-:-:S04]  /*7330*/  @P1 LOP3.LUT R191, R191, R190, RZ, 0x3c, !PT ;  /* 0x000000bebfbf1212 */ /* 0x001fc800078e3cff */
[----:B------:R-:W-:-:S04]  /*7340*/  @P1 LOP3.LUT R190, R191, R190, RZ, 0x3c, !PT ;  /* 0x000000bebfbe1212 */ /* 0x000fc800078e3cff */
[----:B------:R-:W-:-:S05]  /*7350*/  @P1 LOP3.LUT R191, R191, R190, RZ, 0x3c, !PT ;  /* 0x000000bebfbf1212 */ /* 0x000fca00078e3cff */
[----:B------:R0:W4:Y:S04]  /*7360*/  @P1 LDG.E.U8 R160, desc[UR44][R190.64] ;  /* 0x0000002cbea01981 */ /* 0x000128000c1e1100 */
[----:B------:R-:W0:Y:S04]  /*7370*/  LDL R190, [R1+0x374] ;  /* 0x0003740001be7983 */ /* 0x000e280000100800 */
[----:B------:R-:W0:Y:S02]  /*7380*/  LDL R191, [R1+0x378] ;  /* 0x0003780001bf7983 */ /* 0x000e240000100800 */
[----:B0-----:R-:W-:-:S04]  /*7390*/  @P1 LOP3.LUT R191, R191, R190, RZ, 0x3c, !PT ;  /* 0x000000bebfbf1212 */ /* 0x001fc800078e3cff */
[----:B------:R-:W-:-:S04]  /*73a0*/  @P1 LOP3.LUT R190, R191, R190, RZ, 0x3c, !PT ;  /* 0x000000bebfbe1212 */ /* 0x000fc800078e3cff */
[----:B------:R-:W-:-:S05]  /*73b0*/  @P1 LOP3.LUT R191, R191, R190, RZ, 0x3c, !PT ;  /* 0x000000bebfbf1212 */ /* 0x000fca00078e3cff */
[----:B------:R0:W4:Y:S04]  /*73c0*/  @P1 LDG.E.U8 R177, desc[UR44][R190.64] ;  /* 0x0000002cbeb11981 */ /* 0x000128000c1e1100 */
[----:B------:R-:W0:Y:S04]  /*73d0*/  LDL R190, [R1+0x36c] ;  /* 0x00036c0001be7983 */ /* 0x000e280000100800 */
[----:B------:R-:W0:Y:S01]  /*73e0*/  LDL R191, [R1+0x370] ;  /* 0x0003700001bf7983 */ /* 0x000e220000100800 */
[----:B------:R-:W-:Y:S02]  /*73f0*/  ISETP.GT.AND P2, PT, R175, 0x1a, PT ;  /* 0x0000001aaf00780c */ /* 0x000fe40003f44270 */
[----:B------:R-:W-:-:S11]  /*7400*/  PRMT R215, RZ, 0x7610, R215 ;  /* 0x00007610ffd77816 */ /* 0x000fd600000000d7 */
[----:B0-----:R-:W-:-:S04]  /*7410*/  @P2 LOP3.LUT R191, R191, R190, RZ, 0x3c, !PT ;  /* 0x000000bebfbf2212 */ /* 0x001fc800078e3cff */
[----:B------:R-:W-:-:S04]  /*7420*/  @P2 LOP3.LUT R190, R191, R190, RZ, 0x3c, !PT ;  /* 0x000000bebfbe2212 */ /* 0x000fc800078e3cff */
[----:B------:R-:W-:-:S05]  /*7430*/  @P2 LOP3.LUT R191, R191, R190, RZ, 0x3c, !PT ;  /* 0x000000bebfbf2212 */ /* 0x000fca00078e3cff */
[----:B------:R-:W2:Y:S04]  /*7440*/  @P2 LDG.E.U8 R215, desc[UR44][R190.64] ;  /* 0x0000002cbed72981 */ /* 0x000ea8000c1e1100 */
[----:B--2---:R0:W-:Y:S04]  /*7450*/  STL [R1+0xc], R215 ;  /* 0x00000cd701007387 */ /* 0x0041e80000100800 */
[----:B0-----:R-:W2:Y:S04]  /*7460*/  LDL.LU R215, [R1+0x5dc] ;  /* 0x0005dc0001d77983 */ /* 0x001ea80000300800 */
[----:B------:R-:W3:Y:S04]  /*7470*/  LDL R190, [R1+0x364] ;  /* 0x0003640001be7983 */ /* 0x000ee80000100800 */
[----:B------:R-:W3:Y:S01]  /*7480*/  LDL R191, [R1+0x368] ;  /* 0x0003680001bf7983 */ /* 0x000ee20000100800 */
[----:B------:R-:W-:-:S02]  /*7490*/  PRMT R216, RZ, 0x7610, R216 ;  /* 0x00007610ffd87816 */ /* 0x000fc400000000d8 */
[----:B------:R-:W-:Y:S02]  /*74a0*/  ISETP.GT.AND P0, PT, R175, 0x1b, PT ;  /* 0x0000001baf00780c */ /* 0x000fe40003f04270 */
[----:B---3--:R-:W-:-:S04]  /*74b0*/  @P2 LOP3.LUT R191, R191, R190, RZ, 0x3c, !PT ;  /* 0x000000bebfbf2212 */ /* 0x008fc800078e3cff */
[----:B------:R-:W-:-:S04]  /*74c0*/  @P2 LOP3.LUT R190, R191, R190, RZ, 0x3c, !PT ;  /* 0x000000bebfbe2212 */ /* 0x000fc800078e3cff */
[----:B------:R-:W-:-:S05]  /*74d0*/  @P2 LOP3.LUT R191, R191, R190, RZ, 0x3c, !PT ;  /* 0x000000bebfbf2212 */ /* 0x000fca00078e3cff */
[----:B------:R0:W3:Y:S01]  /*74e0*/  @P2 LDG.E.U8 R216, desc[UR44][R190.64] ;  /* 0x0000002cbed82981 */ /* 0x0000e2000c1e1100 */
[----:B------:R-:W-:Y:S01]  /*74f0*/  PRMT R5, RZ, 0x7610, R5 ;  /* 0x00007610ff057816 */ /* 0x000fe20000000005 */
[----:B0-----:R-:W-:Y:S02]  /*7500*/  @P0 IMAD.MOV.U32 R190, RZ, RZ, R7 ;  /* 0x000000ffffbe0224 */ /* 0x001fe400078e0007 */
[----:B------:R-:W-:-:S05]  /*7510*/  @P0 IMAD.MOV.U32 R191, RZ, RZ, R8 ;  /* 0x000000ffffbf0224 */ /* 0x000fca00078e0008 */
[----:B------:R-:W4:Y:S04]  /*7520*/  @P0 LDG.E.U8 R5, desc[UR44][R190.64] ;  /* 0x0000002cbe050981 */ /* 0x000f28000c1e1100 */
[----:B---3--:R0:W-:Y:S04]  /*7530*/  STL [R1+0x10], R216 ;  /* 0x000010d801007387 */ /* 0x0081e80000100800 */
[----:B0-----:R-:W3:Y:S04]  /*7540*/  LDL.LU R216, [R1+0x5d8] ;  /* 0x0005d80001d87983 */ /* 0x001ee80000300800 */
[----:B------:R-:W2:Y:S04]  /*7550*/  LDL R190, [R1+0x354] ;  /* 0x0003540001be7983 */ /* 0x000ea80000100800 */
[----:B------:R-:W2:Y:S01]  /*7560*/  LDL R191, [R1+0x358] ;  /* 0x0003580001bf7983 */ /* 0x000ea20000100800 */
[----:B------:R-:W-:-:S03]  /*7570*/  PRMT R4, RZ, 0x7610, R4 ;  /* 0x00007610ff047816 */ /* 0x000fc60000000004 */
[----:B------:R-:W3:Y:S04]  /*7580*/  LDL R8, [R1+0x340] ;  /* 0x0003400001087983 */ /* 0x000ee80000100800 */
[----:B------:R-:W3:Y:S04]  /*7590*/  LDL R7, [R1+0x334] ;  /* 0x0003340001077983 */ /* 0x000ee80000100800 */
[----:B----4-:R0:W-:Y:S01]  /*75a0*/  STL [R1], R5 ;  /* 0x0000000501007387 */ /* 0x0101e20000100800 */
[----:B------:R-:W-:Y:S02]  /*75b0*/  ISETP.GT.AND P1, PT, R175, 0x1c, PT ;  /* 0x0000001caf00780c */ /* 0x000fe40003f24270 */
[----:B------:R-:W-:Y:S01]  /*75c0*/  PRMT R217, RZ, 0x7610, R217 ;  /* 0x00007610ffd97816 */ /* 0x000fe200000000d9 */
[----:B0-----:R-:W4:Y:S01]  /*75d0*/  LDL R5, [R1+0x338] ;  /* 0x0003380001057983 */ /* 0x001f220000100800 */
[----:B--2---:R-:W-:-:S04]  /*75e0*/  @P0 LOP3.LUT R191, R191, R190, RZ, 0x3c, !PT ;  /* 0x000000bebfbf0212 */ /* 0x004fc800078e3cff */
[----:B------:R-:W-:-:S04]  /*75f0*/  @P0 LOP3.LUT R190, R191, R190, RZ, 0x3c, !PT ;  /* 0x000000bebfbe0212 */ /* 0x000fc800078e3cff */
[----:B------:R-:W-:-:S05]  /*7600*/  @P0 LOP3.LUT R191, R191, R190, RZ, 0x3c, !PT ;  /* 0x000000bebfbf0212 */ /* 0x000fca00078e3cff */
[----:B------:R0:W2:Y:S04]  /*7610*/  @P0 LDG.E.U8 R4, desc[UR44][R190.64] ;  /* 0x0000002cbe040981 */ /* 0x0000a8000c1e1100 */
[----:B------:R-:W0:Y:S04]  /*7620*/  LDL R190, [R1+0x34c] ;  /* 0x00034c0001be7983 */ /* 0x000e280000100800 */
[----:B------:R-:W0:Y:S02]  /*7630*/  LDL R191, [R1+0x350] ;  /* 0x0003500001bf7983 */ /* 0x000e240000100800 */
[----:B0-----:R-:W-:-:S04]  /*7640*/  @P1 LOP3.LUT R191, R191, R190, RZ, 0x3c, !PT ;  /* 0x000000bebfbf1212 */ /* 0x001fc800078e3cff */
[----:B------:R-:W-:-:S04]  /*7650*/  @P1 LOP3.LUT R190, R191, R190, RZ, 0x3c, !PT ;  /* 0x000000bebfbe1212 */ /* 0x000fc800078e3cff */
[----:B------:R-:W-:-:S05]  /*7660*/  @P1 LOP3.LUT R191, R191, R190, RZ, 0x3c, !PT ;  /* 0x000000bebfbf1212 */ /* 0x000fca00078e3cff */
[----:B------:R-:W3:Y:S04]  /*7670*/  @P1 LDG.E.U8 R217, desc[UR44][R190.64] ;  /* 0x0000002cbed91981 */ /* 0x000ee8000c1e1100 */
[----:B---3--:R0:W-:Y:S04]  /*7680*/  STL [R1+0x4], R217 ;  /* 0x000004d901007387 */ /* 0x0081e80000100800 */
[----:B0-----:R-:W3:Y:S04]  /*7690*/  LDL.LU R217, [R1+0x5d4] ;  /* 0x0005d40001d97983 */ /* 0x001ee80000300800 */
[----:B------:R-:W4:Y:S04]  /*76a0*/  LDL R190, [R1+0x344] ;  /* 0x0003440001be7983 */ /* 0x000f280000100800 */
[----:B------:R-:W4:Y:S01]  /*76b0*/  LDL R191, [R1+0x348] ;  /* 0x0003480001bf7983 */ /* 0x000f220000100800 */
[----:B------:R-:W-:-:S02]  /*76c0*/  PRMT R218, RZ, 0x7610, R218 ;  /* 0x00007610ffda7816 */ /* 0x000fc400000000da */
[----:B----4-:R-:W-:-:S04]  /*76d0*/  @P1 LOP3.LUT R191, R191, R190, RZ, 0x3c, !PT ;  /* 0x000000bebfbf1212 */ /* 0x010fc800078e3cff */
[----:B------:R-:W-:-:S04]  /*76e0*/  @P1 LOP3.LUT R190, R191, R190, RZ, 0x3c, !PT ;  /* 0x000000bebfbe1212 */ /* 0x000fc800078e3cff */
[----:B------:R-:W-:-:S05]  /*76f0*/  @P1 LOP3.LUT R191, R191, R190, RZ, 0x3c, !PT ;  /* 0x000000bebfbf1212 */ /* 0x000fca00078e3cff */
[----:B------:R-:W4:Y:S01]  /*7700*/  @P1 LDG.E.U8 R218, desc[UR44][R190.64] ;  /* 0x0000002cbeda1981 */ /* 0x000f22000c1e1100 */
[----:B------:R-:W-:Y:S02]  /*7710*/  ISETP.GT.AND P2, PT, R175, 0x1d, PT ;  /* 0x0000001daf00780c */ /* 0x000fe40003f44270 */
[----:B------:R-:W-:Y:S01]  /*7720*/  PRMT R251, RZ, 0x7610, R251 ;  /* 0x00007610fffb7816 */ /* 0x000fe200000000fb */
[----:B----4-:R0:W-:Y:S04]  /*7730*/  STL [R1+0x8], R218 ;  /* 0x000008da01007387 */ /* 0x0101e80000100800 */
[----:B0-----:R-:W4:Y:S04]  /*7740*/  LDL.LU R218, [R1+0x5d0] ;  /* 0x0005d00001da7983 */ /* 0x001f280000300800 */
[----:B------:R-:W2:Y:S02]  /*7750*/  LDL R191, [R1+0x33c] ;  /* 0x00033c0001bf7983 */ /* 0x000ea40000100800 */
[----:B------:R-:W-:Y:S01]  /*7760*/  @P2 IMAD.MOV.U32 R190, RZ, RZ, R8 ;  /* 0x000000ffffbe2224 */ /* 0x000fe200078e0008 */
[----:B------:R-:W-:-:S02]  /*7770*/  PRMT R3, RZ, 0x7610, R3 ;  /* 0x00007610ff037816 */ /* 0x000fc40000000003 */
[----:B------:R-:W-:Y:S01]  /*7780*/  ISETP.GT.AND P0, PT, R175, 0x1e, PT ;  /* 0x0000001eaf00780c */ /* 0x000fe20003f04270 */
[----:B------:R-:W3:Y:S04]  /*7790*/  LDL R8, [R1+0x318] ;  /* 0x0003180001087983 */ /* 0x000ee80000100800 */
[----:B--2---:R0:W2:Y:S02]  /*77a0*/  @P2 LDG.E.U8 R251, desc[UR44][R190.64] ;  /* 0x0000002cbefb2981 */ /* 0x0040a4000c1e1100 */
[----:B0-----:R-:W-:Y:S02]  /*77b0*/  @P2 IMAD.MOV.U32 R190, RZ, RZ, R5 ;  /* 0x000000ffffbe2224 */ /* 0x001fe400078e0005 */
[----:B------:R-:W-:Y:S01]  /*77c0*/  @P2 IMAD.MOV.U32 R191, RZ, RZ, R7 ;  /* 0x000000ffffbf2224 */ /* 0x000fe200078e0007 */
[----:B------:R-:W-:Y:S01]  /*77d0*/  PRMT R2, RZ, 0x7610, R2 ;  /* 0x00007610ff027816 */ /* 0x000fe20000000002 */
[----:B------:R-:W4:Y:S04]  /*77e0*/  LDL R7, [R1+0x30c] ;  /* 0x00030c0001077983 */ /* 0x000f280000100800 */
[----:B------:R0:W2:Y:S01]  /*77f0*/  @P2 LDG.E.U8 R3, desc[UR44][R190.64] ;  /* 0x0000002cbe032981 */ /* 0x0000a2000c1e1100 */
[----:B------:R-:W-:-:S02]  /*7800*/  PRMT R0, RZ, 0x7610, R0 ;  /* 0x00007610ff007816 */ /* 0x000fc40000000000 */
[----:B------:R-:W-:Y:S01]  /*7810*/  ISETP.GT.AND P1, PT, R175, 0x1f, PT ;  /* 0x0000001faf00780c */ /* 0x000fe20003f24270 */
[----:B------:R-:W4:Y:S04]  /*7820*/  LDL R5, [R1+0x310] ;  /* 0x0003100001057983 */ /* 0x000f280000100800 */
[----:B------:R-:W0:Y:S04]  /*7830*/  LDL R190, [R1+0x32c] ;  /* 0x00032c0001be7983 */ /* 0x000e280000100800 */
[----:B------:R-:W0:Y:S02]  /*7840*/  LDL R191, [R1+0x330] ;  /* 0x0003300001bf7983 */ /* 0x000e240000100800 */
[----:B0-----:R-:W-:-:S04]  /*7850*/  @P0 LOP3.LUT R191, R191, R190, RZ, 0x3c, !PT ;  /* 0x000000bebfbf0212 */ /* 0x001fc800078e3cff */
        /* <DEDUP_REMOVED lines=8> */
[----:B------:R0:W2:Y:S04]  /*78e0*/  @P0 LDG.E.U8 R0, desc[UR44][R190.64] ;  /* 0x0000002cbe000981 */ /* 0x0000a8000c1e1100 */
[----:B------:R-:W0:Y:S04]  /*78f0*/  LDL R190, [R1+0x31c] ;  /* 0x00031c0001be7983 */ /* 0x000e280000100800 */
[----:B------:R-:W0:Y:S01]  /*7900*/  LDL R191, [R1+0x320] ;  /* 0x0003200001bf7983 */ /* 0x000e220000100800 */
[----:B------:R-:W-:Y:S02]  /*7910*/  PRMT R247, RZ, 0x7610, R247 ;  /* 0x00007610fff77816 */ /* 0x000fe400000000f7 */
[----:B0-----:R-:W-:-:S04]  /*7920*/  @P1 LOP3.LUT R191, R191, R190, RZ, 0x3c, !PT ;  /* 0x000000bebfbf1212 */ /* 0x001fc800078e3cff */
[----:B------:R-:W-:-:S04]  /*7930*/  @P1 LOP3.LUT R190, R191, R190, RZ, 0x3c, !PT ;  /* 0x000000bebfbe1212 */ /* 0x000fc800078e3cff */
[----:B------:R-:W-:-:S05]  /*7940*/  @P1 LOP3.LUT R191, R191, R190, RZ, 0x3c, !PT ;  /* 0x000000bebfbf1212 */ /* 0x000fca00078e3cff */
[----:B------:R3:W2:Y:S04]  /*7950*/  @P1 LDG.E.U8 R247, desc[UR44][R190.64] ;  /* 0x0000002cbef71981 */ /* 0x0006a8000c1e1100 */
[----:B------:R-:W4:Y:S01]  /*7960*/  LDL R191, [R1+0x314] ;  /* 0x0003140001bf7983 */ /* 0x000f220000100800 */
[----:B------:R-:W-:Y:S01]  /*7970*/  ISETP.GT.AND P2, PT, R175, 0x20, PT ;  /* 0x00000020af00780c */ /* 0x000fe20003f44270 */
[----:B---3--:R-:W-:Y:S01]  /*7980*/  @P1 IMAD.MOV.U32 R190, RZ, RZ, R8 ;  /* 0x000000ffffbe1224 */ /* 0x008fe200078e0008 */
[----:B------:R-:W-:Y:S01]  /*7990*/  PRMT R249, RZ, 0x7610, R249 ;  /* 0x00007610fff97816 */ /* 0x000fe200000000f9 */
[----:B------:R-:W3:Y:S01]  /*79a0*/  LDL R8, [R1+0x2f0] ;  /* 0x0002f00001087983 */ /* 0x000ee20000100800 */
[----:B------:R-:W-:-:S04]  /*79b0*/  PRMT R250, RZ, 0x7610, R250 ;  /* 0x00007610fffa7816 */ /* 0x000fc800000000fa */
[----:B----4-:R0:W4:Y:S05]  /*79c0*/  @P1 LDG.E.U8 R249, desc[UR44][R190.64] ;  /* 0x0000002cbef91981 */ /* 0x01012a000c1e1100 */
[----:B0-----:R-:W-:Y:S02]  /*79d0*/  @P2 IMAD.MOV.U32 R190, RZ, RZ, R5 ;  /* 0x000000ffffbe2224 */ /* 0x001fe400078e0005 */
[----:B------:R-:W-:Y:S01]  /*79e0*/  @P2 IMAD.MOV.U32 R191, RZ, RZ, R7 ;  /* 0x000000ffffbf2224 */ /* 0x000fe200078e0007 */
[----:B------:R-:W-:Y:S01]  /*79f0*/  PRMT R252, RZ, 0x7610, R252 ;  /* 0x00007610fffc7816 */ /* 0x000fe200000000fc */
[----:B------:R-:W2:Y:S04]  /*7a00*/  LDL R7, [R1+0x2e4] ;  /* 0x0002e40001077983 */ /* 0x000ea80000100800 */
[----:B------:R0:W4:Y:S01]  /*7a10*/  @P2 LDG.E.U8 R250, desc[UR44][R190.64] ;  /* 0x0000002cbefa2981 */ /* 0x000122000c1e1100 */
[----:B------:R-:W-:-:S02]  /*7a20*/  ISETP.GT.AND P0, PT, R175, 0x21, PT ;  /* 0x00000021af00780c */ /* 0x000fc40003f04270 */
[----:B------:R-:W-:Y:S01]  /*7a30*/  PRMT R234, RZ, 0x7610, R234 ;  /* 0x00007610ffea7816 */ /* 0x000fe200000000ea */
[----:B------:R-:W2:Y:S04]  /*7a40*/  LDL R5, [R1+0x2e8] ;  /* 0x0002e80001057983 */ /* 0x000ea80000100800 */
        /* <DEDUP_REMOVED lines=14> */
[----:B------:R-:W-:Y:S02]  /*7b30*/  PRMT R245, RZ, 0x7610, R245 ;  /* 0x00007610fff57816 */ /* 0x000fe400000000f5 */
[----:B------:R-:W-:-:S02]  /*7b40*/  ISETP.GT.AND P1, PT, R175, 0x22, PT ;  /* 0x00000022af00780c */ /* 0x000fc40003f24270 */
[----:B0-----:R-:W-:-:S04]  /*7b50*/  @P0 LOP3.LUT R191, R191, R190, RZ, 0x3c, !PT ;  /* 0x000000bebfbf0212 */ /* 0x001fc800078e3cff */
[----:B------:R-:W-:-:S04]  /*7b60*/  @P0 LOP3.LUT R190, R191, R190, RZ, 0x3c, !PT ;  /* 0x000000bebfbe0212 */ /* 0x000fc800078e3cff */
[----:B------:R-:W-:-:S05]  /*7b70*/  @P0 LOP3.LUT R191, R191, R190, RZ, 0x3c, !PT ;  /* 0x000000bebfbf0212 */ /* 0x000fca00078e3cff */
[----:B------:R3:W4:Y:S04]  /*7b80*/  @P0 LDG.E.U8 R245, desc[UR44][R190.64] ;  /* 0x0000002cbef50981 */ /* 0x000728000c1e1100 */
[----:B------:R-:W2:Y:S01]  /*7b90*/  LDL R191, [R1+0x2ec] ;  /* 0x0002ec0001bf7983 */ /* 0x000ea20000100800 */
[----:B------:R-:W-:Y:S01]  /*7ba0*/  PRMT R246, RZ, 0x7610, R246 ;  /* 0x00007610fff67816 */ /* 0x000fe200000000f6 */
[----:B---3--:R-:W-:Y:S01]  /*7bb0*/  @P1 IMAD.MOV.U32 R190, RZ, RZ, R8 ;  /* 0x000000ffffbe1224 */ /* 0x008fe200078e0008 */
[----:B------:R-:W-:Y:S01]  /*7bc0*/  PRMT R248, RZ, 0x7610, R248 ;  /* 0x00007610fff87816 */ /* 0x000fe200000000f8 */
[----:B------:R-:W3:Y:S01]  /*7bd0*/  LDL R8, [R1+0x2c8] ;  /* 0x0002c80001087983 */ /* 0x000ee20000100800 */
[----:B------:R-:W-:-:S03]  /*7be0*/  ISETP.GT.AND P2, PT, R175, 0x23, PT ;  /* 0x00000023af00780c */ /* 0x000fc60003f44270 */
        /* <DEDUP_REMOVED lines=90> */
[----:B------:R-:W4:Y:S01]  /*8190*/  LDL R191, [R1+0x27c] ;  /* 0x00027c0001bf7983 */ /* 0x000f220000100800 */
[----:B------:R-:W-:Y:S01]  /*81a0*/  PRMT R231, RZ, 0x7610, R231 ;  /* 0x00007610ffe77816 */ /* 0x000fe200000000e7 */
[----:B---3--:R-:W-:Y:S01]  /*81b0*/  @P2 IMAD.MOV.U32 R190, RZ, RZ, R8 ;  /* 0x000000ffffbe2224 */ /* 0x008fe200078e0008 */
[----:B------:R-:W-:Y:S01]  /*81c0*/  ISETP.GT.AND P0, PT, R175, 0x2a, PT ;  /* 0x0000002aaf00780c */ /* 0x000fe20003f04270 */
[----:B------:R-:W3:Y:S04]  /*81d0*/  LDL R8, [R1+0x258] ;  /* 0x0002580001087983 */ /* 0x000ee80000100800 */
[----:B----4-:R0:W4:Y:S04]  /*81e0*/  @P2 LDG.E.U8 R231, desc[UR44][R190.64] ;  /* 0x0000002cbee72981 */ /* 0x010128000c1e1100 */
[----:B------:R-:W0:Y:S04]  /*81f0*/  LDL R190, [R1+0x274] ;  /* 0x0002740001be7983 */ /* 0x000e280000100800 */
[----:B------:R-:W0:Y:S01]  /*8200*/  LDL R191, [R1+0x278] ;  /* 0x0002780001bf7983 */ /* 0x000e220000100800 */
[----:B------:R-:W-:-:S02]  /*8210*/  PRMT R230, RZ, 0x7610, R230 ;  /* 0x00007610ffe67816 */ /* 0x000fc400000000e6 */
[----:B------:R-:W-:Y:S02]  /*8220*/  PRMT R229, RZ, 0x7610, R229 ;  /* 0x00007610ffe57816 */ /* 0x000fe400000000e5 */
[----:B0-----:R-:W-:-:S04]  /*8230*/  @P2 LOP3.LUT R191, R191, R190, RZ, 0x3c, !PT ;  /* 0x000000bebfbf2212 */ /* 0x001fc800078e3cff */
[----:B------:R-:W-:-:S04]  /*8240*/  @P2 LOP3.LUT R190, R191, R190, RZ, 0x3c, !PT ;  /* 0x000000bebfbe2212 */ /* 0x000fc800078e3cff */
[----:B------:R-:W-:-:S05]  /*8250*/  @P2 LOP3.LUT R191, R191, R190, RZ, 0x3c, !PT ;  /* 0x000000bebfbf2212 */ /* 0x000fca00078e3cff */
[----:B------:R0:W4:Y:S02]  /*8260*/  @P2 LDG.E.U8 R230, desc[UR44][R190.64] ;  /* 0x0000002cbee62981 */ /* 0x000124000c1e1100 */
        /* <DEDUP_REMOVED lines=20> */
[----:B------:R-:W2:Y:S01]  /*83b0*/  LDL R191, [R1+0x254] ;  /* 0x0002540001bf7983 */ /* 0x000ea20000100800 */
[----:B------:R-:W-:Y:S01]  /*83c0*/  PRMT R226, RZ, 0x7610, R226 ;  /* 0x00007610ffe27816 */ /* 0x000fe200000000e2 */
[----:B---3--:R-:W-:Y:S01]  /*83d0*/  @P1 IMAD.MOV.U32 R190, RZ, RZ, R8 ;  /* 0x000000ffffbe1224 */ /* 0x008fe200078e0008 */
[----:B------:R-:W-:Y:S01]  /*83e0*/  ISETP.GT.AND P0, PT, R175, 0x2c, PT ;  /* 0x0000002caf00780c */ /* 0x000fe20003f04270 */
[----:B------:R-:W3:Y:S04]  /*83f0*/  LDL R8, [R1+0x230] ;  /* 0x0002300001087983 */ /* 0x000ee80000100800 */
[----:B--2---:R0:W2:Y:S04]  /*8400*/  @P1 LDG.E.U8 R226, desc[UR44][R190.64] ;  /* 0x0000002cbee21981 */ /* 0x0040a8000c1e1100 */
[----:B------:R-:W0:Y:S04]  /*8410*/  LDL R190, [R1+0x24c] ;  /* 0x00024c0001be7983 */ /* 0x000e280000100800 */
[----:B------:R-:W0:Y:S01]  /*8420*/  LDL R191, [R1+0x250] ;  /* 0x0002500001bf7983 */ /* 0x000e220000100800 */
[----:B------:R-:W-:-:S02]  /*8430*/  PRMT R225, RZ, 0x7610, R225 ;  /* 0x00007610ffe17816 */ /* 0x000fc400000000e1 */
[----:B------:R-:W-:Y:S02]  /*8440*/  PRMT R224, RZ, 0x7610, R224 ;  /* 0x00007610ffe07816 */ /* 0x000fe400000000e0 */
[----:B0-----:R-:W-:-:S04]  /*8450*/  @P0 LOP3.LUT R191, R191, R190, RZ, 0x3c, !PT ;  /* 0x000000bebfbf0212 */ /* 0x001fc800078e3cff */
[----:B------:R-:W-:-:S04]  /*8460*/  @P0 LOP3.LUT R190, R191, R190, RZ, 0x3c, !PT ;  /* 0x000000bebfbe0212 */ /* 0x000fc800078e3cff */
[----:B------:R-:W-:-:S05]  /*8470*/  @P0 LOP3.LUT R191, R191, R190, RZ, 0x3c, !PT ;  /* 0x000000bebfbf0212 */ /* 0x000fca00078e3cff */
[----:B------:R0:W2:Y:S02]  /*8480*/  @P0 LDG.E.U8 R225, desc[UR44][R190.64] ;  /* 0x0000002cbee10981 */ /* 0x0000a4000c1e1100 */
[----:B0-----:R-:W-:Y:S02]  /*8490*/  @P0 IMAD.MOV.U32 R190, RZ, RZ, R5 ;  /* 0x000000ffffbe0224 */ /* 0x001fe400078e0005 */
[----:B------:R-:W-:Y:S01]  /*84a0*/  @P0 IMAD.MOV.U32 R191, RZ, RZ, R7 ;  /* 0x000000ffffbf0224 */ /* 0x000fe200078e0007 */
[----:B------:R-:W-:Y:S01]  /*84b0*/  ISETP.GT.AND P1, PT, R175, 0x2d, PT ;  /* 0x0000002daf00780c */ /* 0x000fe20003f24270 */
[----:B------:R-:W4:Y:S04]  /*84c0*/  LDL R7, [R1+0x21c] ;  /* 0x00021c0001077983 */ /* 0x000f280000100800 */
[----:B------:R0:W2:Y:S01]  /*84d0*/  @P0 LDG.E.U8 R224, desc[UR44][R190.64] ;  /* 0x0000002cbee00981 */ /* 0x0000a2000c1e1100 */
[----:B------:R-:W-:-:S02]  /*84e0*/  PRMT R223, RZ, 0x7610, R223 ;  /* 0x00007610ffdf7816 */ /* 0x000fc400000000df */
[----:B------:R-:W-:Y:S01]  /*84f0*/  PRMT R222, RZ, 0x7610, R222 ;  /* 0x00007610ffde7816 */ /* 0x000fe200000000de */
        /* <DEDUP_REMOVED lines=9> */
[----:B------:R-:W-:Y:S02]  /*8590*/  ISETP.GT.AND P0, PT, R175, 0x2e, PT ;  /* 0x0000002eaf00780c */ /* 0x000fe40003f04270 */
        /* <DEDUP_REMOVED lines=57> */
[----:B------:R-:W-:-:S02]  /*8930*/  PRMT R196, RZ, 0x7610, R196 ;  /* 0x00007610ffc47816 */ /* 0x000fc400000000c4 */
        /* <DEDUP_REMOVED lines=149> */
[----:B------:R-:W-:-:S02]  /*9290*/  LOP3.LUT R188, R188, 0xffff, RZ, 0xc0, !PT ;  /* 0x0000ffffbcbc7812 */ /* 0x000fc400078ec0ff */
[----:B------:R-:W-:Y:S02]  /*92a0*/  LOP3.LUT R189, R189, 0xffff, RZ, 0xc0, !PT ;  /* 0x0000ffffbdbd7812 */ /* 0x000fe400078ec0ff */
[----:B------:R-:W-:Y:S02]  /*92b0*/  LOP3.LUT R186, R186, 0xffff, RZ, 0xc0, !PT ;  /* 0x0000ffffbaba7812 */ /* 0x000fe400078ec0ff */
[----:B------:R-:W-:Y:S02]  /*92c0*/  PRMT R188, R188, 0x3340, R189 ;  /* 0x00003340bcbc7816 */ /* 0x000fe400000000bd */
[----:B------:R-:W-:Y:S02]  /*92d0*/  LOP3.LUT R187, R187, 0xffff, RZ, 0xc0, !PT ;  /* 0x0000ffffbbbb7812 */ /* 0x000fe400078ec0ff */
[----:B0-----:R-:W-:-:S04]  /*92e0*/  @P0 LOP3.LUT R191, R191, R190, RZ, 0x3c, !PT ;  /* 0x000000bebfbf0212 */ /* 0x001fc800078e3cff */
[----:B------:R-:W-:-:S04]  /*92f0*/  @P0 LOP3.LUT R190, R191, R190, RZ, 0x3c, !PT ;  /* 0x000000bebfbe0212 */ /* 0x000fc800078e3cff */
[----:B------:R-:W-:-:S05]  /*9300*/  @P0 LOP3.LUT R191, R191, R190, RZ, 0x3c, !PT ;  /* 0x000000bebfbf0212 */ /* 0x000fca00078e3cff */
[----:B------:R3:W2:Y:S02]  /*9310*/  @P0 LDG.E.U8 R217, desc[UR44][R190.64] ;  /* 0x0000002cbed90981 */ /* 0x0006a4000c1e1100 */
[----:B---3--:R-:W-:Y:S02]  /*9320*/  @P1 IMAD.MOV.U32 R190, RZ, RZ, R8 ;  /* 0x000000ffffbe1224 */ /* 0x008fe400078e0008 */
[----:B------:R-:W3:Y:S04]  /*9330*/  LDL R191, [R1+0x13c] ;  /* 0x00013c0001bf7983 */ /* 0x000ee80000100800 */
[----:B------:R-:W3:Y:S04]  /*9340*/  LDL R8, [R1+0x128] ;  /* 0x0001280001087983 */ /* 0x000ee80000100800 */
[----:B------:R4:W-:Y:S02]  /*9350*/  STL [R1+0x568], R188 ;  /* 0x000568bc01007387 */ /* 0x0009e40000100800 */
[----:B----4-:R-:W-:Y:S01]  /*9360*/  @P1 IMAD.MOV.U32 R188, RZ, RZ, R5 ;  /* 0x000000ffffbc1224 */ /* 0x010fe200078e0005 */
[----:B------:R-:W-:-:S02]  /*9370*/  PRMT R5, R186, 0x3340, R187 ;  /* 0x00003340ba057816 */ /* 0x000fc400000000bb */
[----:B------:R-:W4:Y:S04]  /*9380*/  LDL R186, [R1+0x12c] ;  /* 0x00012c0001ba7983 */ /* 0x000f280000100800 */
[----:B------:R-:W4:Y:S01]  /*9390*/  LDL R187, [R1+0x130] ;  /* 0x0001300001bb7983 */ /* 0x000f220000100800 */
[----:B------:R-:W-:Y:S02]  /*93a0*/  ISETP.GT.AND P0, PT, R175, 0x3e, PT ;  /* 0x0000003eaf00780c */ /* 0x000fe40003f04270 */
[----:B------:R-:W-:Y:S01]  /*93b0*/  PRMT R218, RZ, 0x7610, R218 ;  /* 0x00007610ffda7816 */ /* 0x000fe200000000da */
[----:B--2---:R-:W-:Y:S01]  /*93c0*/  @P1 IMAD.MOV.U32 R189, RZ, RZ, R7 ;  /* 0x000000ffffbd1224 */ /* 0x004fe200078e0007 */
[----:B------:R0:W-:Y:S01]  /*93d0*/  STL [R1+0x564], R5 ;  /* 0x0005640501007387 */ /* 0x0001e20000100800 */
[----:B------:R-:W-:-:S02]  /*93e0*/  LOP3.LUT R166, R166, 0xffff, RZ, 0xc0, !PT ;  /* 0x0000ffffa6a67812 */ /* 0x000fc400078ec0ff */
[----:B------:R-:W-:Y:S01]  /*93f0*/  LOP3.LUT R161, R161, 0xffff, RZ, 0xc0, !PT ;  /* 0x0000ffffa1a17812 */ /* 0x000fe200078ec0ff */
[----:B------:R-:W2:Y:S04]  /*9400*/  LDL R7, [R1+0x11c] ;  /* 0x00011c0001077983 */ /* 0x000ea80000100800 */
[----:B0-----:R-:W2:Y:S04]  /*9410*/  LDL R5, [R1+0x120] ;  /* 0x0001200001057983 */ /* 0x001ea80000100800 */
[----:B---3--:R0:W3:Y:S02]  /*9420*/  @P1 LDG.E.U8 R218, desc[UR44][R190.64] ;  /* 0x0000002cbeda1981 */ /* 0x0080e4000c1e1100 */
[----:B0-----:R-:W-:-:S06]  /*9430*/  PRMT R190, RZ, 0x7610, R190 ;  /* 0x00007610ffbe7816 */ /* 0x001fcc00000000be */
[----:B------:R0:W3:Y:S01]  /*9440*/  @P1 LDG.E.U8 R190, desc[UR44][R188.64] ;  /* 0x0000002cbcbe1981 */ /* 0x0000e2000c1e1100 */
[----:B----4-:R-:W-:-:S04]  /*9450*/  @P0 LOP3.LUT R187, R187, R186, RZ, 0x3c, !PT ;  /* 0x000000babbbb0212 */ /* 0x010fc800078e3cff */
[C---:B------:R-:W-:Y:S02]  /*9460*/  @P0 LOP3.LUT R186, R187.reuse, R186, RZ, 0x3c, !PT ;  /* 0x000000babbba0212 */ /* 0x040fe400078e3cff */
[----:B0-----:R-:W-:Y:S02]  /*9470*/  PRMT R188, RZ, 0x7610, R188 ;  /* 0x00007610ffbc7816 */ /* 0x001fe400000000bc */
[----:B------:R-:W-:-:S05]  /*9480*/  @P0 LOP3.LUT R187, R187, R186, RZ, 0x3c, !PT ;  /* 0x000000babbbb0212 */ /* 0x000fca00078e3cff */
[----:B------:R0:W4:Y:S04]  /*9490*/  @P0 LDG.E.U8 R188, desc[UR44][R186.64] ;  /* 0x0000002cbabc0981 */ /* 0x000128000c1e1100 */
[----:B------:R-:W2:Y:S01]  /*94a0*/  LDL R187, [R1+0x124] ;  /* 0x0001240001bb7983 */ /* 0x000ea20000100800 */
[----:B0-----:R-:W-:-:S03]  /*94b0*/  @P0 IMAD.MOV.U32 R186, RZ, RZ, R8 ;  /* 0x000000ffffba0224 */ /* 0x001fc600078e0008 */
[----:B----4-:R0:W-:Y:S02]  /*94c0*/  STL [R1+0x5c8], R188 ;  /* 0x0005c8bc01007387 */ /* 0x0101e40000100800 */
[--C-:B0-----:R-:W-:Y:S02]  /*94d0*/  PRMT R188, R166, 0x3340, R161.reuse ;  /* 0x00003340a6bc7816 */ /* 0x101fe400000000a1 */
[----:B------:R-:W-:-:S06]  /*94e0*/  PRMT R161, RZ, 0x7610, R161 ;  /* 0x00007610ffa17816 */ /* 0x000fcc00000000a1 */
[----:B--2---:R0:W2:Y:S01]  /*94f0*/  @P0 LDG.E.U8 R161, desc[UR44][R186.64] ;  /* 0x0000002cbaa10981 */ /* 0x0040a2000c1e1100 */
[----:B------:R-:W-:Y:S02]  /*9500*/  ISETP.GT.AND P0, PT, R175, 0x3f, PT ;  /* 0x0000003faf00780c */ /* 0x000fe40003f04270 */
[----:B------:R-:W-:Y:S01]  /*9510*/  LOP3.LUT R176, R176, 0xffff, RZ, 0xc0, !PT ;  /* 0x0000ffffb0b07812 */ /* 0x000fe200078ec0ff */
[----:B------:R-:W-:Y:S01]  /*9520*/  STL [R1+0x560], R188 ;  /* 0x000560bc01007387 */ /* 0x000fe20000100800 */
[----:B------:R-:W-:Y:S02]  /*9530*/  LOP3.LUT R184, R184, 0xffff, RZ, 0xc0, !PT ;  /* 0x0000ffffb8b87812 */ /* 0x000fe400078ec0ff */
[----:B------:R-:W-:Y:S01]  /*9540*/  PRMT R166, RZ, 0x7610, R166 ;  /* 0x00007610ffa67816 */ /* 0x000fe200000000a6 */
[----:B------:R-:W4:Y:S06]  /*9550*/  LDL R8, [R1+0x118] ;  /* 0x0001180001087983 */ /* 0x000f2c0000100800 */
[----:B0-----:R-:W-:-:S02]  /*9560*/  @P0 IMAD.MOV.U32 R186, RZ, RZ, R5 ;  /* 0x000000ffffba0224 */ /* 0x001fc400078e0005 */
[----:B------:R-:W-:-:S05]  /*9570*/  @P0 IMAD.MOV.U32 R187, RZ, RZ, R7 ;  /* 0x000000ffffbb0224 */ /* 0x000fca00078e0007 */
[----:B------:R4:W3:Y:S04]  /*9580*/  @P0 LDG.E.U8 R166, desc[UR44][R186.64] ;  /* 0x0000002cbaa60981 */ /* 0x0008e8000c1e1100 */
[----:B--2---:R0:W-:Y:S02]  /*9590*/  STL [R1+0x5cc], R161 ;  /* 0x0005cca101007387 */ /* 0x0041e40000100800 */
[----:B0-----:R-:W-:-:S05]  /*95a0*/  PRMT R161, R176, 0x3340, R184 ;  /* 0x00003340b0a17816 */ /* 0x001fca00000000b8 */
[----:B------:R0:W-:Y:S04]  /*95b0*/  STL [R1+0x55c], R161 ;  /* 0x00055ca101007387 */ /* 0x0001e80000100800 */
[----:B------:R-:W2:Y:S04]  /*95c0*/  LDL R187, [R1+0x114] ;  /* 0x0001140001bb7983 */ /* 0x000ea80000100800 */
[----:B------:R-:W2:Y:S04]  /*95d0*/  LDL R7, [R1+0x10c] ;  /* 0x00010c0001077983 */ /* 0x000ea80000100800 */
[----:B------:R-:W2:Y:S01]  /*95e0*/  LDL R5, [R1+0x110] ;  /* 0x0001100001057983 */ /* 0x000ea20000100800 */
[----:B------:R-:W1:Y:S01]  /*95f0*/  S2R R188, SR_TID.X ;  /* 0x0000000000bc7919 */ /* 0x000e620000002100 */
[----:B------:R-:W-:-:S02]  /*9600*/  LOP3.LUT R168, R168, 0xffff, RZ, 0xc0, !PT ;  /* 0x0000ffffa8a87812 */ /* 0x000fc400078ec0ff */
[----:B------:R-:W-:Y:S01]  /*9610*/  LOP3.LUT R157, R157, 0xffff, RZ, 0xc0, !PT ;  /* 0x0000ffff9d9d7812 */ /* 0x000fe200078ec0ff */
[----:B----4-:R-:W-:-:S03]  /*9620*/  @P0 IMAD.MOV.U32 R186, RZ, RZ, R8 ;  /* 0x000000ffffba0224 */ /* 0x010fc600078e0008 */
[----:B0-----:R-:W-:Y:S02]  /*9630*/  PRMT R161, R168, 0x3340, R157 ;  /* 0x00003340a8a17816 */ /* 0x001fe4000000009d */
[----:B------:R-:W-:Y:S02]  /*9640*/  PRMT R168, RZ, 0x7610, R168 ;  /* 0x00007610ffa87816 */ /* 0x000fe400000000a8 */
[----:B-1----:R-:W-:-:S04]  /*9650*/  LOP3.LUT R188, R188, 0x3f, RZ, 0xc0, !PT ;  /* 0x0000003fbcbc7812 */ /* 0x002fc800078ec0ff */
[----:B------:R-:W-:Y:S02]  /*9660*/  ISETP.GE.AND P1, PT, R188, R175, PT ;  /* 0x000000afbc00720c */ /* 0x000fe40003f26270 */
[----:B------:R-:W-:Y:S01]  /*9670*/  PRMT R175, RZ, 0x7610, R175 ;  /* 0x00007610ffaf7816 */ /* 0x000fe200000000af */
[----:B---3--:R0:W-:Y:S04]  /*9680*/  STL [R1+0x5c4], R166 ;  /* 0x0005c4a601007387 */ /* 0x0081e80000100800 */
[----:B------:R-:W3:Y:S04]  /*9690*/  LDL R188, [R1+0x104] ;  /* 0x0001040001bc7983 */ /* 0x000ee80000100800 */
[----:B------:R-:W4:Y:S04]  /*96a0*/  LDL R184, [R1+0x108] ;  /* 0x0001080001b87983 */ /* 0x000f280000100800 */
[----:B0-----:R-:W4:Y:S04]  /*96b0*/  LDL R166, [R1+0xfc] ;  /* 0x0000fc0001a67983 */ /* 0x001f280000100800 */
[----:B------:R-:W4:Y:S04]  /*96c0*/  LDL R8, [R1+0x100] ;  /* 0x0001000001087983 */ /* 0x000f280000100800 */
[----:B--2---:R0:W2:Y:S02]  /*96d0*/  @P0 LDG.E.U8 R168, desc[UR44][R186.64] ;  /* 0x0000002cbaa80981 */ /* 0x0040a4000c1e1100 */
[----:B0-----:R-:W-:-:S02]  /*96e0*/  @!P1 IMAD.MOV.U32 R186, RZ, RZ, R5 ;  /* 0x000000ffffba9224 */ /* 0x001fc400078e0005 */
[----:B------:R-:W-:Y:S01]  /*96f0*/  @!P1 IMAD.MOV.U32 R187, RZ, RZ, R7 ;  /* 0x000000ffffbb9224 */ /* 0x000fe200078e0007 */
[----:B------:R-:W-:Y:S06]  /*9700*/  BAR.SYNC.DEFER_BLOCKING 0x0 ;  /* 0x0000000000007b1d */ /* 0x000fec0000010000 */
[----:B------:R-:W4:Y:S01]  /*9710*/  @!P1 LDG.E.U8 R175, desc[UR44][R186.64] ;  /* 0x0000002cbaaf9981 */ /* 0x000f22000c1e1100 */
[----:B------:R-:W-:Y:S02]  /*9720*/  LOP3.LUT R156, R156, 0xffff, RZ, 0xc0, !PT ;  /* 0x0000ffff9c9c7812 */ /* 0x000fe400078ec0ff */
[----:B------:R-:W-:-:S04]  /*9730*/  LOP3.LUT R167, R167, 0xffff, RZ, 0xc0, !PT ;  /* 0x0000ffffa7a77812 */ /* 0x000fc800078ec0ff */
[--C-:B------:R-:W-:Y:S02]  /*9740*/  PRMT R156, R156, 0x3340, R167.reuse ;  /* 0x000033409c9c7816 */ /* 0x100fe400000000a7 */
[----:B------:R-:W-:Y:S02]  /*9750*/  PRMT R167, RZ, 0x7610, R167 ;  /* 0x00007610ffa77816 */ /* 0x000fe400000000a7 */
[----:B------:R-:W-:Y:S01]  /*9760*/  PRMT R176, RZ, 0x7610, R176 ;  /* 0x00007610ffb07816 */ /* 0x000fe200000000b0 */
[----:B---3--:R-:W-:Y:S01]  /*9770*/  @!P1 IMAD.MOV.U32 R157, RZ, RZ, R188 ;  /* 0x000000ffff9d9224 */ /* 0x008fe200078e00bc */
[----:B--2---:R-:W-:Y:S04]  /*9780*/  STL [R1+0x5c0], R168 ;  /* 0x0005c0a801007387 */ /* 0x004fe80000100800 */
[----:B------:R-:W2:Y:S04]  /*9790*/  LDL R5, [R1+0xf8] ;  /* 0x0000f80001057983 */ /* 0x000ea80000100800 */
[----:B----4-:R-:W-:Y:S04]  /*97a0*/  STL [R1+0x5a8], R175 ;  /* 0x0005a8af01007387 */ /* 0x010fe80000100800 */
[----:B------:R-:W3:Y:S04]  /*97b0*/  LDL R7, [R1+0xf4] ;  /* 0x0000f40001077983 */ /* 0x000ee80000100800 */
[----:B------:R0:W-:Y:S02]  /*97c0*/  STL [R1+0x554], R156 ;  /* 0x0005549c01007387 */ /* 0x0001e40000100800 */
[----:B0-----:R-:W-:-:S05]  /*97d0*/  @!P1 IMAD.MOV.U32 R156, RZ, RZ, R184 ;  /* 0x000000ffff9c9224 */ /* 0x001fca00078e00b8 */
[----:B------:R0:W4:Y:S02]  /*97e0*/  @!P1 LDG.E.U8 R167, desc[UR44][R156.64] ;  /* 0x0000002c9ca79981 */ /* 0x000124000c1e1100 */
[----:B0-----:R-:W-:Y:S02]  /*97f0*/  @!P1 IMAD.MOV.U32 R156, RZ, RZ, R8 ;  /* 0x000000ffff9c9224 */ /* 0x001fe400078e0008 */
[----:B------:R-:W-:-:S05]  /*9800*/  @!P1 IMAD.MOV.U32 R157, RZ, RZ, R166 ;  /* 0x000000ffff9d9224 */ /* 0x000fca00078e00a6 */
[----:B------:R2:W4:Y:S01]  /*9810*/  @!P1 LDG.E.U8 R176, desc[UR44][R156.64] ;  /* 0x0000002c9cb09981 */ /* 0x000522000c1e1100 */
[----:B------:R-:W-:Y:S02]  /*9820*/  LOP3.LUT R23, R23, 0xffff, RZ, 0xc0, !PT ;  /* 0x0000ffff17177812 */ /* 0x000fe400078ec0ff */
[----:B------:R-:W-:Y:S02]  /*9830*/  LOP3.LUT R185, R185, 0xffff, RZ, 0xc0, !PT ;  /* 0x0000ffffb9b97812 */ /* 0x000fe400078ec0ff */
[----:B------:R-:W-:Y:S02]  /*9840*/  LOP3.LUT R18, R18, 0xffff, RZ, 0xc0, !PT ;  /* 0x0000ffff12127812 */ /* 0x000fe400078ec0ff */
[----:B------:R-:W-:Y:S02]  /*9850*/  PRMT R23, R23, 0x3340, R185 ;  /* 0x0000334017177816 */ /* 0x000fe400000000b9 */
[----:B------:R-:W-:Y:S01]  /*9860*/  LOP3.LUT R172, R172, 0xffff, RZ, 0xc0, !PT ;  /* 0x0000ffffacac7812 */ /* 0x000fe200078ec0ff */
[----:B--2---:R-:W-:-:S02]  /*9870*/  @!P1 IMAD.MOV.U32 R156, RZ, RZ, R5 ;  /* 0x000000ffff9c9224 */ /* 0x004fc400078e0005 */
[----:B---3--:R-:W-:Y:S01]  /*9880*/  @!P1 IMAD.MOV.U32 R157, RZ, RZ, R7 ;  /* 0x000000ffff9d9224 */ /* 0x008fe200078e0007 */
[----:B----4-:R-:W-:Y:S04]  /*9890*/  STL [R1+0x5ac], R167 ;  /* 0x0005aca701007387 */ /* 0x010fe80000100800 */
[----:B------:R0:W-:Y:S04]  /*98a0*/  STL [R1+0x550], R23 ;  /* 0x0005501701007387 */ /* 0x0001e80000100800 */
[----:B------:R-:W2:Y:S04]  /*98b0*/  LDL R166, [R1+0xec] ;  /* 0x0000ec0001a67983 */ /* 0x000ea80000100800 */
[----:B------:R-:W3:Y:S01]  /*98c0*/  LDL R8, [R1+0xf0] ;  /* 0x0000f00001087983 */ /* 0x000ee20000100800 */
[----:B0-----:R-:W-:-:S03]  /*98d0*/  PRMT R23, R18, 0x3340, R172 ;  /* 0x0000334012177816 */ /* 0x001fc600000000ac */
[----:B------:R-:W-:Y:S04]  /*98e0*/  STL [R1+0x5b0], R176 ;  /* 0x0005b0b001007387 */ /* 0x000fe80000100800 */
[----:B------:R0:W-:Y:S04]  /*98f0*/  STL [R1+0x54c], R23 ;  /* 0x00054c1701007387 */ /* 0x0001e80000100800 */
[----:B------:R-:W4:Y:S01]  /*9900*/  LDL R167, [R1+0xe4] ;  /* 0x0000e40001a77983 */ /* 0x000f220000100800 */
[----:B------:R-:W-:Y:S02]  /*9910*/  PRMT R18, RZ, 0x7610, R18 ;  /* 0x00007610ff127816 */ /* 0x000fe40000000012 */
[----:B------:R-:W-:Y:S01]  /*9920*/  PRMT R172, RZ, 0x7610, R172 ;  /* 0x00007610ffac7816 */ /* 0x000fe200000000ac */
[----:B------:R-:W4:Y:S04]  /*9930*/  LDL R7, [R1+0xdc] ;  /* 0x0000dc0001077983 */ /* 0x000f280000100800 */
[----:B0-----:R-:W4:Y:S04]  /*9940*/  LDL R23, [R1+0xe8] ;  /* 0x0000e80001177983 */ /* 0x001f280000100800 */
[----:B------:R2:W4:Y:S01]  /*9950*/  @!P1 LDG.E.U8 R18, desc[UR44][R156.64] ;  /* 0x0000002c9c129981 */ /* 0x000522000c1e1100 */
[----:B------:R-:W-:-:S02]  /*9960*/  LOP3.LUT R155, R155, 0xffff, RZ, 0xc0, !PT ;  /* 0x0000ffff9b9b7812 */ /* 0x000fc400078ec0ff */
[----:B------:R-:W-:Y:S01]  /*9970*/  LOP3.LUT R173, R173, 0xffff, RZ, 0xc0, !PT ;  /* 0x0000ffffadad7812 */ /* 0x000fe200078ec0ff */
[----:B------:R-:W4:Y:S03]  /*9980*/  LDL R5, [R1+0xe0] ;  /* 0x0000e00001057983 */ /* 0x000f260000100800 */
[----:B------:R-:W-:Y:S02]  /*9990*/  PRMT R188, R155, 0x3340, R173 ;  /* 0x000033409bbc7816 */ /* 0x000fe400000000ad */
[----:B------:R-:W-:Y:S02]  /*99a0*/  PRMT R155, RZ, 0x7610, R155 ;  /* 0x00007610ff9b7816 */ /* 0x000fe4000000009b */
[----:B------:R-:W-:Y:S02]  /*99b0*/  LOP3.LUT R13, R13, 0xffff, RZ, 0xc0, !PT ;  /* 0x0000ffff0d0d7812 */ /* 0x000fe400078ec0ff */
[----:B------:R-:W-:-:S04]  /*99c0*/  LOP3.LUT R183, R183, 0xffff, RZ, 0xc0, !PT ;  /* 0x0000ffffb7b77812 */ /* 0x000fc800078ec0ff */
[----:B------:R-:W-:Y:S01]  /*99d0*/  PRMT R13, R13, 0x3340, R183 ;  /* 0x000033400d0d7816 */ /* 0x000fe200000000b7 */
[----:B--2---:R-:W-:Y:S02]  /*99e0*/  @!P1 IMAD.MOV.U32 R157, RZ, RZ, R166 ;  /* 0x000000ffff9d9224 */ /* 0x004fe400078e00a6 */
[----:B---3--:R-:W-:-:S05]  /*99f0*/  @!P1 IMAD.MOV.U32 R156, RZ, RZ, R8 ;  /* 0x000000ffff9c9224 */ /* 0x008fca00078e0008 */
[----:B------:R4:W2:Y:S02]  /*9a00*/  @!P1 LDG.E.U8 R172, desc[UR44][R156.64] ;  /* 0x0000002c9cac9981 */ /* 0x0008a4000c1e1100 */
[----:B----4-:R-:W-:Y:S02]  /*9a10*/  @!P1 IMAD.MOV.U32 R157, RZ, RZ, R167 ;  /* 0x000000ffff9d9224 */ /* 0x010fe400078e00a7 */
[----:B------:R-:W-:-:S05]  /*9a20*/  @!P1 IMAD.MOV.U32 R156, RZ, RZ, R23 ;  /* 0x000000ffff9c9224 */ /* 0x000fca00078e0017 */
[----:B------:R0:W3:Y:S04]  /*9a30*/  @!P1 LDG.E.U8 R155, desc[UR44][R156.64] ;  /* 0x0000002c9c9b9981 */ /* 0x0000e8000c1e1100 */
[----:B------:R1:W-:Y:S04]  /*9a40*/  STL [R1+0x5b4], R18 ;  /* 0x0005b41201007387 */ /* 0x0003e80000100800 */
[----:B------:R4:W-:Y:S04]  /*9a50*/  STL [R1+0x548], R13 ;  /* 0x0005480d01007387 */ /* 0x0009e80000100800 */
[----:B------:R-:W3:Y:S01]  /*9a60*/  LDL R8, [R1+0xd8] ;  /* 0x0000d80001087983 */ /* 0x000ee20000100800 */
[----:B------:R-:W-:-:S03]  /*9a70*/  LOP3.LUT R22, R22, 0xffff, RZ, 0xc0, !PT ;  /* 0x0000ffff16167812 */ /* 0x000fc600078ec0ff */
[----:B------:R-:W3:Y:S01]  /*9a80*/  LDL R166, [R1+0xd4] ;  /* 0x0000d40001a67983 */ /* 0x000ee20000100800 */
[----:B------:R-:W-:Y:S01]  /*9a90*/  LOP3.LUT R182, R182, 0xffff, RZ, 0xc0, !PT ;  /* 0x0000ffffb6b67812 */ /* 0x000fe200078ec0ff */
[----:B------:R-:W-:Y:S01]  /*9aa0*/  @!P1 IMAD.MOV.U32 R23, RZ, RZ, R7 ;  /* 0x000000ffff179224 */ /* 0x000fe200078e0007 */
[----:B0-----:R-:W-:Y:S01]  /*9ab0*/  PRMT R156, RZ, 0x7610, R156 ;  /* 0x00007610ff9c7816 */ /* 0x001fe2000000009c */
[----:B--2---:R-:W-:Y:S04]  /*9ac0*/  STL [R1+0x5b8], R172 ;  /* 0x0005b8ac01007387 */ /* 0x004fe80000100800 */
[----:B-1----:R-:W2:Y:S04]  /*9ad0*/  LDL R18, [R1+0xcc] ;  /* 0x0000cc0001127983 */ /* 0x002ea80000100800 */
[----:B----4-:R-:W4:Y:S04]  /*9ae0*/  LDL R13, [R1+0xd0] ;  /* 0x0000d000010d7983 */ /* 0x010f280000100800 */
[----:B---3--:R0:W-:Y:S02]  /*9af0*/  STL [R1+0x5bc], R155 ;  /* 0x0005bc9b01007387 */ /* 0x0081e40000100800 */
[----:B0-----:R-:W-:Y:S01]  /*9b00*/  PRMT R155, R22, 0x3340, R182 ;  /* 0x00003340169b7816 */ /* 0x001fe200000000b6 */
[----:B------:R-:W-:-:S04]  /*9b10*/  @!P1 IMAD.MOV.U32 R22, RZ, RZ, R5 ;  /* 0x000000ffff169224 */ /* 0x000fc800078e0005 */
[----:B------:R0:W-:Y:S04]  /*9b20*/  STL [R1+0x540], R155 ;  /* 0x0005409b01007387 */ /* 0x0001e80000100800 */
[----:B------:R-:W3:Y:S04]  /*9b30*/  LDL R7, [R1+0xc4] ;  /* 0x0000c40001077983 */ /* 0x000ee80000100800 */
[----:B------:R-:W3:Y:S04]  /*9b40*/  LDL R5, [R1+0xc8] ;  /* 0x0000c80001057983 */ /* 0x000ee80000100800 */
[----:B------:R1:W3:Y:S01]  /*9b50*/  @!P1 LDG.E.U8 R156, desc[UR44][R22.64] ;  /* 0x0000002c169c9981 */ /* 0x0002e2000c1e1100 */
[----:B------:R-:W-:-:S02]  /*9b60*/  LOP3.LUT R17, R17, 0xffff, RZ, 0xc0, !PT ;  /* 0x0000ffff11117812 */ /* 0x000fc400078ec0ff */
[----:B------:R-:W-:Y:S01]  /*9b70*/  LOP3.LUT R169, R169, 0xffff, RZ, 0xc0, !PT ;  /* 0x0000ffffa9a97812 */ /* 0x000fe200078ec0ff */
[----:B------:R-:W3:Y:S01]  /*9b80*/  LDL R167, [R1+0xb4] ;  /* 0x0000b40001a77983 */ /* 0x000ee20000100800 */
[----:B------:R-:W-:Y:S02]  /*9b90*/  LOP3.LUT R12, R12, 0xffff, RZ, 0xc0, !PT ;  /* 0x0000ffff0c0c7812 */ /* 0x000fe400078ec0ff */
[----:B------:R-:W-:Y:S01]  /*9ba0*/  LOP3.LUT R174, R174, 0xffff, RZ, 0xc0, !PT ;  /* 0x0000ffffaeae7812 */ /* 0x000fe200078ec0ff */
[----:B------:R-:W3:Y:S01]  /*9bb0*/  LDL R175, [R1+0xa4] ;  /* 0x0000a40001af7983 */ /* 0x000ee20000100800 */
[----:B-1----:R-:W-:-:S03]  /*9bc0*/  @!P1 IMAD.MOV.U32 R22, RZ, RZ, R8 ;  /* 0x000000ffff169224 */ /* 0x002fc600078e0008 */
[----:B------:R-:W3:Y:S01]  /*9bd0*/  LDL R8, [R1+0xc0] ;  /* 0x0000c00001087983 */ /* 0x000ee20000100800 */
[----:B------:R-:W-:Y:S01]  /*9be0*/  PRMT R182, R17, 0x3340, R169 ;  /* 0x0000334011b67816 */ /* 0x000fe200000000a9 */
[----:B------:R-:W-:Y:S01]  /*9bf0*/  @!P1 IMAD.MOV.U32 R23, RZ, RZ, R166 ;  /* 0x000000ffff179224 */ /* 0x000fe200078e00a6 */
[----:B------:R-:W-:Y:S01]  /*9c00*/  PRMT R17, RZ, 0x7610, R17 ;  /* 0x00007610ff117816 */ /* 0x000fe20000000011 */
[----:B------:R-:W3:Y:S01]  /*9c10*/  LDL R169, [R1+0xbc] ;  /* 0x0000bc0001a97983 */ /* 0x000ee20000100800 */
[----:B------:R-:W-:-:S04]  /*9c20*/  PRMT R168, R12, 0x3340, R174 ;  /* 0x000033400ca87816 */ /* 0x000fc800000000ae */
[----:B------:R1:W3:Y:S02]  /*9c30*/  @!P1 LDG.E.U8 R17, desc[UR44][R22.64] ;  /* 0x0000002c16119981 */ /* 0x0002e4000c1e1100 */
[----:B-1----:R-:W-:Y:S02]  /*9c40*/  PRMT R22, RZ, 0x7610, R22 ;  /* 0x00007610ff167816 */ /* 0x002fe40000000016 */
[----:B------:R-:W-:Y:S01]  /*9c50*/  PRMT R23, RZ, 0x7610, R23 ;  /* 0x00007610ff177816 */ /* 0x000fe20000000017 */
[----:B----4-:R-:W-:Y:S02]  /*9c60*/  @!P1 IMAD.MOV.U32 R12, RZ, RZ, R13 ;  /* 0x000000ffff0c9224 */ /* 0x010fe400078e000d */
[----:B--2---:R-:W-:Y:S02]  /*9c70*/  @!P1 IMAD.MOV.U32 R13, RZ, RZ, R18 ;  /* 0x000000ffff0d9224 */ /* 0x004fe400078e0012 */
[----:B------:R-:W2:Y:S04]  /*9c80*/  LDL R18, [R1+0xb8] ;  /* 0x0000b80001127983 */ /* 0x000ea80000100800 */
[----:B------:R3:W4:Y:S02]  /*9c90*/  @!P1 LDG.E.U8 R22, desc[UR44][R12.64] ;  /* 0x0000002c0c169981 */ /* 0x000724000c1e1100 */
[----:B---3--:R-:W-:-:S02]  /*9ca0*/  @!P1 IMAD.MOV.U32 R13, RZ, RZ, R7 ;  /* 0x000000ffff0d9224 */ /* 0x008fc400078e0007 */
[----:B------:R-:W3:Y:S01]  /*9cb0*/  LDL R7, [R1+0xac] ;  /* 0x0000ac0001077983 */ /* 0x000ee20000100800 */
[----:B------:R-:W-:-:S03]  /*9cc0*/  @!P1 IMAD.MOV.U32 R12, RZ, RZ, R5 ;  /* 0x000000ffff0c9224 */ /* 0x000fc600078e0005 */
[----:B------:R-:W4:Y:S04]  /*9cd0*/  LDL R5, [R1+0xb0] ;  /* 0x0000b00001057983 */ /* 0x000f280000100800 */
[----:B------:R1:W4:Y:S02]  /*9ce0*/  @!P1 LDG.E.U8 R23, desc[UR44][R12.64] ;  /* 0x0000002c0c179981 */ /* 0x000324000c1e1100 */
[----:B-1----:R-:W-:Y:S02]  /*9cf0*/  @!P1 IMAD.MOV.U32 R12, RZ, RZ, R8 ;  /* 0x000000ffff0c9224 */ /* 0x002fe400078e0008 */
[----:B------:R-:W4:Y:S01]  /*9d00*/  LDL R8, [R1+0xa8] ;  /* 0x0000a80001087983 */ /* 0x000f220000100800 */
[----:B------:R-:W-:Y:S02]  /*9d10*/  LOP3.LUT R21, R21, 0xffff, RZ, 0xc0, !PT ;  /* 0x0000ffff15157812 */ /* 0x000fe400078ec0ff */
[----:B------:R-:W-:Y:S01]  /*9d20*/  LOP3.LUT R180, R180, 0xffff, RZ, 0xc0, !PT ;  /* 0x0000ffffb4b47812 */ /* 0x000fe200078ec0ff */
[----:B------:R-:W-:Y:S01]  /*9d30*/  @!P1 IMAD.MOV.U32 R13, RZ, RZ, R169 ;  /* 0x000000ffff0d9224 */ /* 0x000fe200078e00a9 */
[----:B------:R-:W-:Y:S01]  /*9d40*/  LOP3.LUT R16, R16, 0xffff, RZ, 0xc0, !PT ;  /* 0x0000ffff10107812 */ /* 0x000fe200078ec0ff */
[----:B------:R-:W4:Y:S01]  /*9d50*/  LDL R169, [R1+0x9c] ;  /* 0x00009c0001a97983 */ /* 0x000f220000100800 */
[----:B------:R-:W-:-:S02]  /*9d60*/  PRMT R166, R21, 0x3340, R180 ;  /* 0x0000334015a67816 */ /* 0x000fc400000000b4 */
[----:B------:R-:W-:Y:S02]  /*9d70*/  PRMT R21, RZ, 0x7610, R21 ;  /* 0x00007610ff157816 */ /* 0x000fe40000000015 */
[----:B------:R-:W-:Y:S02]  /*9d80*/  LOP3.LUT R170, R170, 0xffff, RZ, 0xc0, !PT ;  /* 0x0000ffffaaaa7812 */ /* 0x000fe400078ec0ff */
[----:B------:R-:W-:Y:S02]  /*9d90*/  LOP3.LUT R154, R154, 0xffff, RZ, 0xc0, !PT ;  /* 0x0000ffff9a9a7812 */ /* 0x000fe400078ec0ff */
[----:B------:R-:W-:Y:S01]  /*9da0*/  PRMT R183, R16, 0x3340, R170 ;  /* 0x0000334010b77816 */ /* 0x000fe200000000aa */
[----:B------:R1:W4:Y:S01]  /*9db0*/  @!P1 LDG.E.U8 R21, desc[UR44][R12.64] ;  /* 0x0000002c0c159981 */ /* 0x000322000c1e1100 */
[----:B------:R-:W-:Y:S02]  /*9dc0*/  PRMT R16, RZ, 0x7610, R16 ;  /* 0x00007610ff107816 */ /* 0x000fe40000000010 */
[----:B------:R-:W-:Y:S01]  /*9dd0*/  LOP3.LUT R181, R181, 0xffff, RZ, 0xc0, !PT ;  /* 0x0000ffffb5b57812 */ /* 0x000fe200078ec0ff */
[----:B-1----:R-:W-:-:S03]  /*9de0*/  @!P1 IMAD.MOV.U32 R13, RZ, RZ, R167 ;  /* 0x000000ffff0d9224 */ /* 0x002fc600078e00a7 */
[----:B0-----:R-:W-:Y:S01]  /*9df0*/  PRMT R155, R154, 0x3340, R181 ;  /* 0x000033409a9b7816 */ /* 0x001fe200000000b5 */
[----:B------:R-:W4:Y:S01]  /*9e00*/  LDL R167, [R1+0xa0] ;  /* 0x0000a00001a77983 */ /* 0x000f220000100800 */
[----:B------:R-:W-:Y:S02]  /*9e10*/  PRMT R154, RZ, 0x7610, R154 ;  /* 0x00007610ff9a7816 */ /* 0x000fe4000000009a */
[----:B------:R-:W-:Y:S02]  /*9e20*/  LOP3.LUT R11, R11, 0xffff, RZ, 0xc0, !PT ;  /* 0x0000ffff0b0b7812 */ /* 0x000fe400078ec0ff */
[----:B------:R-:W-:Y:S02]  /*9e30*/  LOP3.LUT R158, R158, 0xffff, RZ, 0xc0, !PT ;  /* 0x0000ffff9e9e7812 */ /* 0x000fe400078ec0ff */
[----:B------:R-:W-:Y:S02]  /*9e40*/  LOP3.LUT R163, R163, 0xffff, RZ, 0xc0, !PT ;  /* 0x0000ffffa3a37812 */ /* 0x000fe400078ec0ff */
[----:B------:R-:W-:-:S02]  /*9e50*/  LOP3.LUT R20, R20, 0xffff, RZ, 0xc0, !PT ;  /* 0x0000ffff14147812 */ /* 0x000fc400078ec0ff */
[----:B------:R-:W-:Y:S02]  /*9e60*/  PRMT R172, R11, 0x3340, R158 ;  /* 0x000033400bac7816 */ /* 0x000fe4000000009e */
[----:B------:R-:W4:Y:S01]  /*9e70*/  LDL R11, [R1+0x8c] ;  /* 0x00008c00010b7983 */ /* 0x000f220000100800 */
[----:B------:R-:W-:-:S03]  /*9e80*/  PRMT R184, R20, 0x3340, R163 ;  /* 0x0000334014b87816 */ /* 0x000fc600000000a3 */
[----:B------:R-:W4:Y:S01]  /*9e90*/  LDL R163, [R1+0x88] ;  /* 0x0000880001a37983 */ /* 0x000f220000100800 */
[----:B--2---:R-:W-:-:S03]  /*9ea0*/  @!P1 IMAD.MOV.U32 R12, RZ, RZ, R18 ;  /* 0x000000ffff0c9224 */ /* 0x004fc600078e0012 */
[----:B------:R-:W2:Y:S04]  /*9eb0*/  LDL R18, [R1+0x94] ;  /* 0x0000940001127983 */ /* 0x000ea80000100800 */
[----:B------:R3:W2:Y:S02]  /*9ec0*/  @!P1 LDG.E.U8 R16, desc[UR44][R12.64] ;  /* 0x0000002c0c109981 */ /* 0x0006a4000c1e1100 */
[----:B---3--:R-:W-:Y:S02]  /*9ed0*/  @!P1 IMAD.MOV.U32 R13, RZ, RZ, R7 ;  /* 0x000000ffff0d9224 */ /* 0x008fe400078e0007 */
[----:B------:R-:W3:Y:S01]  /*9ee0*/  LDL R7, [R1+0x98] ;  /* 0x0000980001077983 */ /* 0x000ee20000100800 */
[----:B----4-:R-:W-:-:S05]  /*9ef0*/  @!P1 IMAD.MOV.U32 R12, RZ, RZ, R5 ;  /* 0x000000ffff0c9224 */ /* 0x010fca00078e0005 */
[----:B------:R0:W4:Y:S02]  /*9f00*/  @!P1 LDG.E.U8 R154, desc[UR44][R12.64] ;  /* 0x0000002c0c9a9981 */ /* 0x000124000c1e1100 */
[----:B0-----:R-:W-:Y:S02]  /*9f10*/  @!P1 IMAD.MOV.U32 R12, RZ, RZ, R8 ;  /* 0x000000ffff0c9224 */ /* 0x001fe400078e0008 */
[----:B------:R-:W4:Y:S01]  /*9f20*/  LDL R8, [R1+0x90] ;  /* 0x0000900001087983 */ /* 0x000f220000100800 */
[----:B------:R-:W-:Y:S02]  /*9f30*/  LOP3.LUT R153, R153, 0xffff, RZ, 0xc0, !PT ;  /* 0x0000ffff99997812 */ /* 0x000fe400078ec0ff */
[----:B------:R-:W-:Y:S01]  /*9f40*/  LOP3.LUT R179, R179, 0xffff, RZ, 0xc0, !PT ;  /* 0x0000ffffb3b37812 */ /* 0x000fe200078ec0ff */
[----:B------:R-:W-:-:S03]  /*9f50*/  @!P1 IMAD.MOV.U32 R13, RZ, RZ, R175 ;  /* 0x000000ffff0d9224 */ /* 0x000fc600078e00af */
[----:B------:R-:W-:Y:S02]  /*9f60*/  PRMT R5, R153, 0x3340, R179 ;  /* 0x0000334099057816 */ /* 0x000fe400000000b3 */
[----:B------:R-:W-:Y:S02]  /*9f70*/  PRMT R153, RZ, 0x7610, R153 ;  /* 0x00007610ff997816 */ /* 0x000fe40000000099 */
[----:B------:R-:W-:-:S04]  /*9f80*/  PRMT R20, RZ, 0x7610, R20 ;  /* 0x00007610ff147816 */ /* 0x000fc80000000014 */
[----:B------:R0:W4:Y:S01]  /*9f90*/  @!P1 LDG.E.U8 R153, desc[UR44][R12.64] ;  /* 0x0000002c0c999981 */ /* 0x000122000c1e1100 */
[----:B------:R-:W-:Y:S02]  /*9fa0*/  LOP3.LUT R10, R10, 0xffff, RZ, 0xc0, !PT ;  /* 0x0000ffff0a0a7812 */ /* 0x000fe400078ec0ff */
[----:B------:R-:W-:Y:S01]  /*9fb0*/  LOP3.LUT R164, R164, 0xffff, RZ, 0xc0, !PT ;  /* 0x0000ffffa4a47812 */ /* 0x000fe200078ec0ff */
[----:B0-----:R-:W-:Y:S02]  /*9fc0*/  @!P1 IMAD.MOV.U32 R13, RZ, RZ, R169 ;  /* 0x000000ffff0d9224 */ /* 0x001fe400078e00a9 */
[----:B------:R-:W-:Y:S01]  /*9fd0*/  @!P1 IMAD.MOV.U32 R12, RZ, RZ, R167 ;  /* 0x000000ffff0c9224 */ /* 0x000fe200078e00a7 */
[----:B------:R-:W4:Y:S01]  /*9fe0*/  LDL R169, [R1+0x84] ;  /* 0x0000840001a97983 */ /* 0x000f220000100800 */
[----:B------:R-:W-:-:S03]  /*9ff0*/  PRMT R158, RZ, 0x7610, R158 ;  /* 0x00007610ff9e7816 */ /* 0x000fc6000000009e */
[----:B------:R2:W4:Y:S04]  /*a000*/  @!P1 LDG.E.U8 R20, desc[UR44][R12.64] ;  /* 0x0000002c0c149981 */ /* 0x000528000c1e1100 */
[----:B------:R-:W4:Y:S01]  /*a010*/  LDL R167, [R1+0x7c] ;  /* 0x00007c0001a77983 */ /* 0x000f220000100800 */
[----:B------:R-:W-:Y:S02]  /*a020*/  LOP3.LUT R15, R15, 0xffff, RZ, 0xc0, !PT ;  /* 0x0000ffff0f0f7812 */ /* 0x000fe400078ec0ff */
[----:B------:R-:W-:-:S04]  /*a030*/  LOP3.LUT R171, R171, 0xffff, RZ, 0xc0, !PT ;  /* 0x0000ffffabab7812 */ /* 0x000fc800078ec0ff */
[----:B------:R-:W-:Y:S02]  /*a040*/  PRMT R175, R15, 0x3340, R171 ;  /* 0x000033400faf7816 */ /* 0x000fe400000000ab */
[----:B------:R-:W4:Y:S01]  /*a050*/  LDL R15, [R1+0x78] ;  /* 0x00007800010f7983 */ /* 0x000f220000100800 */
[----:B------:R-:W-:Y:S01]  /*a060*/  PRMT R157, RZ, 0x7610, R157 ;  /* 0x00007610ff9d7816 */ /* 0x000fe2000000009d */
[----:B--2---:R-:W-:Y:S01]  /*a070*/  @!P1 IMAD.MOV.U32 R13, RZ, RZ, R18 ;  /* 0x000000ffff0d9224 */ /* 0x004fe200078e0012 */
[----:B------:R-:W-:Y:S01]  /*a080*/  PRMT R18, R10, 0x3340, R164 ;  /* 0x000033400a127816 */ /* 0x000fe200000000a4 */
[----:B---3--:R-:W-:Y:S02]  /*a090*/  @!P1 IMAD.MOV.U32 R12, RZ, RZ, R7 ;  /* 0x000000ffff0c9224 */ /* 0x008fe400078e0007 */
[----:B------:R-:W2:Y:S04]  /*a0a0*/  LDL R7, [R1+0x80] ;  /* 0x0000800001077983 */ /* 0x000ea80000100800 */
[----:B------:R-:W3:Y:S01]  /*a0b0*/  @!P1 LDG.E.U8 R157, desc[UR44][R12.64] ;  /* 0x0000002c0c9d9981 */ /* 0x000ee2000c1e1100 */
[----:B----4-:R-:W-:-:S05]  /*a0c0*/  @!P1 IMAD.MOV.U32 R10, RZ, RZ, R8 ;  /* 0x000000ffff0a9224 */ /* 0x010fca00078e0008 */
[----:B------:R0:W4:Y:S02]  /*a0d0*/  @!P1 LDG.E.U8 R158, desc[UR44][R10.64] ;  /* 0x0000002c0a9e9981 */ /* 0x000124000c1e1100 */
[----:B0-----:R-:W-:Y:S02]  /*a0e0*/  @!P1 IMAD.MOV.U32 R10, RZ, RZ, R163 ;  /* 0x000000ffff0a9224 */ /* 0x001fe400078e00a3 */
[----:B------:R-:W3:Y:S04]  /*a0f0*/  LDL R163, [R1+0x74] ;  /* 0x0000740001a37983 */ /* 0x000ee80000100800 */
[----:B------:R-:W4:Y:S04]  /*a100*/  LDL.LU R181, [R1+0xc] ;  /* 0x00000c0001b57983 */ /* 0x000f280000300800 */
[----:B------:R-:W4:Y:S04]  /*a110*/  LDL.LU R186, [R1] ;  /* 0x0000000001ba7983 */ /* 0x000f280000300800 */
[----:B------:R-:W4:Y:S04]  /*a120*/  LDL R13, [R1+0x6c] ;  /* 0x00006c00010d7983 */ /* 0x000f280000100800 */
[----:B------:R-:W4:Y:S01]  /*a130*/  LDL R12, [R1+0x70] ;  /* 0x00007000010c7983 */ /* 0x000f220000100800 */
[----:B------:R-:W-:-:S02]  /*a140*/  LOP3.LUT R152, R152, 0xffff, RZ, 0xc0, !PT ;  /* 0x0000ffff98987812 */ /* 0x000fc400078ec0ff */
[----:B------:R-:W-:Y:S01]  /*a150*/  LOP3.LUT R178, R178, 0xffff, RZ, 0xc0, !PT ;  /* 0x0000ffffb2b27812 */ /* 0x000fe200078ec0ff */
[----:B------:R-:W-:Y:S01]  /*a160*/  @!P1 IMAD.MOV.U32 R11, RZ, RZ, R169 ;  /* 0x000000ffff0b9224 */ /* 0x000fe200078e00a9 */
[----:B------:R-:W-:Y:S01]  /*a170*/  LOP3.LUT R19, R19, 0xffff, RZ, 0xc0, !PT ;  /* 0x0000ffff13137812 */ /* 0x000fe200078ec0ff */
[----:B------:R-:W4:Y:S01]  /*a180*/  LDL.LU R169, [R1+0x10] ;  /* 0x0000100001a97983 */ /* 0x000f220000300800 */
[----:B------:R-:W-:Y:S02]  /*a190*/  PRMT R8, R152, 0x3340, R178 ;  /* 0x0000334098087816 */ /* 0x000fe400000000b2 */
[----:B------:R-:W-:Y:S02]  /*a1a0*/  PRMT R152, RZ, 0x7610, R152 ;  /* 0x00007610ff987816 */ /* 0x000fe40000000098 */
[----:B------:R-:W-:-:S04]  /*a1b0*/  LOP3.LUT R162, R162, 0xffff, RZ, 0xc0, !PT ;  /* 0x0000ffffa2a27812 */ /* 0x000fc800078ec0ff */
[----:B------:R-:W-:Y:S01]  /*a1c0*/  PRMT R185, R19, 0x3340, R162 ;  /* 0x0000334013b97816 */ /* 0x000fe200000000a2 */
[----:B------:R0:W4:Y:S01]  /*a1d0*/  @!P1 LDG.E.U8 R152, desc[UR44][R10.64] ;  /* 0x0000002c0a989981 */ /* 0x000122000c1e1100 */
[----:B------:R-:W-:-:S03]  /*a1e0*/  PRMT R19, RZ, 0x7610, R19 ;  /* 0x00007610ff137816 */ /* 0x000fc60000000013 */
[----:B------:R-:W4:Y:S01]  /*a1f0*/  LDL R162, [R1+0x68] ;  /* 0x0000680001a27983 */ /* 0x000f220000100800 */
[----:B0-----:R-:W-:Y:S01]  /*a200*/  @!P1 IMAD.MOV.U32 R11, RZ, RZ, R167 ;  /* 0x000000ffff0b9224 */ /* 0x001fe200078e00a7 */
[----:B------:R-:W-:Y:S02]  /*a210*/  LOP3.LUT R14, R14, 0xffff, RZ, 0xc0, !PT ;  /* 0x0000ffff0e0e7812 */ /* 0x000fe400078ec0ff */
[----:B------:R-:W-:Y:S02]  /*a220*/  LOP3.LUT R165, R165, 0xffff, RZ, 0xc0, !PT ;  /* 0x0000ffffa5a57812 */ /* 0x000fe400078ec0ff */
[----:B------:R-:W-:Y:S01]  /*a230*/  PRMT R164, RZ, 0x7610, R164 ;  /* 0x00007610ffa47816 */ /* 0x000fe200000000a4 */
[----:B--2---:R-:W-:-:S05]  /*a240*/  @!P1 IMAD.MOV.U32 R10, RZ, RZ, R7 ;  /* 0x000000ffff0a9224 */ /* 0x004fca00078e0007 */
[----:B------:R0:W2:Y:S01]  /*a250*/  @!P1 LDG.E.U8 R19, desc[UR44][R10.64] ;  /* 0x0000002c0a139981 */ /* 0x0000a2000c1e1100 */
[----:B------:R-:W-:-:S03]  /*a260*/  PRMT R7, R14, 0x3340, R165 ;  /* 0x000033400e077816 */ /* 0x000fc600000000a5 */
[----:B------:R-:W2:Y:S01]  /*a270*/  LDL R14, [R1+0x60] ;  /* 0x00006000010e7983 */ /* 0x000ea20000100800 */
[----:B0-----:R-:W-:-:S03]  /*a280*/  @!P1 IMAD.MOV.U32 R10, RZ, RZ, R15 ;  /* 0x000000ffff0a9224 */ /* 0x001fc600078e000f */
[----:B------:R-:W2:Y:S01]  /*a290*/  LDL R15, [R1+0x5c] ;  /* 0x00005c00010f7983 */ /* 0x000ea20000100800 */
[----:B---3--:R-:W-:-:S03]  /*a2a0*/  @!P1 IMAD.MOV.U32 R11, RZ, RZ, R163 ;  /* 0x000000ffff0b9224 */ /* 0x008fc600078e00a3 */
[----:B------:R-:W3:Y:S04]  /*a2b0*/  LDL R163, [R1+0x64] ;  /* 0x0000640001a37983 */ /* 0x000ee80000100800 */
[----:B------:R-:W2:Y:S04]  /*a2c0*/  LDL.LU R167, [R1+0x4] ;  /* 0x0000040001a77983 */ /* 0x000ea80000300800 */
[----:B------:R4:W2:Y:S04]  /*a2d0*/  @!P1 LDG.E.U8 R164, desc[UR44][R10.64] ;  /* 0x0000002c0aa49981 */ /* 0x0008a8000c1e1100 */
[----:B------:R-:W2:Y:S01]  /*a2e0*/  LDL.LU R187, [R1+0x8] ;  /* 0x0000080001bb7983 */ /* 0x000ea20000300800 */
[----:B----4-:R-:W-:-:S02]  /*a2f0*/  @!P1 IMAD.MOV.U32 R10, RZ, RZ, R12 ;  /* 0x000000ffff0a9224 */ /* 0x010fc400078e000c */
[----:B------:R-:W-:Y:S01]  /*a300*/  @!P1 IMAD.MOV.U32 R11, RZ, RZ, R13 ;  /* 0x000000ffff0b9224 */ /* 0x000fe200078e000d */
[----:B------:R-:W4:Y:S04]  /*a310*/  LDL R12, [R1+0x58] ;  /* 0x00005800010c7983 */ /* 0x000f280000100800 */
[----:B------:R-:W4:Y:S01]  /*a320*/  LDL R13, [R1+0x54] ;  /* 0x00005400010d7983 */ /* 0x000f220000100800 */
[----:B------:R-:W-:Y:S02]  /*a330*/  LOP3.LUT R9, R9, 0xffff, RZ, 0xc0, !PT ;  /* 0x0000ffff09097812 */ /* 0x000fe400078ec0ff */
[----:B------:R-:W-:-:S04]  /*a340*/  LOP3.LUT R160, R160, 0xffff, RZ, 0xc0, !PT ;  /* 0x0000ffffa0a07812 */ /* 0x000fc800078ec0ff */
[----:B------:R-:W-:Y:S02]  /*a350*/  PRMT R176, R9, 0x3340, R160 ;  /* 0x0000334009b07816 */ /* 0x000fe400000000a0 */
[----:B------:R-:W-:Y:S01]  /*a360*/  PRMT R9, RZ, 0x7610, R9 ;  /* 0x00007610ff097816 */ /* 0x000fe20000000009 */
[----:B------:R-:W4:Y:S01]  /*a370*/  LDL R160, [R1+0x50] ;  /* 0x0000500001a07983 */ /* 0x000f220000100800 */
[----:B------:R-:W-:-:S04]  /*a380*/  LOP3.LUT R177, R177, 0xffff, RZ, 0xc0, !PT ;  /* 0x0000ffffb1b17812 */ /* 0x000fc800078ec0ff */
[----:B------:R0:W4:Y:S01]  /*a390*/  @!P1 LDG.E.U8 R9, desc[UR44][R10.64] ;  /* 0x0000002c0a099981 */ /* 0x000122000c1e1100 */
[----:B------:R-:W-:Y:S02]  /*a3a0*/  PRMT R165, RZ, 0x7610, R165 ;  /* 0x00007610ffa57816 */ /* 0x000fe400000000a5 */
[----:B0-----:R-:W-:-:S04]  /*a3b0*/  LOP3.LUT R10, R6, 0xffff, RZ, 0xc0, !PT ;  /* 0x0000ffff060a7812 */ /* 0x001fc800078ec0ff */
[----:B------:R-:W-:Y:S01]  /*a3c0*/  PRMT R6, R10, 0x3340, R177 ;  /* 0x000033400a067816 */ /* 0x000fe200000000b1 */
[----:B------:R-:W-:Y:S02]  /*a3d0*/  @!P1 IMAD.MOV.U32 R10, RZ, RZ, R162 ;  /* 0x000000ffff0a9224 */ /* 0x000fe400078e00a2 */
[----:B------:R-:W4:Y:S01]  /*a3e0*/  LDL R162, [R1+0x4c] ;  /* 0x00004c0001a27983 */ /* 0x000f220000100800 */
[----:B------:R-:W-:Y:S01]  /*a3f0*/  PRMT R173, RZ, 0x7610, R173 ;  /* 0x00007610ffad7816 */ /* 0x000fe200000000ad */
[----:B---3--:R-:W-:-:S05]  /*a400*/  @!P1 IMAD.MOV.U32 R11, RZ, RZ, R163 ;  /* 0x000000ffff0b9224 */ /* 0x008fca00078e00a3 */
[----:B------:R0:W3:Y:S02]  /*a410*/  @!P1 LDG.E.U8 R165, desc[UR44][R10.64] ;  /* 0x0000002c0aa59981 */ /* 0x0000e4000c1e1100 */
[----:B0-----:R-:W-:Y:S02]  /*a420*/  LOP3.LUT R10, R181, 0xffff, RZ, 0xc0, !PT ;  /* 0x0000ffffb50a7812 */ /* 0x001fe400078ec0ff */
[----:B------:R-:W-:-:S04]  /*a430*/  LOP3.LUT R11, R186, 0xffff, RZ, 0xc0, !PT ;  /* 0x0000ffffba0b7812 */ /* 0x000fc800078ec0ff */
[----:B------:R-:W-:Y:S01]  /*a440*/  PRMT R186, R10, 0x3340, R11 ;  /* 0x000033400aba7816 */ /* 0x000fe2000000000b */
[----:B--2---:R-:W-:Y:S02]  /*a450*/  @!P1 IMAD.MOV.U32 R10, RZ, RZ, R14 ;  /* 0x000000ffff0a9224 */ /* 0x004fe400078e000e */
[----:B------:R-:W-:Y:S01]  /*a460*/  @!P1 IMAD.MOV.U32 R11, RZ, RZ, R15 ;  /* 0x000000ffff0b9224 */ /* 0x000fe200078e000f */
[----:B------:R-:W2:Y:S04]  /*a470*/  LDL R14, [R1+0x48] ;  /* 0x00004800010e7983 */ /* 0x000ea80000100800 */
[----:B------:R-:W3:Y:S04]  /*a480*/  LDL R15, [R1+0x44] ;  /* 0x00004400010f7983 */ /* 0x000ee80000100800 */
[----:B------:R0:W3:Y:S02]  /*a490*/  @!P1 LDG.E.U8 R173, desc[UR44][R10.64] ;  /* 0x0000002c0aad9981 */ /* 0x0000e4000c1e1100 */
[----:B0-----:R-:W-:-:S02]  /*a4a0*/  LOP3.LUT R10, R169, 0xffff, RZ, 0xc0, !PT ;  /* 0x0000ffffa90a7812 */ /* 0x001fc400078ec0ff */
[----:B------:R-:W-:-:S04]  /*a4b0*/  LOP3.LUT R11, R4, 0xffff, RZ, 0xc0, !PT ;  /* 0x0000ffff040b7812 */ /* 0x000fc800078ec0ff */
[----:B------:R-:W-:Y:S01]  /*a4c0*/  PRMT R4, R10, 0x3340, R11 ;  /* 0x000033400a047816 */ /* 0x000fe2000000000b */
[----:B----4-:R-:W-:Y:S02]  /*a4d0*/  @!P1 IMAD.MOV.U32 R10, RZ, RZ, R12 ;  /* 0x000000ffff0a9224 */ /* 0x010fe400078e000c */
[----:B------:R-:W-:Y:S01]  /*a4e0*/  @!P1 IMAD.MOV.U32 R11, RZ, RZ, R13 ;  /* 0x000000ffff0b9224 */ /* 0x000fe200078e000d */
[----:B------:R-:W4:Y:S04]  /*a4f0*/  LDL R12, [R1+0x40] ;  /* 0x00004000010c7983 */ /* 0x000f280000100800 */
[----:B------:R-:W4:Y:S01]  /*a500*/  LDL R13, [R1+0x3c] ;  /* 0x00003c00010d7983 */ /* 0x000f220000100800 */
[----:B------:R-:W-:Y:S02]  /*a510*/  PRMT R174, RZ, 0x7610, R174 ;  /* 0x00007610ffae7816 */ /* 0x000fe400000000ae */
[----:B------:R-:W-:-:S04]  /*a520*/  LOP3.LUT R251, R251, 0xffff, RZ, 0xc0, !PT ;  /* 0x0000fffffbfb7812 */ /* 0x000fc800078ec0ff */
[----:B------:R0:W4:Y:S01]  /*a530*/  @!P1 LDG.E.U8 R174, desc[UR44][R10.64] ;  /* 0x0000002c0aae9981 */ /* 0x000122000c1e1100 */
[----:B------:R-:W-:Y:S02]  /*a540*/  PRMT R177, RZ, 0x7610, R177 ;  /* 0x00007610ffb17816 */ /* 0x000fe400000000b1 */
[----:B0-----:R-:W-:Y:S01]  /*a550*/  LOP3.LUT R10, R167, 0xffff, RZ, 0xc0, !PT ;  /* 0x0000ffffa70a7812 */ /* 0x001fe200078ec0ff */
[----:B------:R-:W-:-:S03]  /*a560*/  @!P1 IMAD.MOV.U32 R11, RZ, RZ, R162 ;  /* 0x000000ffff0b9224 */ /* 0x000fc600078e00a2 */
[----:B------:R-:W-:Y:S01]  /*a570*/  PRMT R167, R10, 0x3340, R251 ;  /* 0x000033400aa77816 */ /* 0x000fe200000000fb */
[----:B------:R-:W-:-:S05]  /*a580*/  @!P1 IMAD.MOV.U32 R10, RZ, RZ, R160 ;  /* 0x000000ffff0a9224 */ /* 0x000fca00078e00a0 */
[----:B------:R0:W4:Y:S01]  /*a590*/  @!P1 LDG.E.U8 R177, desc[UR44][R10.64] ;  /* 0x0000002c0ab19981 */ /* 0x000122000c1e1100 */
[----:B------:R-:W-:Y:S02]  /*a5a0*/  PRMT R178, RZ, 0x7610, R178 ;  /* 0x00007610ffb27816 */ /* 0x000fe400000000b2 */
[----:B0-----:R-:W-:Y:S02]  /*a5b0*/  LOP3.LUT R10, R187, 0xffff, RZ, 0xc0, !PT ;  /* 0x0000ffffbb0a7812 */ /* 0x001fe400078ec0ff */
[----:B------:R-:W-:Y:S02]  /*a5c0*/  LOP3.LUT R11, R3, 0xffff, RZ, 0xc0, !PT ;  /* 0x0000ffff030b7812 */ /* 0x000fe400078ec0ff */
[----:B------:R-:W4:Y:S02]  /*a5d0*/  LDL.LU R3, [R1+0x34] ;  /* 0x0000340001037983 */ /* 0x000f240000300800 */
[----:B------:R-:W-:Y:S02]  /*a5e0*/  PRMT R251, R10, 0x3340, R11 ;  /* 0x000033400afb7816 */ /* 0x000fe4000000000b */
[----:B------:R-:W4:Y:S01]  /*a5f0*/  LDL R160, [R1+0x38] ;  /* 0x0000380001a07983 */ /* 0x000f220000100800 */
[----:B------:R-:W-:-:S02]  /*a600*/  LOP3.LUT R247, R247, 0xffff, RZ, 0xc0, !PT ;  /* 0x0000fffff7f77812 */ /* 0x000fc400078ec0ff */
[----:B------:R-:W-:Y:S02]  /*a610*/  PRMT R179, RZ, 0x7610, R179 ;  /* 0x00007610ffb37816 */ /* 0x000fe400000000b3 */
[----:B------:R-:W-:Y:S02]  /*a620*/  LOP3.LUT R252, R252, 0xffff, RZ, 0xc0, !PT ;  /* 0x0000fffffcfc7812 */ /* 0x000fe400078ec0ff */
[----:B------:R-:W-:-:S04]  /*a630*/  LOP3.LUT R245, R245, 0xffff, RZ, 0xc0, !PT ;  /* 0x0000fffff5f57812 */ /* 0x000fc800078ec0ff */
[----:B------:R-:W-:Y:S01]  /*a640*/  PRMT R245, R252, 0x3340, R245 ;  /* 0x00003340fcf57816 */ /* 0x000fe200000000f5 */
[----:B--2---:R-:W-:Y:S02]  /*a650*/  @!P1 IMAD.MOV.U32 R10, RZ, RZ, R14 ;  /* 0x000000ffff0a9224 */ /* 0x004fe400078e000e */
[----:B---3--:R-:W-:Y:S02]  /*a660*/  @!P1 IMAD.MOV.U32 R11, RZ, RZ, R15 ;  /* 0x000000ffff0b9224 */ /* 0x008fe400078e000f */
[----:B------:R-:W2:Y:S04]  /*a670*/  LDL R15, [R1+0x30] ;  /* 0x00003000010f7983 */ /* 0x000ea80000100800 */
[----:B------:R0:W3:Y:S02]  /*a680*/  @!P1 LDG.E.U8 R178, desc[UR44][R10.64] ;  /* 0x0000002c0ab29981 */ /* 0x0000e4000c1e1100 */
[----:B0-----:R-:W-:-:S02]  /*a690*/  LOP3.LUT R10, R2, 0xffff, RZ, 0xc0, !PT ;  /* 0x0000ffff020a7812 */ /* 0x001fc400078ec0ff */
[----:B------:R-:W3:Y:S02]  /*a6a0*/  LDL.LU R2, [R1+0x2c] ;  /* 0x00002c0001027983 */ /* 0x000ee40000300800 */
[----:B------:R-:W-:Y:S02]  /*a6b0*/  PRMT R187, R10, 0x3340, R247 ;  /* 0x000033400abb7816 */ /* 0x000fe400000000f7 */
[----:B------:R-:W3:Y:S01]  /*a6c0*/  LDL R14, [R1+0x28] ;  /* 0x00002800010e7983 */ /* 0x000ee20000100800 */
[----:B----4-:R-:W-:-:S03]  /*a6d0*/  @!P1 IMAD.MOV.U32 R10, RZ, RZ, R12 ;  /* 0x000000ffff0a9224 */ /* 0x010fc600078e000c */
[----:B------:R-:W4:Y:S01]  /*a6e0*/  LDL R12, [R1+0x18] ;  /* 0x00001800010c7983 */ /* 0x000f220000100800 */
[----:B------:R-:W-:-:S03]  /*a6f0*/  @!P1 IMAD.MOV.U32 R11, RZ, RZ, R13 ;  /* 0x000000ffff0b9224 */ /* 0x000fc600078e000d */
[----:B------:R-:W4:Y:S04]  /*a700*/  LDL R13, [R1+0x20] ;  /* 0x00002000010d7983 */ /* 0x000f280000100800 */
[----:B------:R0:W4:Y:S02]  /*a710*/  @!P1 LDG.E.U8 R179, desc[UR44][R10.64] ;  /* 0x0000002c0ab39981 */ /* 0x000124000c1e1100 */
[----:B0-----:R-:W-:Y:S02]  /*a720*/  LOP3.LUT R10, R0, 0xffff, RZ, 0xc0, !PT ;  /* 0x0000ffff000a7812 */ /* 0x001fe400078ec0ff */
[----:B------:R-:W4:Y:S04]  /*a730*/  LDL.LU R0, [R1+0x24] ;  /* 0x0000240001007983 */ /* 0x000f280000300800 */
[----:B------:R-:W4:Y:S04]  /*a740*/  LDL.LU R247, [R1+0x14] ;  /* 0x0000140001f77983 */ /* 0x000f280000300800 */
[----:B------:R-:W4:Y:S01]  /*a750*/  LDL.LU R252, [R1+0x1c] ;  /* 0x00001c0001fc7983 */ /* 0x000f220000300800 */
[----:B------:R-:W-:-:S02]  /*a760*/  LOP3.LUT R249, R249, 0xffff, RZ, 0xc0, !PT ;  /* 0x0000fffff9f97812 */ /* 0x000fc400078ec0ff */
[----:B------:R-:W-:Y:S02]  /*a770*/  PRMT R189, RZ, 0x7610, R189 ;  /* 0x00007610ffbd7816 */ /* 0x000fe400000000bd */
[----:B------:R-:W-:Y:S02]  /*a780*/  PRMT R249, R10, 0x3340, R249 ;  /* 0x000033400af97816 */ /* 0x000fe400000000f9 */
[----:B------:R-:W-:Y:S02]  /*a790*/  PRMT R191, RZ, 0x7610, R191 ;  /* 0x00007610ffbf7816 */ /* 0x000fe400000000bf */
[----:B------:R-:W-:Y:S01]  /*a7a0*/  LOP3.LUT R250, R250, 0xffff, RZ, 0xc0, !PT ;  /* 0x0000fffffafa7812 */ /* 0x000fe200078ec0ff */
[----:B------:R-:W-:Y:S02]  /*a7b0*/  @!P1 IMAD.MOV.U32 R11, RZ, RZ, R3 ;  /* 0x000000ffff0b9224 */ /* 0x000fe400078e0003 */
[----:B------:R-:W-:Y:S01]  /*a7c0*/  @!P1 IMAD.MOV.U32 R10, RZ, RZ, R160 ;  /* 0x000000ffff0a9224 */ /* 0x000fe200078e00a0 */
[----:B------:R-:W-:-:S04]  /*a7d0*/  LOP3.LUT R234, R234, 0xffff, RZ, 0xc0, !PT ;  /* 0x0000ffffeaea7812 */ /* 0x000fc800078ec0ff */
[----:B------:R2:W4:Y:S01]  /*a7e0*/  @!P1 LDG.E.U8 R189, desc[UR44][R10.64] ;  /* 0x0000002c0abd9981 */ /* 0x000522000c1e1100 */
[--C-:B------:R-:W-:Y:S02]  /*a7f0*/  PRMT R250, R250, 0x3340, R234.reuse ;  /* 0x00003340fafa7816 */ /* 0x100fe400000000ea */
[----:B------:R-:W-:Y:S02]  /*a800*/  PRMT R234, RZ, 0x7610, R234 ;  /* 0x00007610ffea7816 */ /* 0x000fe400000000ea */
[----:B------:R-:W-:Y:S02]  /*a810*/  LOP3.LUT R246, R246, 0xffff, RZ, 0xc0, !PT ;  /* 0x0000fffff6f67812 */ /* 0x000fe400078ec0ff */
[----:B------:R-:W-:-:S04]  /*a820*/  LOP3.LUT R236, R236, 0xffff, RZ, 0xc0, !PT ;  /* 0x0000ffffecec7812 */ /* 0x000fc800078ec0ff */
        /* <DEDUP_REMOVED lines=8> */
[----:B------:R-:W-:Y:S01]  /*a8b0*/  PRMT R196, R196, 0x3340, R198 ;  /* 0x00003340c4c47816 */ /* 0x000fe200000000c6 */
[----:B--2---:R-:W-:Y:S02]  /*a8c0*/  @!P1 IMAD.MOV.U32 R10, RZ, RZ, R15 ;  /* 0x000000ffff0a9224 */ /* 0x004fe400078e000f */
[----:B---3--:R-:W-:-:S05]  /*a8d0*/  @!P1 IMAD.MOV.U32 R11, RZ, RZ, R2 ;  /* 0x000000ffff0b9224 */ /* 0x008fca00078e0002 */
[----:B------:R0:W2:Y:S02]  /*a8e0*/  @!P1 LDG.E.U8 R191, desc[UR44][R10.64] ;  /* 0x0000002c0abf9981 */ /* 0x0000a4000c1e1100 */
[----:B0-----:R-:W-:Y:S02]  /*a8f0*/  @!P1 IMAD.MOV.U32 R10, RZ, RZ, R14 ;  /* 0x000000ffff0a9224 */ /* 0x001fe400078e000e */
[----:B----4-:R-:W-:-:S05]  /*a900*/  @!P1 IMAD.MOV.U32 R11, RZ, RZ, R0 ;  /* 0x000000ffff0b9224 */ /* 0x010fca00078e0000 */
[----:B------:R0:W3:Y:S02]  /*a910*/  @!P1 LDG.E.U8 R234, desc[UR44][R10.64] ;  /* 0x0000002c0aea9981 */ /* 0x0000e4000c1e1100 */
[----:B0-----:R-:W-:Y:S02]  /*a920*/  @!P1 IMAD.MOV.U32 R10, RZ, RZ, R13 ;  /* 0x000000ffff0a9224 */ /* 0x001fe400078e000d */
[----:B------:R-:W-:-:S05]  /*a930*/  @!P1 IMAD.MOV.U32 R11, RZ, RZ, R252 ;  /* 0x000000ffff0b9224 */ /* 0x000fca00078e00fc */
[----:B------:R0:W4:Y:S02]  /*a940*/  @!P1 LDG.E.U8 R236, desc[UR44][R10.64] ;  /* 0x0000002c0aec9981 */ /* 0x000124000c1e1100 */
[----:B0-----:R-:W-:Y:S02]  /*a950*/  @!P1 IMAD.MOV.U32 R10, RZ, RZ, R12 ;  /* 0x000000ffff0a9224 */ /* 0x001fe400078e000c */
[----:B------:R-:W2:Y:S04]  /*a960*/  LDL.LU R12, [R1+0x568] ;  /* 0x00056800010c7983 */ /* 0x000ea80000300800 */
[----:B------:R-:W3:Y:S04]  /*a970*/  LDL.LU R180, [R1+0x554] ;  /* 0x0005540001b47983 */ /* 0x000ee80000300800 */
[----:B------:R-:W4:Y:S04]  /*a980*/  LDL.LU R246, [R1+0x55c] ;  /* 0x00055c0001f67983 */ /* 0x000f280000300800 */
[----:B------:R-:W4:Y:S04]  /*a990*/  LDL.LU R13, [R1+0x560] ;  /* 0x00056000010d7983 */ /* 0x000f280000300800 */
[----:B------:R-:W2:Y:S04]  /*a9a0*/  LDL.LU R14, [R1+0x548] ;  /* 0x00054800010e7983 */ /* 0x000ea80000300800 */
[----:B------:R-:W2:Y:S04]  /*a9b0*/  LDL.LU R181, [R1+0x54c] ;  /* 0x00054c0001b57983 */ /* 0x000ea80000300800 */
[----:B------:R-:W3:Y:S01]  /*a9c0*/  LDL.LU R15, [R1+0x540] ;  /* 0x00054000010f7983 */ /* 0x000ee20000300800 */
[----:B------:R-:W-:-:S05]  /*a9d0*/  @!P1 IMAD.MOV.U32 R11, RZ, RZ, R247 ;  /* 0x000000ffff0b9224 */ /* 0x000fca00078e00f7 */
[----:B------:R0:W4:Y:S04]  /*a9e0*/  @!P1 LDG.E.U8 R238, desc[UR44][R10.64] ;  /* 0x0000002c0aee9981 */ /* 0x000128000c1e1100 */
[----:B------:R-:W4:Y:S04]  /*a9f0*/  LDL.LU R10, [R1+0x564] ;  /* 0x00056400010a7983 */ /* 0x000f280000300800 */
[----:B------:R-:W4:Y:S04]  /*aa00*/  LDL.LU R11, [R1+0x550] ;  /* 0x00055000010b7983 */ /* 0x000f280000300800 */
[----:B------:R-:W4:Y:S01]  /*aa10*/  LDL R198, [R1+0x508] ;  /* 0x0005080001c67983 */ /* 0x000f220000100800 */
[----:B------:R-:W-:-:S02]  /*aa20*/  LOP3.LUT R194, R194, 0xffff, RZ, 0xc0, !PT ;  /* 0x0000ffffc2c27812 */ /* 0x000fc400078ec0ff */
[----:B------:R-:W-:-:S04]  /*aa30*/  LOP3.LUT R192, R192, 0xffff, RZ, 0xc0, !PT ;  /* 0x0000ffffc0c07812 */ /* 0x000fc800078ec0ff */
[----:B------:R-:W-:Y:S02]  /*aa40*/  PRMT R192, R192, 0x3340, R194 ;  /* 0x00003340c0c07816 */ /* 0x000fe400000000c2 */
[----:B------:R-:W-:Y:S02]  /*aa50*/  PRMT R182, R188, 0x5410, R182 ;  /* 0x00005410bcb67816 */ /* 0x000fe400000000b6 */
[----:B------:R-:W-:Y:S02]  /*aa60*/  LOP3.LUT R195, R195, 0xffff, RZ, 0xc0, !PT ;  /* 0x0000ffffc3c37812 */ /* 0x000fe400078ec0ff */
[----:B------:R-:W-:Y:S02]  /*aa70*/  LOP3.LUT R193, R193, 0xffff, RZ, 0xc0, !PT ;  /* 0x0000ffffc1c17812 */ /* 0x000fe400078ec0ff */
[----:B------:R-:W-:Y:S02]  /*aa80*/  PRMT R183, R155, 0x5410, R183 ;  /* 0x000054109bb77816 */ /* 0x000fe400000000b7 */
[----:B------:R-:W-:-:S02]  /*aa90*/  PRMT R184, R172, 0x5410, R184 ;  /* 0x00005410acb87816 */ /* 0x000fc400000000b8 */
[----:B------:R-:W-:Y:S02]  /*aaa0*/  PRMT R185, R18, 0x5410, R185 ;  /* 0x0000541012b97816 */ /* 0x000fe400000000b9 */
[----:B------:R-:W-:Y:S02]  /*aab0*/  PRMT R193, R193, 0x3340, R195 ;  /* 0x00003340c1c17816 */ /* 0x000fe400000000c3 */
[----:B------:R-:W-:Y:S02]  /*aac0*/  PRMT R186, R176, 0x5410, R186 ;  /* 0x00005410b0ba7816 */ /* 0x000fe400000000ba */
[----:B------:R-:W-:Y:S02]  /*aad0*/  PRMT R187, R167, 0x5410, R187 ;  /* 0x00005410a7bb7816 */ /* 0x000fe400000000bb */
[----:B--2---:R-:W-:Y:S02]  /*aae0*/  PRMT R181, R181, 0x5410, R14 ;  /* 0x00005410b5b57816 */ /* 0x004fe4000000000e */
[----:B---3--:R-:W-:-:S02]  /*aaf0*/  PRMT R14, R161, 0x5410, R15 ;  /* 0x00005410a10e7816 */ /* 0x008fc4000000000f */
[----:B------:R-:W2:Y:S04]  /*ab00*/  LDL.LU R161, [R1+0x5cc] ;  /* 0x0005cc0001a17983 */ /* 0x000ea80000300800 */
[----:B------:R-:W3:Y:S01]  /*ab10*/  LDL R194, [R1+0x514] ;  /* 0x0005140001c27983 */ /* 0x000ee20000100800 */
[----:B------:R-:W-:-:S03]  /*ab20*/  PRMT R15, R168, 0x5410, R166 ;  /* 0x00005410a80f7816 */ /* 0x000fc600000000a6 */
[----:B------:R-:W2:Y:S04]  /*ab30*/  LDL.LU R188, [R1+0x5c8] ;  /* 0x0005c80001bc7983 */ /* 0x000ea80000300800 */
[----:B------:R-:W2:Y:S04]  /*ab40*/  LDL.LU R166, [R1+0x5c4] ;  /* 0x0005c40001a67983 */ /* 0x000ea80000300800 */
[----:B------:R-:W2:Y:S01]  /*ab50*/  LDL.LU R168, [R1+0x5c0] ;  /* 0x0005c00001a87983 */ /* 0x000ea20000300800 */
[----:B----4-:R-:W-:Y:S02]  /*ab60*/  PRMT R12, R12, 0x5410, R10 ;  /* 0x000054100c0c7816 */ /* 0x010fe4000000000a */
[----:B------:R-:W-:Y:S01]  /*ab70*/  PRMT R13, R13, 0x5410, R246 ;  /* 0x000054100d0d7816 */ /* 0x000fe200000000f6 */
[----:B------:R-:W4:Y:S04]  /*ab80*/  LDL.LU R155, [R1+0x5bc] ;  /* 0x0005bc00019b7983 */ /* 0x000f280000300800 */
[----:B------:R-:W4:Y:S01]  /*ab90*/  LDL.LU R172, [R1+0x5b8] ;  /* 0x0005b80001ac7983 */ /* 0x000f220000300800 */
[----:B------:R-:W-:-:S03]  /*aba0*/  PRMT R180, R180, 0x5410, R11 ;  /* 0x00005410b4b47816 */ /* 0x000fc6000000000b */
[----:B------:R-:W4:Y:S04]  /*abb0*/  LDL.LU R18, [R1+0x5b4] ;  /* 0x0005b40001127983 */ /* 0x000f280000300800 */
[----:B------:R-:W4:Y:S04]  /*abc0*/  LDL R195, [R1+0x510] ;  /* 0x0005100001c37983 */ /* 0x000f280000100800 */
[----:B------:R-:W4:Y:S04]  /*abd0*/  LDL.LU R176, [R1+0x5b0] ;  /* 0x0005b00001b07983 */ /* 0x000f280000300800 */
[----:B------:R-:W4:Y:S04]  /*abe0*/  LDL.LU R167, [R1+0x5ac] ;  /* 0x0005ac0001a77983 */ /* 0x000f280000300800 */
[----:B------:R-:W4:Y:S04]  /*abf0*/  LDL R11, [R1+0x50c] ;  /* 0x00050c00010b7983 */ /* 0x000f280000100800 */
[----:B------:R1:W-:Y:S02]  /*ac00*/  STS.128 [R198+UR7], R12 ;  /* 0x0000000cc6007988 */ /* 0x0003e40008000c07 */
[----:B-1----:R-:W-:-:S02]  /*ac10*/  PRMT R12, R5, 0x5410, R175 ;  /* 0x00005410050c7816 */ /* 0x002fc400000000af */
[----:B------:R-:W4:Y:S01]  /*ac20*/  LDL.LU R175, [R1+0x5a8] ;  /* 0x0005a80001af7983 */ /* 0x000f220000300800 */
[----:B------:R-:W-:Y:S02]  /*ac30*/  PRMT R13, R8, 0x5410, R7 ;  /* 0x00005410080d7816 */ /* 0x000fe40000000007 */
[----:B------:R-:W-:Y:S02]  /*ac40*/  PRMT R14, R6, 0x5410, R4 ;  /* 0x00005410060e7816 */ /* 0x000fe40000000004 */
[----:B------:R-:W-:Y:S01]  /*ac50*/  PRMT R15, R251, 0x5410, R249 ;  /* 0x00005410fb0f7816 */ /* 0x000fe200000000f9 */
[----:B------:R1:W-:Y:S01]  /*ac60*/  STS.128 [R198+UR7+0x2000], R180 ;  /* 0x002000b4c6007988 */ /* 0x0003e20008000c07 */
[----:B------:R-:W-:Y:S02]  /*ac70*/  LOP3.LUT R244, R244, 0xffff, RZ, 0xc0, !PT ;  /* 0x0000fffff4f47812 */ /* 0x000fe400078ec0ff */
[----:B------:R-:W-:Y:S01]  /*ac80*/  LOP3.LUT R242, R242, 0xffff, RZ, 0xc0, !PT ;  /* 0x0000fffff2f27812 */ /* 0x000fe200078ec0ff */
[----:B------:R-:W4:Y:S01]  /*ac90*/  LDL.LU R5, [R1+0x5a4] ;  /* 0x0005a40001057983 */ /* 0x000f220000300800 */
[----:B------:R-:W-:-:S02]  /*aca0*/  LOP3.LUT R240, R240, 0xffff, RZ, 0xc0, !PT ;  /* 0x0000fffff0f07812 */ /* 0x000fc400078ec0ff */
[----:B------:R-:W-:Y:S01]  /*acb0*/  LOP3.LUT R237, R237, 0xffff, RZ, 0xc0, !PT ;  /* 0x0000ffffeded7812 */ /* 0x000fe200078ec0ff */
[----:B------:R-:W4:Y:S01]  /*acc0*/  LDL.LU R7, [R1+0x5a0] ;  /* 0x0005a00001077983 */ /* 0x000f220000300800 */
[----:B------:R-:W-:Y:S02]  /*acd0*/  LOP3.LUT R233, R233, 0xffff, RZ, 0xc0, !PT ;  /* 0x0000ffffe9e97812 */ /* 0x000fe400078ec0ff */
[----:B------:R-:W-:Y:S01]  /*ace0*/  LOP3.LUT R231, R231, 0xffff, RZ, 0xc0, !PT ;  /* 0x0000ffffe7e77812 */ /* 0x000fe200078ec0ff */
[----:B------:R-:W4:Y:S01]  /*acf0*/  LDL.LU R8, [R1+0x59c] ;  /* 0x00059c0001087983 */ /* 0x000f220000300800 */
[----:B------:R-:W-:Y:S02]  /*ad00*/  LOP3.LUT R229, R229, 0xffff, RZ, 0xc0, !PT ;  /* 0x0000ffffe5e57812 */ /* 0x000fe400078ec0ff */
[----:B------:R-:W-:Y:S01]  /*ad10*/  LOP3.LUT R227, R227, 0xffff, RZ, 0xc0, !PT ;  /* 0x0000ffffe3e37812 */ /* 0x000fe200078ec0ff */
[----:B------:R-:W4:Y:S01]  /*ad20*/  LDL.LU R4, [R1+0x598] ;  /* 0x0005980001047983 */ /* 0x000f220000300800 */
[----:B------:R-:W-:-:S02]  /*ad30*/  LOP3.LUT R225, R225, 0xffff, RZ, 0xc0, !PT ;  /* 0x0000ffffe1e17812 */ /* 0x000fc400078ec0ff */
[----:B------:R-:W-:Y:S01]  /*ad40*/  LOP3.LUT R223, R223, 0xffff, RZ, 0xc0, !PT ;  /* 0x0000ffffdfdf7812 */ /* 0x000fe200078ec0ff */
[----:B------:R-:W4:Y:S01]  /*ad50*/  LDL.LU R6, [R1+0x594] ;  /* 0x0005940001067983 */ /* 0x000f220000300800 */
[----:B------:R-:W-:Y:S02]  /*ad60*/  LOP3.LUT R221, R221, 0xffff, RZ, 0xc0, !PT ;  /* 0x0000ffffdddd7812 */ /* 0x000fe400078ec0ff */
[----:B------:R-:W-:Y:S02]  /*ad70*/  LOP3.LUT R219, R219, 0xffff, RZ, 0xc0, !PT ;  /* 0x0000ffffdbdb7812 */ /* 0x000fe400078ec0ff */
[----:B------:R-:W-:Y:S02]  /*ad80*/  LOP3.LUT R243, R243, 0xffff, RZ, 0xc0, !PT ;  /* 0x0000fffff3f37812 */ /* 0x000fe400078ec0ff */
[----:B------:R-:W-:Y:S02]  /*ad90*/  LOP3.LUT R241, R241, 0xffff, RZ, 0xc0, !PT ;  /* 0x0000fffff1f17812 */ /* 0x000fe400078ec0ff */
[----:B------:R-:W-:-:S02]  /*ada0*/  LOP3.LUT R239, R239, 0xffff, RZ, 0xc0, !PT ;  /* 0x0000ffffefef7812 */ /* 0x000fc400078ec0ff */
[----:B------:R-:W-:Y:S02]  /*adb0*/  LOP3.LUT R235, R235, 0xffff, RZ, 0xc0, !PT ;  /* 0x0000ffffebeb7812 */ /* 0x000fe400078ec0ff */
        /* <DEDUP_REMOVED lines=30> */
[----:B------:R-:W-:Y:S02]  /*afa0*/  PRMT R242, R244, 0x3340, R242 ;  /* 0x00003340f4f27816 */ /* 0x000fe400000000f2 */
[----:B------:R-:W-:Y:S02]  /*afb0*/  PRMT R237, R240, 0x3340, R237 ;  /* 0x00003340f0ed7816 */ /* 0x000fe400000000ed */
[----:B------:R-:W-:Y:S02]  /*afc0*/  PRMT R231, R233, 0x3340, R231 ;  /* 0x00003340e9e77816 */ /* 0x000fe400000000e7 */
[----:B------:R-:W-:Y:S02]  /*afd0*/  PRMT R162, R229, 0x3340, R227 ;  /* 0x00003340e5a27816 */ /* 0x000fe400000000e3 */
[----:B------:R-:W-:-:S02]  /*afe0*/  PRMT R223, R225, 0x3340, R223 ;  /* 0x00003340e1df7816 */ /* 0x000fc400000000df */
[----:B------:R-:W-:Y:S02]  /*aff0*/  PRMT R163, R221, 0x3340, R219 ;  /* 0x00003340dda37816 */ /* 0x000fe400000000db */
        /* <DEDUP_REMOVED lines=23> */
[----:B-1----:R-:W-:Y:S02]  /*b170*/  PRMT R180, R192, 0x5410, R196 ;  /* 0x00005410c0b47816 */ /* 0x002fe400000000c4 */
[----:B------:R-:W-:Y:S02]  /*b180*/  PRMT R181, R200, 0x5410, R204 ;  /* 0x00005410c8b57816 */ /* 0x000fe400000000cc */
[----:B------:R-:W-:Y:S01]  /*b190*/  PRMT R182, R208, 0x5410, R212 ;  /* 0x00005410d0b67816 */ /* 0x000fe200000000d4 */
[----:B---3--:R-:W-:Y:S04]  /*b1a0*/  STS.128 [R194+UR7], R184 ;  /* 0x000000b8c2007988 */ /* 0x008fe80008000c07 */
[----:B------:R1:W-:Y:S02]  /*b1b0*/  STS.128 [R194+UR7+0x2000], R12 ;  /* 0x0020000cc2007988 */ /* 0x0003e40008000c07 */
[----:B-1----:R-:W1:Y:S01]  /*b1c0*/  S2R R194, SR_TID.X ;  /* 0x0000000000c27919 */ /* 0x002e620000002100 */
[----:B--2---:R-:W-:-:S02]  /*b1d0*/  LOP3.LUT R188, R188, 0xffff, RZ, 0xc0, !PT ;  /* 0x0000ffffbcbc7812 */ /* 0x004fc400078ec0ff */
[----:B------:R-:W-:Y:S02]  /*b1e0*/  LOP3.LUT R166, R166, 0xffff, RZ, 0xc0, !PT ;  /* 0x0000ffffa6a67812 */ /* 0x000fe400078ec0ff */
[----:B------:R-:W-:Y:S02]  /*b1f0*/  LOP3.LUT R161, R161, 0xffff, RZ, 0xc0, !PT ;  /* 0x0000ffffa1a17812 */ /* 0x000fe400078ec0ff */
[----:B------:R-:W-:Y:S02]  /*b200*/  LOP3.LUT R168, R168, 0xffff, RZ, 0xc0, !PT ;  /* 0x0000ffffa8a87812 */ /* 0x000fe400078ec0ff */
[----:B------:R-:W-:Y:S02]  /*b210*/  PRMT R166, R188, 0x3340, R166 ;  /* 0x00003340bca67816 */ /* 0x000fe400000000a6 */
[----:B0-----:R-:W-:Y:S02]  /*b220*/  PRMT R10, R161, 0x3340, R168 ;  /* 0x00003340a10a7816 */ /* 0x001fe400000000a8 */
[----:B------:R-:W-:-:S02]  /*b230*/  PRMT R161, R242, 0x5410, R237 ;  /* 0x00005410f2a17816 */ /* 0x000fc400000000ed */
[----:B------:R-:W-:Y:S02]  /*b240*/  PRMT R168, R245, 0x5410, R248 ;  /* 0x00005410f5a87816 */ /* 0x000fe400000000f8 */
[----:B------:R-:W-:Y:S02]  /*b250*/  PRMT R183, R216, 0x5410, R166 ;  /* 0x00005410d8b77816 */ /* 0x000fe400000000a6 */
[----:B------:R-:W-:Y:S02]  /*b260*/  PRMT R184, R193, 0x5410, R197 ;  /* 0x00005410c1b87816 */ /* 0x000fe400000000c5 */
[----:B------:R-:W-:Y:S02]  /*b270*/  PRMT R185, R201, 0x5410, R205 ;  /* 0x00005410c9b97816 */ /* 0x000fe400000000cd */
[----:B------:R-:W-:Y:S02]  /*b280*/  PRMT R186, R209, 0x5410, R213 ;  /* 0x00005410d1ba7816 */ /* 0x000fe400000000d5 */
[----:B------:R-:W-:Y:S01]  /*b290*/  PRMT R187, R190, 0x5410, R10 ;  /* 0x00005410bebb7816 */ /* 0x000fe2000000000a */
[----:B----4-:R-:W-:Y:S04]  /*b2a0*/  STS.128 [R195+UR7], R160 ;  /* 0x000000a0c3007988 */ /* 0x010fe80008000c07 */
[----:B------:R-:W-:Y:S01]  /*b2b0*/  STS.128 [R195+UR7+0x2000], R168 ;  /* 0x002000a8c3007988 */ /* 0x000fe20008000c07 */
[----:B-1----:R-:W-:-:S03]  /*b2c0*/  LOP3.LUT R194, R194, 0x7f, RZ, 0xc0, !PT ;  /* 0x0000007fc2c27812 */ /* 0x002fc600078ec0ff */
[----:B------:R-:W-:Y:S04]  /*b2d0*/  STS.128 [R11+UR7], R180 ;  /* 0x000000b40b007988 */ /* 0x000fe80008000c07 */
[----:B------:R-:W-:Y:S04]  /*b2e0*/  STS.128 [R11+UR7+0x2000], R184 ;  /* 0x002000b80b007988 */ /* 0x000fe80008000c07 */
[----:B------:R-:W-:Y:S04]  /*b2f0*/  STS.U8 [R194+UR7+0x4000], R175 ;  /* 0x004000afc2007988 */ /* 0x000fe80008000007 */
[----:B------:R-:W-:Y:S04]  /*b300*/  STS.U8 [R194+UR7+0x4200], R172 ;  /* 0x004200acc2007988 */ /* 0x000fe80008000007 */
[----:B------:R-:W-:Y:S04]  /*b310*/  STS.U8 [R194+UR7+0x4400], R22 ;  /* 0x00440016c2007988 */ /* 0x000fe80008000007 */
[----:B------:R-:W-:Y:S04]  /*b320*/  STS.U8 [R194+UR7+0x4600], R154 ;  /* 0x0046009ac2007988 */ /* 0x000fe80008000007 */
[----:B------:R-:W-:Y:S04]  /*b330*/  STS.U8 [R194+UR7+0x4800], R158 ;  /* 0x0048009ec2007988 */ /* 0x000fe80008000007 */
[----:B------:R0:W-:Y:S04]  /*b340*/  STS.U8 [R194+UR7+0x4a00], R9 ;  /* 0x004a0009c2007988 */ /* 0x0001e80008000007 */
[----:B0-----:R-:W2:Y:S04]  /*b350*/  LDL R9, [R1+0x56c] ;  /* 0x00056c0001097983 */ /* 0x001ea80000100800 */
[----:B------:R-:W3:Y:S04]  /*b360*/  LDL.LU R239, [R1+0x504] ;  /* 0x0005040001ef7983 */ /* 0x000ee80000300800 */
[----:B------:R-:W4:Y:S04]  /*b370*/  LDL.LU R235, [R1+0x4fc] ;  /* 0x0004fc0001eb7983 */ /* 0x000f280000300800 */
[----:B------:R-:W2:Y:S04]  /*b380*/  LDL.LU R240, [R1+0x4f4] ;  /* 0x0004f40001f07983 */ /* 0x000ea80000300800 */
[----:B------:R-:W2:Y:S01]  /*b390*/  LDL.LU R244, [R1+0x4ec] ;  /* 0x0004ec0001f47983 */ /* 0x000ea20000300800 */
[----:B------:R-:W0:Y:S03]  /*b3a0*/  S2R R246, SR_TID.X ;  /* 0x0000000000f67919 */ /* 0x000e260000002100 */
[----:B------:R-:W-:Y:S04]  /*b3b0*/  STS.U8 [R194+UR7+0x4c00], R177 ;  /* 0x004c00b1c2007988 */ /* 0x000fe80008000007 */
[----:B------:R-:W-:Y:S01]  /*b3c0*/  STS.U8 [R194+UR7+0x4e00], R191 ;  /* 0x004e00bfc2007988 */ /* 0x000fe20008000007 */
[----:B0-----:R-:W-:-:S04]  /*b3d0*/  LOP3.LUT R246, R246, 0x7f, RZ, 0xc0, !PT ;  /* 0x0000007ff6f67812 */ /* 0x001fc800078ec0ff */
[----:B------:R-:W-:-:S05]  /*b3e0*/  LOP3.LUT R11, R246, 0x10, RZ, 0x3c, !PT ;  /* 0x00000010f60b7812 */ /* 0x000fca00078e3cff */
[----:B------:R-:W-:Y:S04]  /*b3f0*/  STS.U8 [R11+UR7+0x4080], R167 ;  /* 0x004080a70b007988 */ /* 0x000fe80008000007 */
[----:B------:R-:W-:Y:S04]  /*b400*/  STS.U8 [R11+UR7+0x4280], R155 ;  /* 0x0042809b0b007988 */ /* 0x000fe80008000007 */
[----:B------:R-:W-:Y:S04]  /*b410*/  STS.U8 [R11+UR7+0x4480], R23 ;  /* 0x004480170b007988 */ /* 0x000fe80008000007 */
[----:B------:R-:W-:Y:S04]  /*b420*/  STS.U8 [R11+UR7+0x4680], R153 ;  /* 0x004680990b007988 */ /* 0x000fe80008000007 */
[----:B------:R-:W-:Y:S04]  /*b430*/  STS.U8 [R11+UR7+0x4880], R152 ;  /* 0x004880980b007988 */ /* 0x000fe80008000007 */
[----:B------:R-:W-:Y:S04]  /*b440*/  STS.U8 [R11+UR7+0x4a80], R165 ;  /* 0x004a80a50b007988 */ /* 0x000fe80008000007 */
[----:B------:R-:W-:Y:S04]  /*b450*/  STS.U8 [R11+UR7+0x4c80], R178 ;  /* 0x004c80b20b007988 */ /* 0x000fe80008000007 */
[----:B------:R0:W-:Y:S02]  /*b460*/  STS.U8 [R11+UR7+0x4e80], R234 ;  /* 0x004e80ea0b007988 */ /* 0x0001e40008000007 */
[----:B0-----:R-:W-:-:S05]  /*b470*/  LOP3.LUT R11, R194, 0x20, RZ, 0x3c, !PT ;  /* 0x00000020c20b7812 */ /* 0x001fca00078e3cff */
[----:B------:R-:W-:Y:S04]  /*b480*/  STS.U8 [R11+UR7+0x4100], R176 ;  /* 0x004100b00b007988 */ /* 0x000fe80008000007 */
[----:B------:R-:W-:Y:S04]  /*b490*/  STS.U8 [R11+UR7+0x4300], R156 ;  /* 0x0043009c0b007988 */ /* 0x000fe80008000007 */
[----:B------:R-:W-:Y:S04]  /*b4a0*/  STS.U8 [R11+UR7+0x4500], R21 ;  /* 0x004500150b007988 */ /* 0x000fe80008000007 */
[----:B------:R-:W-:Y:S04]  /*b4b0*/  STS.U8 [R11+UR7+0x4700], R20 ;  /* 0x004700140b007988 */ /* 0x000fe80008000007 */
[----:B------:R-:W-:Y:S01]  /*b4c0*/  STS.U8 [R11+UR7+0x4900], R19 ;  /* 0x004900130b007988 */ /* 0x000fe20008000007 */
[----:B------:R-:W-:-:S03]  /*b4d0*/  IADD3 R8, P2, R8, UR9, RZ ;  /* 0x0000000908087c10 */ /* 0x000fc6000ff5e0ff */
[----:B------:R-:W-:Y:S04]  /*b4e0*/  STS.U8 [R11+UR7+0x4b00], R173 ;  /* 0x004b00ad0b007988 */ /* 0x000fe80008000007 */
[----:B------:R-:W-:Y:S04]  /*b4f0*/  STS.U8 [R11+UR7+0x4d00], R179 ;  /* 0x004d00b30b007988 */ /* 0x000fe80008000007 */
[----:B------:R0:W-:Y:S01]  /*b500*/  STS.U8 [R11+UR7+0x4f00], R236 ;  /* 0x004f00ec0b007988 */ /* 0x0001e20008000007 */
[----:B------:R-:W-:Y:S02]  /*b510*/  IADD3.X R4, R4, UR6, RZ, P2, !PT ;  /* 0x0000000604047c10 */ /* 0x000fe400097fe4ff */
[----:B------:R-:W-:Y:S01]  /*b520*/  IADD3 R5, P2, R5, UR9, RZ ;  /* 0x0000000905057c10 */ /* 0x000fe2000ff5e0ff */
[----:B0-----:R-:W2:Y:S04]  /*b530*/  LDL.LU R11, [R1+0x4dc] ;  /* 0x0004dc00010b7983 */ /* 0x001ea80000300800 */
[----:B------:R-:W2:Y:S04]  /*b540*/  LDL.LU R246, [R1+0x500] ;  /* 0x0005000001f67983 */ /* 0x000ea80000300800 */
[----:B------:R-:W2:Y:S01]  /*b550*/  LDL.LU R243, [R1+0x4d4] ;  /* 0x0004d40001f37983 */ /* 0x000ea20000300800 */
[----:B---3--:R-:W-:-:S02]  /*b560*/  IADD3 R239, P4, R239, UR9, RZ ;  /* 0x00000009efef7c10 */ /* 0x008fc4000ff9e0ff */
[----:B----4-:R-:W-:-:S03]  /*b570*/  IADD3 R235, P5, R235, UR9, RZ ;  /* 0x00000009ebeb7c10 */ /* 0x010fc6000ffbe0ff */
[----:B------:R-:W-:Y:S01]  /*b580*/  STL [R1+0x504], R239 ;  /* 0x000504ef01007387 */ /* 0x000fe20000100800 */
[----:B--2---:R-:W-:-:S03]  /*b590*/  IADD3 R240, P6, R240, UR9, RZ ;  /* 0x00000009f0f07c10 */ /* 0x004fc6000ffde0ff */
[----:B------:R-:W2:Y:S01]  /*b5a0*/  LDL.LU R202, [R1+0x4f8] ;  /* 0x0004f80001ca7983 */ /* 0x000ea20000300800 */
[----:B------:R-:W-:-:S03]  /*b5b0*/  IADD3 R244, P1, R244, UR9, RZ ;  /* 0x00000009f4f47c10 */ /* 0x000fc6000ff3e0ff */
[----:B------:R0:W-:Y:S04]  /*b5c0*/  STL [R1+0x4fc], R235 ;  /* 0x0004fceb01007387 */ /* 0x0001e80000100800 */
[----:B------:R-:W3:Y:S04]  /*b5d0*/  LDL.LU R199, [R1+0x4cc] ;  /* 0x0004cc0001c77983 */ /* 0x000ee80000300800 */
[----:B------:R-:W-:Y:S04]  /*b5e0*/  STL [R1+0x4f4], R240 ;  /* 0x0004f4f001007387 */ /* 0x000fe80000100800 */
[----:B0-----:R-:W4:Y:S04]  /*b5f0*/  LDL.LU R235, [R1+0x4f0] ;  /* 0x0004f00001eb7983 */ /* 0x001f280000300800 */
[----:B------:R-:W-:Y:S04]  /*b600*/  STL [R1+0x4ec], R244 ;  /* 0x0004ecf401007387 */ /* 0x000fe80000100800 */
[----:B------:R0:W-:Y:S04]  /*b610*/  STL [R1+0x4e4], R5 ;  /* 0x0004e40501007387 */ /* 0x0001e80000100800 */
[----:B0-----:R-:W2:Y:S04]  /*b620*/  LDL.LU R5, [R1+0x590] ;  /* 0x0005900001057983 */ /* 0x001ea80000300800 */
[----:B------:R-:W3:Y:S01]  /*b630*/  LDL.LU R198, [R1+0x4c4] ;  /* 0x0004c40001c67983 */ /* 0x000ee20000300800 */
[----:B------:R-:W-:-:S03]  /*b640*/  LOP3.LUT R10, R194, 0x30, RZ, 0x3c, !PT ;  /* 0x00000030c20a7812 */ /* 0x000fc600078e3cff */
[----:B------:R-:W3:Y:S04]  /*b650*/  LDL.LU R195, [R1+0x4e8] ;  /* 0x0004e80001c37983 */ /* 0x000ee80000300800 */
[----:B------:R-:W3:Y:S01]  /*b660*/  LDL.LU R244, [R1+0x4bc] ;  /* 0x0004bc0001f47983 */ /* 0x000ee20000300800 */
[----:B------:R-:W-:-:S03]  /*b670*/  IADD3 R7, P3, R7, UR9, RZ ;  /* 0x0000000907077c10 */ /* 0x000fc6000ff7e0ff */
[----:B------:R-:W3:Y:S04]  /*b680*/  LDL.LU R194, [R1+0x4e0] ;  /* 0x0004e00001c27983 */ /* 0x000ee80000300800 */
        /* <DEDUP_REMOVED lines=9> */
[----:B------:R-:W3:Y:S01]  /*b720*/  LDL.LU R229, [R1+0x4b8] ;  /* 0x0004b80001e57983 */ /* 0x000ee20000300800 */
[----:B------:R-:W-:-:S02]  /*b730*/  IADD3.X R246, R246, UR6, RZ, P4, !PT ;  /* 0x00000006f6f67c10 */ /* 0x000fc4000a7fe4ff */
[----:B--2---:R-:W-:Y:S02]  /*b740*/  IADD3.X R5, R5, UR6, RZ, P3, !PT ;  /* 0x0000000605057c10 */ /* 0x004fe40009ffe4ff */
[----:B------:R-:W-:-:S05]  /*b750*/  IADD3 R11, P3, R11, UR9, RZ ;  /* 0x000000090b0b7c10 */ /* 0x000fca000ff7e0ff */
[----:B------:R0:W-:Y:S04]  /*b760*/  STL [R1+0x4dc], R11 ;  /* 0x0004dc0b01007387 */ /* 0x0001e80000100800 */
[----:B0-----:R-:W2:Y:S04]  /*b770*/  LDL.LU R11, [R1+0x48c] ;  /* 0x00048c00010b7983 */ /* 0x001ea80000300800 */
[----:B------:R0:W-:Y:S04]  /*b780*/  STL [R1+0x500], R246 ;  /* 0x000500f601007387 */ /* 0x0001e80000100800 */
[----:B0-----:R-:W2:Y:S01]  /*b790*/  LDL.LU R246, [R1+0x4b0] ;  /* 0x0004b00001f67983 */ /* 0x001ea20000300800 */
[----:B------:R-:W-:-:S03]  /*b7a0*/  IADD3 R243, P4, R243, UR9, RZ ;  /* 0x00000009f3f37c10 */ /* 0x000fc6000ff9e0ff */
[----:B------:R-:W2:Y:S04]  /*b7b0*/  LDL.LU R227, [R1+0x484] ;  /* 0x0004840001e37983 */ /* 0x000ea80000300800 */
[----:B------:R-:W2:Y:S01]  /*b7c0*/  LDL.LU R232, [R1+0x4a8] ;  /* 0x0004a80001e87983 */ /* 0x000ea20000300800 */
[----:B----4-:R-:W-:-:S03]  /*b7d0*/  IADD3.X R235, R235, UR6, RZ, P6, !PT ;  /* 0x00000006ebeb7c10 */ /* 0x010fc6000b7fe4ff */
[----:B------:R-:W4:Y:S01]  /*b7e0*/  LDL.LU R233, [R1+0x47c] ;  /* 0x00047c0001e97983 */ /* 0x000f220000300800 */
[----:B------:R-:W-:-:S03]  /*b7f0*/  IADD3.X R202, R202, UR6, RZ, P5, !PT ;  /* 0x00000006caca7c10 */ /* 0x000fc6000affe4ff */
[----:B------:R0:W-:Y:S04]  /*b800*/  STL [R1+0x4d4], R243 ;  /* 0x0004d4f301007387 */ /* 0x0001e80000100800 */
[----:B------:R-:W4:Y:S01]  /*b810*/  LDL.LU R239, [R1+0x4a0] ;  /* 0x0004a00001ef7983 */ /* 0x000f220000300800 */
[----:B---3--:R-:W-:Y:S02]  /*b820*/  IADD3 R199, P5, R199, UR9, RZ ;  /* 0x00000009c7c77c10 */ /* 0x008fe4000ffbe0ff */
[----:B------:R-:W-:Y:S01]  /*b830*/  IADD3.X R195, R195, UR6, RZ, P1, !PT ;  /* 0x00000006c3c37c10 */ /* 0x000fe20008ffe4ff */
[----:B0-----:R-:W3:Y:S01]  /*b840*/  LDL.LU R243, [R1+0x474] ;  /* 0x0004740001f37983 */ /* 0x001ee20000300800 */
[----:B------:R-:W-:Y:S02]  /*b850*/  IADD3 R244, P1, R244, UR9, RZ ;  /* 0x00000009f4f47c10 */ /* 0x000fe4000ff3e0ff */
[----:B------:R-:W-:Y:S01]  /*b860*/  IADD3 R198, P6, R198, UR9, RZ ;  /* 0x00000009c6c67c10 */ /* 0x000fe2000ffde0ff */
[----:B------:R0:W-:Y:S04]  /*b870*/  STL [R1+0x4f0], R235 ;  /* 0x0004f0eb01007387 */ /* 0x0001e80000100800 */
[----:B------:R-:W-:Y:S01]  /*b880*/  STL [R1+0x4f8], R202 ;  /* 0x0004f8ca01007387 */ /* 0x000fe20000100800 */
[----:B------:R-:W-:-:S03]  /*b890*/  IADD3.X R194, R194, UR6, RZ, P2, !PT ;  /* 0x00000006c2c27c10 */ /* 0x000fc600097fe4ff */
[----:B0-----:R-:W3:Y:S01]  /*b8a0*/  LDL.LU R235, [R1+0x498] ;  /* 0x0004980001eb7983 */ /* 0x001ee20000300800 */
[----:B------:R-:W-:-:S03]  /*b8b0*/  IADD3 R220, P2, R220, UR9, RZ ;  /* 0x00000009dcdc7c10 */ /* 0x000fc6000ff5e0ff */
[----:B------:R-:W-:Y:S01]  /*b8c0*/  STL [R1+0x4cc], R199 ;  /* 0x0004ccc701007387 */ /* 0x000fe20000100800 */
[----:B------:R-:W-:-:S03]  /*b8d0*/  IADD3.X R221, R221, UR6, RZ, P3, !PT ;  /* 0x00000006dddd7c10 */ /* 0x000fc60009ffe4ff */
[----:B------:R0:W-:Y:S01]  /*b8e0*/  STL [R1+0x4bc], R244 ;  /* 0x0004bcf401007387 */ /* 0x0001e20000100800 */
[----:B------:R-:W-:-:S03]  /*b8f0*/  IADD3 R219, P3, R219, UR9, RZ ;  /* 0x00000009dbdb7c10 */ /* 0x000fc6000ff7e0ff */
[----:B------:R-:W-:Y:S01]  /*b900*/  STL [R1+0x4c4], R198 ;  /* 0x0004c4c601007387 */ /* 0x000fe20000100800 */
[----:B------:R-:W-:Y:S02]  /*b910*/  IADD3.X R224, R224, UR6, RZ, P4, !PT ;  /* 0x00000006e0e07c10 */ /* 0x000fe4000a7fe4ff */
[----:B------:R-:W-:Y:S01]  /*b920*/  IADD3 R222, P4, R222, UR9, RZ ;  /* 0x00000009dede7c10 */ /* 0x000fe2000ff9e0ff */
[----:B0-----:R-:W3:Y:S01]  /*b930*/  LDL.LU R244, [R1+0x46c] ;  /* 0x00046c0001f47983 */ /* 0x001ee20000300800 */
[----:B------:R-:W-:-:S03]  /*b940*/  IADD3.X R225, R225, UR6, RZ, P5, !PT ;  /* 0x00000006e1e17c10 */ /* 0x000fc6000affe4ff */
[----:B------:R-:W-:Y:S01]  /*b950*/  STL [R1+0x4e8], R195 ;  /* 0x0004e8c301007387 */ /* 0x000fe20000100800 */
[----:B------:R-:W-:-:S03]  /*b960*/  IADD3.X R226, R226, UR6, RZ, P6, !PT ;  /* 0x00000006e2e27c10 */ /* 0x000fc6000b7fe4ff */
[----:B------:R-:W-:Y:S01]  /*b970*/  STL [R1+0x4e0], R194 ;  /* 0x0004e0c201007387 */ /* 0x000fe20000100800 */
[----:B------:R-:W-:-:S03]  /*b980*/  IADD3 R240, P6, R240, UR9, RZ ;  /* 0x00000009f0f07c10 */ /* 0x000fc6000ffde0ff */
[----:B------:R-:W-:Y:S01]  /*b990*/  STL [R1+0x4b4], R220 ;  /* 0x0004b4dc01007387 */ /* 0x000fe20000100800 */
[----:B------:R-:W-:-:S03]  /*b9a0*/  IADD3 R228, P5, R228, UR9, RZ ;  /* 0x00000009e4e47c10 */ /* 0x000fc6000ffbe0ff */
[----:B------:R-:W-:Y:S01]  /*b9b0*/  STL [R1+0x4d8], R221 ;  /* 0x0004d8dd01007387 */ /* 0x000fe20000100800 */
[----:B------:R-:W-:-:S03]  /*b9c0*/  IADD3.X R229, R229, UR6, RZ, P1, !PT ;  /* 0x00000006e5e57c10 */ /* 0x000fc60008ffe4ff */
[----:B------:R-:W-:Y:S04]  /*b9d0*/  STL [R1+0x4ac], R219 ;  /* 0x0004acdb01007387 */ /* 0x000fe80000100800 */
[----:B------:R-:W-:Y:S04]  /*b9e0*/  STL [R1+0x4d0], R224 ;  /* 0x0004d0e001007387 */ /* 0x000fe80000100800 */
[----:B------:R-:W-:Y:S04]  /*b9f0*/  STL [R1+0x4a4], R222 ;  /* 0x0004a4de01007387 */ /* 0x000fe80000100800 */
[----:B------:R-:W-:Y:S04]  /*ba00*/  STL [R1+0x4c8], R225 ;  /* 0x0004c8e101007387 */ /* 0x000fe80000100800 */
[----:B------:R0:W-:Y:S04]  /*ba10*/  STL [R1+0x494], R240 ;  /* 0x000494f001007387 */ /* 0x0001e80000100800 */
[----:B------:R-:W-:Y:S04]  /*ba20*/  STL [R1+0x49c], R228 ;  /* 0x00049ce401007387 */ /* 0x000fe80000100800 */
[----:B0-----:R-:W3:Y:S04]  /*ba30*/  LDL.LU R240, [R1+0x490] ;  /* 0x0004900001f07983 */ /* 0x001ee80000300800 */
[----:B------:R-:W-:Y:S01]  /*ba40*/  STL [R1+0x4c0], R226 ;  /* 0x0004c0e201007387 */ /* 0x000fe20000100800 */
[----:B--2---:R-:W-:-:S05]  /*ba50*/  IADD3 R11, P1, R11, UR9, RZ ;  /* 0x000000090b0b7c10 */ /* 0x004fca000ff3e0ff */
[----:B------:R0:W-:Y:S01]  /*ba60*/  STL [R1+0x48c], R11 ;  /* 0x00048c0b01007387 */ /* 0x0001e20000100800 */
[----:B------:R-:W-:-:S03]  /*ba70*/  IADD3.X R246, R246, UR6, RZ, P2, !PT ;  /* 0x00000006f6f67c10 */ /* 0x000fc600097fe4ff */
[----:B0-----:R-:W2:Y:S04]  /*ba80*/  LDL.LU R11, [R1+0x464] ;  /* 0x00046400010b7983 */ /* 0x001ea80000300800 */
[----:B------:R-:W-:Y:S04]  /*ba90*/  STL [R1+0x4b8], R229 ;  /* 0x0004b8e501007387 */ /* 0x000fe80000100800 */
[----:B------:R0:W-:Y:S04]  /*baa0*/  STL [R1+0x4b0], R246 ;  /* 0x0004b0f601007387 */ /* 0x0001e80000100800 */
[----:B0-----:R-:W2:Y:S01]  /*bab0*/  LDL.LU R246, [R1+0x488] ;  /* 0x0004880001f67983 */ /* 0x001ea20000300800 */
[----:B------:R-:W-:-:S02]  /*bac0*/  IADD3 R227, P2, R227, UR9, RZ ;  /* 0x00000009e3e37c10 */ /* 0x000fc4000ff5e0ff */
[----:B------:R-:W-:Y:S02]  /*bad0*/  IADD3.X R232, R232, UR6, RZ, P3, !PT ;  /* 0x00000006e8e87c10 */ /* 0x000fe40009ffe4ff */
[----:B----4-:R-:W-:Y:S01]  /*bae0*/  IADD3 R233, P3, R233, UR9, RZ ;  /* 0x00000009e9e97c10 */ /* 0x010fe2000ff7e0ff */
[----:B------:R-:W-:Y:S01]  /*baf0*/  STL [R1+0x484], R227 ;  /* 0x000484e301007387 */ /* 0x000fe20000100800 */
[----:B------:R-:W-:Y:S02]  /*bb00*/  IADD3.X R239, R239, UR6, RZ, P4, !PT ;  /* 0x00000006efef7c10 */ /* 0x000fe4000a7fe4ff */
[----:B---3--:R-:W-:Y:S01]  /*bb10*/  IADD3 R243, P4, R243, UR9, RZ ;  /* 0x00000009f3f37c10 */ /* 0x008fe2000ff9e0ff */
[----:B------:R-:W-:Y:S04]  /*bb20*/  STL [R1+0x4a8], R232 ;  /* 0x0004a8e801007387 */ /* 0x000fe80000100800 */
[----:B------:R-:W3:Y:S04]  /*bb30*/  LDL.LU R206, [R1+0x45c] ;  /* 0x00045c0001ce7983 */ /* 0x000ee80000300800 */
[----:B------:R-:W-:Y:S04]  /*bb40*/  STL [R1+0x47c], R233 ;  /* 0x00047ce901007387 */ /* 0x000fe80000100800 */
[----:B------:R-:W4:Y:S01]  /*bb50*/  LDL.LU R203, [R1+0x480] ;  /* 0x0004800001cb7983 */ /* 0x000f220000300800 */
[----:B------:R-:W-:-:S03]  /*bb60*/  IADD3.X R235, R235, UR6, RZ, P5, !PT ;  /* 0x00000006ebeb7c10 */ /* 0x000fc6000affe4ff */
[----:B------:R-:W-:Y:S04]  /*bb70*/  STL [R1+0x4a0], R239 ;  /* 0x0004a0ef01007387 */ /* 0x000fe80000100800 */
[----:B------:R-:W4:Y:S04]  /*bb80*/  LDL.LU R202, [R1+0x454] ;  /* 0x0004540001ca7983 */ /* 0x000f280000300800 */
[----:B------:R0:W-:Y:S04]  /*bb90*/  STL [R1+0x474], R243 ;  /* 0x000474f301007387 */ /* 0x0001e80000100800 */
[----:B------:R-:W4:Y:S01]  /*bba0*/  LDL.LU R199, [R1+0x478] ;  /* 0x0004780001c77983 */ /* 0x000f220000300800 */
[----:B------:R-:W-:-:S03]  /*bbb0*/  IADD3 R244, P5, R244, UR9, RZ ;  /* 0x00000009f4f47c10 */ /* 0x000fc6000ffbe0ff */
[----:B0-----:R-:W4:Y:S04]  /*bbc0*/  LDL.LU R243, [R1+0x44c] ;  /* 0x00044c0001f37983 */ /* 0x001f280000300800 */
[----:B------:R-:W4:Y:S04]  /*bbd0*/  LDL.LU R198, [R1+0x470] ;  /* 0x0004700001c67983 */ /* 0x000f280000300800 */
[----:B------:R-:W4:Y:S04]  /*bbe0*/  LDL.LU R195, [R1+0x444] ;  /* 0x0004440001c37983 */ /* 0x000f280000300800 */
[----:B------:R0:W-:Y:S04]  /*bbf0*/  STL [R1+0x498], R235 ;  /* 0x000498eb01007387 */ /* 0x0001e80000100800 */
[----:B0-----:R-:W4:Y:S04]  /*bc00*/  LDL.LU R235, [R1+0x468] ;  /* 0x0004680001eb7983 */ /* 0x001f280000300800 */
[----:B------:R-:W4:Y:S04]  /*bc10*/  LDL.LU R194, [R1+0x43c] ;  /* 0x00043c0001c27983 */ /* 0x000f280000300800 */
[----:B------:R-:W4:Y:S04]  /*bc20*/  LDL.LU R220, [R1+0x460] ;  /* 0x0004600001dc7983 */ /* 0x000f280000300800 */
[----:B------:R-:W4:Y:S04]  /*bc30*/  LDL.LU R221, [R1+0x434] ;  /* 0x0004340001dd7983 */ /* 0x000f280000300800 */
[----:B------:R0:W-:Y:S04]  /*bc40*/  STL [R1+0x46c], R244 ;  /* 0x00046cf401007387 */ /* 0x0001e80000100800 */
[----:B------:R-:W4:Y:S04]  /*bc50*/  LDL.LU R219, [R1+0x458] ;  /* 0x0004580001db7983 */ /* 0x000f280000300800 */
[----:B------:R-:W4:Y:S04]  /*bc60*/  LDL.LU R224, [R1+0x42c] ;  /* 0x00042c0001e07983 */ /* 0x000f280000300800 */
[----:B------:R-:W4:Y:S01]  /*bc70*/  LDL.LU R222, [R1+0x450] ;  /* 0x0004500001de7983 */ /* 0x000f220000300800 */
[----:B------:R-:W-:-:S03]  /*bc80*/  IADD3.X R240, R240, UR6, RZ, P6, !PT ;  /* 0x00000006f0f07c10 */ /* 0x000fc6000b7fe4ff */
[----:B------:R-:W4:Y:S04]  /*bc90*/  LDL.LU R225, [R1+0x424] ;  /* 0x0004240001e17983 */ /* 0x000f280000300800 */
[----:B------:R-:W4:Y:S04]  /*bca0*/  LDL.LU R228, [R1+0x448] ;  /* 0x0004480001e47983 */ /* 0x000f280000300800 */
[----:B------:R-:W4:Y:S04]  /*bcb0*/  LDL.LU R226, [R1+0x41c] ;  /* 0x00041c0001e27983 */ /* 0x000f280000300800 */
[----:B0-----:R-:W4:Y:S04]  /*bcc0*/  LDL.LU R244, [R1+0x440] ;  /* 0x0004400001f47983 */ /* 0x001f280000300800 */
[----:B------:R-:W4:Y:S04]  /*bcd0*/  LDL.LU R229, [R1+0x414] ;  /* 0x0004140001e57983 */ /* 0x000f280000300800 */
[----:B------:R0:W-:Y:S04]  /*bce0*/  STL [R1+0x490], R240 ;  /* 0x000490f001007387 */ /* 0x0001e80000100800 */
[----:B0-----:R-:W4:Y:S01]  /*bcf0*/  LDL.LU R240, [R1+0x438] ;  /* 0x0004380001f07983 */ /* 0x001f220000300800 */
[----:B--2---:R-:W-:-:S05]  /*bd00*/  IADD3 R11, P6, R11, UR9, RZ ;  /* 0x000000090b0b7c10 */ /* 0x004fca000ffde0ff */
[----:B------:R0:W-:Y:S04]  /*bd10*/  STL [R1+0x464], R11 ;  /* 0x0004640b01007387 */ /* 0x0001e80000100800 */
[----:B0-----:R-:W2:Y:S01]  /*bd20*/  LDL.LU R11, [R1+0x40c] ;  /* 0x00040c00010b7983 */ /* 0x001ea20000300800 */
[----:B------:R-:W-:-:S03]  /*bd30*/  IADD3.X R246, R246, UR6, RZ, P1, !PT ;  /* 0x00000006f6f67c10 */ /* 0x000fc60008ffe4ff */
[----:B------:R-:W2:Y:S04]  /*bd40*/  LDL.LU R227, [R1+0x430] ;  /* 0x0004300001e37983 */ /* 0x000ea80000300800 */
[----:B------:R-:W2:Y:S04]  /*bd50*/  LDL.LU R232, [R1+0x404] ;  /* 0x0004040001e87983 */ /* 0x000ea80000300800 */
[----:B------:R-:W2:Y:S04]  /*bd60*/  LDL.LU R233, [R1+0x428] ;  /* 0x0004280001e97983 */ /* 0x000ea80000300800 */
[----:B------:R0:W-:Y:S04]  /*bd70*/  STL [R1+0x488], R246 ;  /* 0x000488f601007387 */ /* 0x0001e80000100800 */
[----:B------:R-:W2:Y:S04]  /*bd80*/  LDL.LU R239, [R1+0x3fc] ;  /* 0x0003fc0001ef7983 */ /* 0x000ea80000300800 */
[----:B0-----:R-:W2:Y:S01]  /*bd90*/  LDL.LU R246, [R1+0x420] ;  /* 0x0004200001f67983 */ /* 0x001ea20000300800 */
[----:B---3--:R-:W-:-:S02]  /*bda0*/  IADD3 R206, P1, R206, UR9, RZ ;  /* 0x00000009cece7c10 */ /* 0x008fc4000ff3e0ff */
[----:B----4-:R-:W-:Y:S02]  /*bdb0*/  IADD3.X R203, R203, UR6, RZ, P2, !PT ;  /* 0x00000006cbcb7c10 */ /* 0x010fe400097fe4ff */
[----:B------:R-:W-:Y:S01]  /*bdc0*/  IADD3 R202, P2, R202, UR9, RZ ;  /* 0x00000009caca7c10 */ /* 0x000fe2000ff5e0ff */
[----:B------:R-:W-:Y:S01]  /*bdd0*/  STL [R1+0x45c], R206 ;  /* 0x00045cce01007387 */ /* 0x000fe20000100800 */
[----:B------:R-:W-:-:S03]  /*bde0*/  IADD3.X R199, R199, UR6, RZ, P3, !PT ;  /* 0x00000006c7c77c10 */ /* 0x000fc60009ffe4ff */
[----:B------:R-:W-:Y:S01]  /*bdf0*/  STL [R1+0x480], R203 ;  /* 0x000480cb01007387 */ /* 0x000fe20000100800 */
[----:B------:R-:W-:Y:S02]  /*be00*/  IADD3 R243, P3, R243, UR9, RZ ;  /* 0x00000009f3f37c10 */ /* 0x000fe4000ff7e0ff */
[----:B------:R-:W-:-:S03]  /*be10*/  IADD3.X R198, R198, UR6, RZ, P4, !PT ;  /* 0x00000006c6c67c10 */ /* 0x000fc6000a7fe4ff */
[----:B------:R0:W-:Y:S01]  /*be20*/  STL [R1+0x44c], R243 ;  /* 0x00044cf301007387 */ /* 0x0001e20000100800 */
[----:B------:R-:W-:-:S03]  /*be30*/  IADD3 R195, P4, R195, UR9, RZ ;  /* 0x00000009c3c37c10 */ /* 0x000fc6000ff9e0ff */
[----:B------:R-:W-:Y:S04]  /*be40*/  STL [R1+0x454], R202 ;  /* 0x000454ca01007387 */ /* 0x000fe80000100800 */
[----:B0-----:R-:W3:Y:S01]  /*be50*/  LDL.LU R243, [R1+0x3f4] ;  /* 0x0003f40001f37983 */ /* 0x001ee20000300800 */
[----:B------:R-:W-:-:S03]  /*be60*/  IADD3.X R235, R235, UR6, RZ, P5, !PT ;  /* 0x00000006ebeb7c10 */ /* 0x000fc6000affe4ff */
[----:B------:R-:W-:Y:S01]  /*be70*/  STL [R1+0x478], R199 ;  /* 0x000478c701007387 */ /* 0x000fe20000100800 */
[----:B------:R-:W-:-:S03]  /*be80*/  IADD3 R194, P5, R194, UR9, RZ ;  /* 0x00000009c2c27c10 */ /* 0x000fc6000ffbe0ff */
[----:B------:R0:W-:Y:S01]  /*be90*/  STL [R1+0x468], R235 ;  /* 0x000468eb01007387 */ /* 0x0001e20000100800 */
[----:B------:R-:W-:-:S03]  /*bea0*/  IADD3.X R220, R220, UR6, RZ, P6, !PT ;  /* 0x00000006dcdc7c10 */ /* 0x000fc6000b7fe4ff */
[----:B------:R-:W-:Y:S01]  /*beb0*/  STL [R1+0x470], R198 ;  /* 0x000470c601007387 */ /* 0x000fe20000100800 */
[----:B------:R-:W-:-:S03]  /*bec0*/  IADD3 R221, P6, R221, UR9, RZ ;  /* 0x00000009dddd7c10 */ /* 0x000fc6000ffde0ff */
[----:B0-----:R-:W4:Y:S04]  /*bed0*/  LDL.LU R235, [R1+0x418] ;  /* 0x0004180001eb7983 */ /* 0x001f280000300800 */
[----:B------:R-:W-:Y:S01]  /*bee0*/  STL [R1+0x444], R195 ;  /* 0x000444c301007387 */ /* 0x000fe20000100800 */
[----:B------:R-:W-:-:S03]  /*bef0*/  IADD3.X R219, R219, UR6, RZ, P1, !PT ;  /* 0x00000006dbdb7c10 */ /* 0x000fc60008ffe4ff */
[----:B------:R-:W-:Y:S01]  /*bf00*/  STL [R1+0x43c], R194 ;  /* 0x00043cc201007387 */ /* 0x000fe20000100800 */
[----:B------:R-:W-:-:S03]  /*bf10*/  IADD3 R224, P1, R224, UR9, RZ ;  /* 0x00000009e0e07c10 */ /* 0x000fc6000ff3e0ff */
[----:B------:R-:W-:Y:S01]  /*bf20*/  STL [R1+0x460], R220 ;  /* 0x000460dc01007387 */ /* 0x000fe20000100800 */
[----:B------:R-:W-:-:S03]  /*bf30*/  IADD3.X R222, R222, UR6, RZ, P2, !PT ;  /* 0x00000006dede7c10 */ /* 0x000fc600097fe4ff */
[----:B------:R-:W-:Y:S01]  /*bf40*/  STL [R1+0x434], R221 ;  /* 0x000434dd01007387 */ /* 0x000fe20000100800 */
[----:B------:R-:W-:-:S03]  /*bf50*/  IADD3 R225, P2, R225, UR9, RZ ;  /* 0x00000009e1e17c10 */ /* 0x000fc6000ff5e0ff */
[----:B------:R-:W-:Y:S01]  /*bf60*/  STL [R1+0x458], R219 ;  /* 0x000458db01007387 */ /* 0x000fe20000100800 */
[----:B------:R-:W-:-:S03]  /*bf70*/  IADD3.X R228, R228, UR6, RZ, P3, !PT ;  /* 0x00000006e4e47c10 */ /* 0x000fc60009ffe4ff */
[----:B------:R-:W-:Y:S01]  /*bf80*/  STL [R1+0x42c], R224 ;  /* 0x00042ce001007387 */ /* 0x000fe20000100800 */
[----:B------:R-:W-:-:S03]  /*bf90*/  IADD3.X R244, R244, UR6, RZ, P4, !PT ;  /* 0x00000006f4f47c10 */ /* 0x000fc6000a7fe4ff */
[----:B------:R-:W-:Y:S01]  /*bfa0*/  STL [R1+0x450], R222 ;  /* 0x000450de01007387 */ /* 0x000fe20000100800 */
[----:B------:R-:W-:-:S03]  /*bfb0*/  IADD3 R226, P3, R226, UR9, RZ ;  /* 0x00000009e2e27c10 */ /* 0x000fc6000ff7e0ff */
[----:B------:R-:W-:Y:S01]  /*bfc0*/  STL [R1+0x424], R225 ;  /* 0x000424e101007387 */ /* 0x000fe20000100800 */
[----:B------:R-:W-:-:S03]  /*bfd0*/  IADD3 R229, P4, R229, UR9, RZ ;  /* 0x00000009e5e57c10 */ /* 0x000fc6000ff9e0ff */
[----:B------:R0:W-:Y:S04]  /*bfe0*/  STL [R1+0x440], R244 ;  /* 0x000440f401007387 */ /* 0x0001e80000100800 */
[----:B------:R-:W-:Y:S01]  /*bff0*/  STL [R1+0x448], R228 ;  /* 0x000448e401007387 */ /* 0x000fe20000100800 */
[----:B------:R-:W-:-:S03]  /*c000*/  IADD3.X R240, R240, UR6, RZ, P5, !PT ;  /* 0x00000006f0f07c10 */ /* 0x000fc6000affe4ff */
[----:B0-----:R-:W4:Y:S04]  /*c010*/  LDL.LU R244, [R1+0x3e8] ;  /* 0x0003e80001f47983 */ /* 0x001f280000300800 */
[----:B------:R-:W-:Y:S04]  /*c020*/  STL [R1+0x41c], R226 ;  /* 0x00041ce201007387 */ /* 0x000fe80000100800 */
[----:B------:R0:W-:Y:S04]  /*c030*/  STL [R1+0x438], R240 ;  /* 0x000438f001007387 */ /* 0x0001e80000100800 */
[----:B0-----:R-:W4:Y:S04]  /*c040*/  LDL.LU R240, [R1+0x410] ;  /* 0x0004100001f07983 */ /* 0x001f280000300800 */
[----:B------:R-:W-:Y:S01]  /*c050*/  STL [R1+0x414], R229 ;  /* 0x000414e501007387 */ /* 0x000fe20000100800 */
[----:B--2---:R-:W-:-:S02]  /*c060*/  IADD3 R11, P5, R11, UR9, RZ ;  /* 0x000000090b0b7c10 */ /* 0x004fc4000ffbe0ff */
[----:B------:R-:W-:-:S03]  /*c070*/  IADD3.X R227, R227, UR6, RZ, P6, !PT ;  /* 0x00000006e3e37c10 */ /* 0x000fc6000b7fe4ff */
[----:B------:R0:W-:Y:S01]  /*c080*/  STL [R1+0x40c], R11 ;  /* 0x00040c0b01007387 */ /* 0x0001e20000100800 */
[----:B------:R-:W-:Y:S02]  /*c090*/  IADD3 R232, P6, R232, UR9, RZ ;  /* 0x00000009e8e87c10 */ /* 0x000fe4000ffde0ff */
[----:B------:R-:W-:Y:S01]  /*c0a0*/  IADD3.X R233, R233, UR6, RZ, P1, !PT ;  /* 0x00000006e9e97c10 */ /* 0x000fe20008ffe4ff */
[----:B0-----:R-:W2:Y:S04]  /*c0b0*/  LDL.LU R11, [R1+0x3e0] ;  /* 0x0003e000010b7983 */ /* 0x001ea80000300800 */
[----:B------:R-:W-:Y:S01]  /*c0c0*/  STL [R1+0x430], R227 ;  /* 0x000430e301007387 */ /* 0x000fe20000100800 */
[----:B------:R-:W-:-:S03]  /*c0d0*/  IADD3 R239, P1, R239, UR9, RZ ;  /* 0x00000009efef7c10 */ /* 0x000fc6000ff3e0ff */
[----:B------:R-:W-:Y:S01]  /*c0e0*/  STL [R1+0x404], R232 ;  /* 0x000404e801007387 */ /* 0x000fe20000100800 */
[----:B------:R-:W-:-:S03]  /*c0f0*/  IADD3.X R246, R246, UR6, RZ, P2, !PT ;  /* 0x00000006f6f67c10 */ /* 0x000fc600097fe4ff */
[----:B------:R-:W2:Y:S04]  /*c100*/  LDL.LU R206, [R1+0x408] ;  /* 0x0004080001ce7983 */ /* 0x000ea80000300800 */
[----:B------:R-:W-:Y:S04]  /*c110*/  STL [R1+0x428], R233 ;  /* 0x000428e901007387 */ /* 0x000fe80000100800 */
[----:B------:R-:W2:Y:S04]  /*c120*/  LDL.LU R203, [R1+0x3d8] ;  /* 0x0003d80001cb7983 */ /* 0x000ea80000300800 */
[----:B------:R-:W-:Y:S04]  /*c130*/  STL [R1+0x3fc], R239 ;  /* 0x0003fcef01007387 */ /* 0x000fe80000100800 */
[----:B------:R-:W2:Y:S04]  /*c140*/  LDL.LU R202, [R1+0x400] ;  /* 0x0004000001ca7983 */ /* 0x000ea80000300800 */
[----:B------:R0:W-:Y:S04]  /*c150*/  STL [R1+0x420], R246 ;  /* 0x000420f601007387 */ /* 0x0001e80000100800 */
[----:B------:R-:W2:Y:S04]  /*c160*/  LDL.LU R199, [R1+0x3d0] ;  /* 0x0003d00001c77983 */ /* 0x000ea80000300800 */
[----:B0-----:R-:W2:Y:S04]  /*c170*/  LDL.LU R246, [R1+0x3f8] ;  /* 0x0003f80001f67983 */ /* 0x001ea80000300800 */
[----:B------:R-:W2:Y:S01]  /*c180*/  LDL.LU R198, [R1+0x3c8] ;  /* 0x0003c80001c67983 */ /* 0x000ea20000300800 */
[----:B---3--:R-:W-:-:S03]  /*c190*/  IADD3 R243, P2, R243, UR9, RZ ;  /* 0x00000009f3f37c10 */ /* 0x008fc6000ff5e0ff */
[----:B------:R-:W3:Y:S04]  /*c1a0*/  LDL.LU R195, [R1+0x3f0] ;  /* 0x0003f00001c37983 */ /* 0x000ee80000300800 */
[----:B------:R0:W-:Y:S04]  /*c1b0*/  STL [R1+0x3f4], R243 ;  /* 0x0003f4f301007387 */ /* 0x0001e80000100800 */
[----:B0-----:R-:W3:Y:S04]  /*c1c0*/  LDL.LU R243, [R1+0x3c0] ;  /* 0x0003c00001f37983 */ /* 0x001ee80000300800 */
[----:B------:R-:W3:Y:S01]  /*c1d0*/  LDL.LU R194, [R1+0x3e4] ;  /* 0x0003e40001c27983 */ /* 0x000ee20000300800 */
[----:B----4-:R-:W-:-:S03]  /*c1e0*/  IADD3.X R235, R235, UR6, RZ, P3, !PT ;  /* 0x00000006ebeb7c10 */ /* 0x010fc60009ffe4ff */
[----:B------:R-:W4:Y:S04]  /*c1f0*/  LDL.LU R220, [R1+0x3b8] ;  /* 0x0003b80001dc7983 */ /* 0x000f280000300800 */
[----:B------:R-:W4:Y:S04]  /*c200*/  LDL.LU R221, [R1+0x3dc] ;  /* 0x0003dc0001dd7983 */ /* 0x000f280000300800 */
[----:B------:R-:W-:Y:S04]  /*c210*/  STL [R1+0x418], R235 ;  /* 0x000418eb01007387 */ /* 0x000fe80000100800 */
[----:B------:R-:W4:Y:S04]  /*c220*/  LDL.LU R219, [R1+0x3b0] ;  /* 0x0003b00001db7983 */ /* 0x000f280000300800 */
[----:B------:R-:W4:Y:S04]  /*c230*/  LDL.LU R224, [R1+0x3d4] ;  /* 0x0003d40001e07983 */ /* 0x000f280000300800 */
[----:B------:R-:W4:Y:S04]  /*c240*/  LDL.LU R222, [R1+0x3a8] ;  /* 0x0003a80001de7983 */ /* 0x000f280000300800 */
[----:B------:R-:W4:Y:S04]  /*c250*/  LDL.LU R225, [R1+0x3cc] ;  /* 0x0003cc0001e17983 */ /* 0x000f280000300800 */
[----:B------:R-:W4:Y:S04]  /*c260*/  LDL.LU R228, [R1+0x3a0] ;  /* 0x0003a00001e47983 */ /* 0x000f280000300800 */
[----:B------:R-:W4:Y:S04]  /*c270*/  LDL.LU R226, [R1+0x3c4] ;  /* 0x0003c40001e27983 */ /* 0x000f280000300800 */
[----:B------:R-:W4:Y:S04]  /*c280*/  LDL.LU R229, [R1+0x398] ;  /* 0x0003980001e57983 */ /* 0x000f280000300800 */
[----:B------:R-:W4:Y:S01]  /*c290*/  LDL.LU R227, [R1+0x3bc] ;  /* 0x0003bc0001e37983 */ /* 0x000f220000300800 */
[----:B------:R-:W-:-:S05]  /*c2a0*/  IADD3 R244, P3, R244, UR9, RZ ;  /* 0x00000009f4f47c10 */ /* 0x000fca000ff7e0ff */
[----:B------:R0:W-:Y:S04]  /*c2b0*/  STL [R1+0x3e8], R244 ;  /* 0x0003e8f401007387 */ /* 0x0001e80000100800 */
[----:B0-----:R-:W4:Y:S01]  /*c2c0*/  LDL.LU R244, [R1+0x390] ;  /* 0x0003900001f47983 */ /* 0x001f220000300800 */
[----:B------:R-:W-:-:S03]  /*c2d0*/  IADD3.X R240, R240, UR6, RZ, P4, !PT ;  /* 0x00000006f0f07c10 */ /* 0x000fc6000a7fe4ff */
[----:B------:R-:W4:Y:S04]  /*c2e0*/  LDL.LU R232, [R1+0x3b4] ;  /* 0x0003b40001e87983 */ /* 0x000f280000300800 */
[----:B------:R-:W4:Y:S04]  /*c2f0*/  LDL.LU R233, [R1+0x388] ;  /* 0x0003880001e97983 */ /* 0x000f280000300800 */
[----:B------:R0:W-:Y:S04]  /*c300*/  STL [R1+0x410], R240 ;  /* 0x000410f001007387 */ /* 0x0001e80000100800 */
[----:B------:R-:W4:Y:S04]  /*c310*/  LDL.LU R239, [R1+0x3ac] ;  /* 0x0003ac0001ef7983 */ /* 0x000f280000300800 */
[----:B------:R-:W4:Y:S01]  /*c320*/  LDL.LU R235, [R1+0x380] ;  /* 0x0003800001eb7983 */ /* 0x000f220000300800 */
[----:B--2---:R-:W-:-:S05]  /*c330*/  IADD3 R11, P4, R11, UR9, RZ ;  /* 0x000000090b0b7c10 */ /* 0x004fca000ff9e0ff */
[----:B------:R1:W-:Y:S04]  /*c340*/  STL [R1+0x3e0], R11 ;  /* 0x0003e00b01007387 */ /* 0x0003e80000100800 */
[----:B0-----:R-:W2:Y:S01]  /*c350*/  LDL.LU R240, [R1+0x3a4] ;  /* 0x0003a40001f07983 */ /* 0x001ea20000300800 */
[----:B------:R-:W-:-:S03]  /*c360*/  IADD3.X R206, R206, UR6, RZ, P5, !PT ;  /* 0x00000006cece7c10 */ /* 0x000fc6000affe4ff */
[----:B-1----:R-:W2:Y:S01]  /*c370*/  LDL.LU R11, [R1+0x378] ;  /* 0x00037800010b7983 */ /* 0x002ea20000300800 */
[----:B------:R-:W-:-:S03]  /*c380*/  IADD3 R203, P5, R203, UR9, RZ ;  /* 0x00000009cbcb7c10 */ /* 0x000fc6000ffbe0ff */
[----:B------:R-:W-:Y:S04]  /*c390*/  STL [R1+0x408], R206 ;  /* 0x000408ce01007387 */ /* 0x000fe80000100800 */
[----:B------:R-:W-:Y:S01]  /*c3a0*/  STL [R1+0x3d8], R203 ;  /* 0x0003d8cb01007387 */ /* 0x000fe20000100800 */
[----:B------:R-:W-:Y:S02]  /*c3b0*/  IADD3.X R202, R202, UR6, RZ, P6, !PT ;  /* 0x00000006caca7c10 */ /* 0x000fe4000b7fe4ff */
[----:B------:R-:W-:-:S05]  /*c3c0*/  IADD3.X R246, R246, UR6, RZ, P1, !PT ;  /* 0x00000006f6f67c10 */ /* 0x000fca0008ffe4ff */
[----:B------:R0:W-:Y:S04]  /*c3d0*/  STL [R1+0x3f8], R246 ;  /* 0x0003f8f601007387 */ /* 0x0001e80000100800 */
[----:B------:R-:W-:Y:S04]  /*c3e0*/  STL [R1+0x400], R202 ;  /* 0x000400ca01007387 */ /* 0x000fe80000100800 */
[----:B0-----:R-:W2:Y:S01]  /*c3f0*/  LDL.LU R246, [R1+0x39c] ;  /* 0x00039c0001f67983 */ /* 0x001ea20000300800 */
[----:B------:R-:W-:Y:S02]  /*c400*/  IADD3 R199, P6, R199, UR9, RZ ;  /* 0x00000009c7c77c10 */ /* 0x000fe4000ffde0ff */
[----:B---3--:R-:W-:-:S02]  /*c410*/  IADD3.X R195, R195, UR6, RZ, P2, !PT ;  /* 0x00000006c3c37c10 */ /* 0x008fc400097fe4ff */
[----:B------:R-:W-:Y:S02]  /*c420*/  IADD3 R198, P1, R198, UR9, RZ ;  /* 0x00000009c6c67c10 */ /* 0x000fe4000ff3e0ff */
[----:B------:R-:W-:Y:S01]  /*c430*/  IADD3 R243, P2, R243, UR9, RZ ;  /* 0x00000009f3f37c10 */ /* 0x000fe2000ff5e0ff */
[----:B------:R-:W-:Y:S01]  /*c440*/  STL [R1+0x3d0], R199 ;  /* 0x0003d0c701007387 */ /* 0x000fe20000100800 */
[----:B------:R-:W-:-:S03]  /*c450*/  IADD3.X R194, R194, UR6, RZ, P3, !PT ;  /* 0x00000006c2c27c10 */ /* 0x000fc60009ffe4ff */
[----:B------:R0:W-:Y:S01]  /*c460*/  STL [R1+0x3c0], R243 ;  /* 0x0003c0f301007387 */ /* 0x0001e20000100800 */
[----:B----4-:R-:W-:-:S03]  /*c470*/  IADD3 R220, P3, R220, UR9, RZ ;  /* 0x00000009dcdc7c10 */ /* 0x010fc6000ff7e0ff */
[----:B------:R-:W-:Y:S01]  /*c480*/  STL [R1+0x3c8], R198 ;  /* 0x0003c8c601007387 */ /* 0x000fe20000100800 */
[----:B------:R-:W-:-:S03]  /*c490*/  IADD3.X R221, R221, UR6, RZ, P4, !PT ;  /* 0x00000006dddd7c10 */ /* 0x000fc6000a7fe4ff */
[----:B0-----:R-:W3:Y:S04]  /*c4a0*/  LDL.LU R243, [R1+0x370] ;  /* 0x0003700001f37983 */ /* 0x001ee80000300800 */
        /* <DEDUP_REMOVED lines=13> */
[----:B------:R-:W-:Y:S02]  /*c580*/  IADD3 R229, P1, R229, UR9, RZ ;  /* 0x00000009e5e57c10 */ /* 0x000fe4000ff3e0ff */
[----:B------:R-:W-:Y:S01]  /*c590*/  IADD3.X R227, R227, UR6, RZ, P2, !PT ;  /* 0x00000006e3e37c10 */ /* 0x000fe200097fe4ff */
[----:B------:R-:W-:Y:S04]  /*c5a0*/  STL [R1+0x3cc], R225 ;  /* 0x0003cce101007387 */ /* 0x000fe80000100800 */
[----:B------:R-:W-:Y:S04]  /*c5b0*/  STL [R1+0x3a0], R228 ;  /* 0x0003a0e401007387 */ /* 0x000fe80000100800 */
[----:B------:R-:W-:Y:S04]  /*c5c0*/  STL [R1+0x3c4], R226 ;  /* 0x0003c4e201007387 */ /* 0x000fe80000100800 */
[----:B------:R-:W-:Y:S01]  /*c5d0*/  STL [R1+0x398], R229 ;  /* 0x000398e501007387 */ /* 0x000fe20000100800 */
[----:B------:R-:W-:-:S02]  /*c5e0*/  IADD3 R244, P2, R244, UR9, RZ ;  /* 0x00000009f4f47c10 */ /* 0x000fc4000ff5e0ff */
[----:B------:R-:W-:-:S03]  /*c5f0*/  IADD3.X R232, R232, UR6, RZ, P3, !PT ;  /* 0x00000006e8e87c10 */ /* 0x000fc60009ffe4ff */
[----:B------:R0:W-:Y:S01]  /*c600*/  STL [R1+0x390], R244 ;  /* 0x000390f401007387 */ /* 0x0001e20000100800 */
[----:B------:R-:W-:-:S03]  /*c610*/  IADD3 R233, P3, R233, UR9, RZ ;  /* 0x00000009e9e97c10 */ /* 0x000fc6000ff7e0ff */
[----:B0-----:R-:W4:Y:S01]  /*c620*/  LDL.LU R244, [R1+0x394] ;  /* 0x0003940001f47983 */ /* 0x001f220000300800 */
[----:B------:R-:W-:-:S03]  /*c630*/  IADD3.X R239, R239, UR6, RZ, P4, !PT ;  /* 0x00000006efef7c10 */ /* 0x000fc6000a7fe4ff */
[----:B------:R-:W-:Y:S01]  /*c640*/  STL [R1+0x3bc], R227 ;  /* 0x0003bce301007387 */ /* 0x000fe20000100800 */
[----:B------:R-:W-:-:S03]  /*c650*/  IADD3 R235, P4, R235, UR9, RZ ;  /* 0x00000009ebeb7c10 */ /* 0x000fc6000ff9e0ff */
[----:B------:R-:W-:Y:S04]  /*c660*/  STL [R1+0x3b4], R232 ;  /* 0x0003b4e801007387 */ /* 0x000fe80000100800 */
[----:B------:R-:W-:Y:S04]  /*c670*/  STL [R1+0x388], R233 ;  /* 0x000388e901007387 */ /* 0x000fe80000100800 */
[----:B------:R-:W-:Y:S04]  /*c680*/  STL [R1+0x3ac], R239 ;  /* 0x0003acef01007387 */ /* 0x000fe80000100800 */
[----:B------:R-:W4:Y:S04]  /*c690*/  LDL.LU R210, [R1+0x368] ;  /* 0x0003680001d27983 */ /* 0x000f280000300800 */
[----:B------:R-:W-:Y:S04]  /*c6a0*/  STL [R1+0x380], R235 ;  /* 0x000380eb01007387 */ /* 0x000fe80000100800 */
[----:B------:R-:W4:Y:S01]  /*c6b0*/  LDL.LU R207, [R1+0x38c] ;  /* 0x00038c0001cf7983 */ /* 0x000f220000300800 */
[----:B--2---:R-:W-:-:S02]  /*c6c0*/  IADD3.X R240, R240, UR6, RZ, P5, !PT ;  /* 0x00000006f0f07c10 */ /* 0x004fc4000affe4ff */
[----:B------:R-:W-:-:S03]  /*c6d0*/  IADD3 R11, P5, R11, UR9, RZ ;  /* 0x000000090b0b7c10 */ /* 0x000fc6000ffbe0ff */
[----:B------:R-:W-:Y:S04]  /*c6e0*/  STL [R1+0x3a4], R240 ;  /* 0x0003a4f001007387 */ /* 0x000fe80000100800 */
[----:B------:R-:W2:Y:S04]  /*c6f0*/  LDL.LU R206, [R1+0x360] ;  /* 0x0003600001ce7983 */ /* 0x000ea80000300800 */
[----:B------:R0:W-:Y:S04]  /*c700*/  STL [R1+0x378], R11 ;  /* 0x0003780b01007387 */ /* 0x0001e80000100800 */
[----:B------:R-:W2:Y:S04]  /*c710*/  LDL.LU R203, [R1+0x384] ;  /* 0x0003840001cb7983 */ /* 0x000ea80000300800 */
[----:B0-----:R-:W2:Y:S04]  /*c720*/  LDL.LU R11, [R1+0x358] ;  /* 0x00035800010b7983 */ /* 0x001ea80000300800 */
[----:B------:R-:W2:Y:S04]  /*c730*/  LDL.LU R202, [R1+0x37c] ;  /* 0x00037c0001ca7983 */ /* 0x000ea80000300800 */
[----:B------:R-:W2:Y:S01]  /*c740*/  LDL.LU R199, [R1+0x350] ;  /* 0x0003500001c77983 */ /* 0x000ea20000300800 */
[----:B------:R-:W-:-:S05]  /*c750*/  IADD3.X R246, R246, UR6, RZ, P6, !PT ;  /* 0x00000006f6f67c10 */ /* 0x000fca000b7fe4ff */
[----:B------:R0:W-:Y:S04]  /*c760*/  STL [R1+0x39c], R246 ;  /* 0x00039cf601007387 */ /* 0x0001e80000100800 */
[----:B0-----:R-:W2:Y:S04]  /*c770*/  LDL.LU R246, [R1+0x374] ;  /* 0x0003740001f67983 */ /* 0x001ea80000300800 */
[----:B------:R-:W2:Y:S01]  /*c780*/  LDL.LU R198, [R1+0x348] ;  /* 0x0003480001c67983 */ /* 0x000ea20000300800 */
[----:B---3--:R-:W-:-:S03]  /*c790*/  IADD3 R243, P6, R243, UR9, RZ ;  /* 0x00000009f3f37c10 */ /* 0x008fc6000ffde0ff */
[----:B------:R-:W3:Y:S04]  /*c7a0*/  LDL.LU R195, [R1+0x36c] ;  /* 0x00036c0001c37983 */ /* 0x000ee80000300800 */
[----:B------:R-:W3:Y:S04]  /*c7b0*/  LDL.LU R194, [R1+0x340] ;  /* 0x0003400001c27983 */ /* 0x000ee80000300800 */
[----:B------:R0:W-:Y:S04]  /*c7c0*/  STL [R1+0x370], R243 ;  /* 0x000370f301007387 */ /* 0x0001e80000100800 */
        /* <DEDUP_REMOVED lines=9> */
[----:B0-----:R-:W3:Y:S04]  /*c860*/  LDL.LU R243, [R1+0x318] ;  /* 0x0003180001f37983 */ /* 0x001ee80000300800 */
[----:B------:R-:W3:Y:S04]  /*c870*/  LDL.LU R227, [R1+0x33c] ;  /* 0x00033c0001e37983 */ /* 0x000ee80000300800 */
[----:B------:R-:W3:Y:S04]  /*c880*/  LDL.LU R232, [R1+0x310] ;  /* 0x0003100001e87983 */ /* 0x000ee80000300800 */
[----:B------:R-:W3:Y:S01]  /*c890*/  LDL.LU R233, [R1+0x334] ;  /* 0x0003340001e97983 */ /* 0x000ee20000300800 */
[----:B----4-:R-:W-:-:S05]  /*c8a0*/  IADD3.X R244, R244, UR6, RZ, P1, !PT ;  /* 0x00000006f4f47c10 */ /* 0x010fca0008ffe4ff */
[----:B------:R0:W-:Y:S04]  /*c8b0*/  STL [R1+0x394], R244 ;  /* 0x000394f401007387 */ /* 0x0001e80000100800 */
[----:B------:R-:W4:Y:S04]  /*c8c0*/  LDL.LU R239, [R1+0x308] ;  /* 0x0003080001ef7983 */ /* 0x000f280000300800 */
[----:B------:R-:W4:Y:S04]  /*c8d0*/  LDL.LU R235, [R1+0x32c] ;  /* 0x00032c0001eb7983 */ /* 0x000f280000300800 */
[----:B------:R-:W4:Y:S01]  /*c8e0*/  LDL.LU R240, [R1+0x300] ;  /* 0x0003000001f07983 */ /* 0x000f220000300800 */
[----:B------:R-:W-:-:S03]  /*c8f0*/  IADD3 R210, P1, R210, UR9, RZ ;  /* 0x00000009d2d27c10 */ /* 0x000fc6000ff3e0ff */
[----:B0-----:R-:W4:Y:S01]  /*c900*/  LDL.LU R244, [R1+0x324] ;  /* 0x0003240001f47983 */ /* 0x001f220000300800 */
[----:B------:R-:W-:-:S03]  /*c910*/  IADD3.X R207, R207, UR6, RZ, P2, !PT ;  /* 0x00000006cfcf7c10 */ /* 0x000fc600097fe4ff */
[----:B------:R-:W-:Y:S04]  /*c920*/  STL [R1+0x368], R210 ;  /* 0x000368d201007387 */ /* 0x000fe80000100800 */
[----:B------:R-:W-:Y:S01]  /*c930*/  STL [R1+0x38c], R207 ;  /* 0x00038ccf01007387 */ /* 0x000fe20000100800 */
[----:B--2---:R-:W-:Y:S02]  /*c940*/  IADD3 R206, P2, R206, UR9, RZ ;  /* 0x00000009cece7c10 */ /* 0x004fe4000ff5e0ff */
[----:B------:R-:W-:Y:S02]  /*c950*/  IADD3.X R203, R203, UR6, RZ, P3, !PT ;  /* 0x00000006cbcb7c10 */ /* 0x000fe40009ffe4ff */
[----:B------:R-:W-:-:S05]  /*c960*/  IADD3 R11, P3, R11, UR9, RZ ;  /* 0x000000090b0b7c10 */ /* 0x000fca000ff7e0ff */
[----:B------:R0:W-:Y:S01]  /*c970*/  STL [R1+0x358], R11 ;  /* 0x0003580b01007387 */ /* 0x0001e20000100800 */
[----:B------:R-:W-:-:S03]  /*c980*/  IADD3.X R202, R202, UR6, RZ, P4, !PT ;  /* 0x00000006caca7c10 */ /* 0x000fc6000a7fe4ff */
[----:B------:R-:W-:Y:S04]  /*c990*/  STL [R1+0x360], R206 ;  /* 0x000360ce01007387 */ /* 0x000fe80000100800 */
[----:B0-----:R-:W2:Y:S04]  /*c9a0*/  LDL.LU R11, [R1+0x2f8] ;  /* 0x0002f800010b7983 */ /* 0x001ea80000300800 */
[----:B------:R-:W-:Y:S01]  /*c9b0*/  STL [R1+0x384], R203 ;  /* 0x000384cb01007387 */ /* 0x000fe20000100800 */
[----:B------:R-:W-:-:S05]  /*c9c0*/  IADD3.X R246, R246, UR6, RZ, P5, !PT ;  /* 0x00000006f6f67c10 */ /* 0x000fca000affe4ff */
[----:B------:R0:W-:Y:S04]  /*c9d0*/  STL [R1+0x374], R246 ;  /* 0x000374f601007387 */ /* 0x0001e80000100800 */
[----:B------:R-:W-:Y:S04]  /*c9e0*/  STL [R1+0x37c], R202 ;  /* 0x00037cca01007387 */ /* 0x000fe80000100800 */
[----:B0-----:R-:W2:Y:S01]  /*c9f0*/  LDL.LU R246, [R1+0x31c] ;  /* 0x00031c0001f67983 */ /* 0x001ea20000300800 */
[----:B------:R-:W-:Y:S02]  /*ca00*/  IADD3 R199, P4, R199, UR9, RZ ;  /* 0x00000009c7c77c10 */ /* 0x000fe4000ff9e0ff */
[----:B------:R-:W-:-:S02]  /*ca10*/  IADD3 R198, P5, R198, UR9, RZ ;  /* 0x00000009c6c67c10 */ /* 0x000fc4000ffbe0ff */
[----:B---3--:R-:W-:Y:S02]  /*ca20*/  IADD3.X R195, R195, UR6, RZ, P6, !PT ;  /* 0x00000006c3c37c10 */ /* 0x008fe4000b7fe4ff */
[----:B------:R-:W-:Y:S01]  /*ca30*/  IADD3 R194, P6, R194, UR9, RZ ;  /* 0x00000009c2c27c10 */ /* 0x000fe2000ffde0ff */
[----:B------:R-:W-:Y:S01]  /*ca40*/  STL [R1+0x350], R199 ;  /* 0x000350c701007387 */ /* 0x000fe20000100800 */
[----:B------:R-:W-:Y:S02]  /*ca50*/  IADD3.X R220, R220, UR6, RZ, P1, !PT ;  /* 0x00000006dcdc7c10 */ /* 0x000fe40008ffe4ff */
[----:B------:R-:W-:Y:S01]  /*ca60*/  IADD3 R221, P1, R221, UR9, RZ ;  /* 0x00000009dddd7c10 */ /* 0x000fe2000ff3e0ff */
        /* <DEDUP_REMOVED lines=21> */
[----:B------:R0:W-:Y:S04]  /*cbc0*/  STL [R1+0x318], R243 ;  /* 0x000318f301007387 */ /* 0x0001e80000100800 */
[----:B------:R-:W-:Y:S04]  /*cbd0*/  STL [R1+0x320], R226 ;  /* 0x000320e201007387 */ /* 0x000fe80000100800 */
[----:B0-----:R-:W3:Y:S04]  /*cbe0*/  LDL.LU R243, [R1+0x2f0] ;  /* 0x0002f00001f37983 */ /* 0x001ee80000300800 */
[----:B------:R-:W-:Y:S01]  /*cbf0*/  STL [R1+0x344], R229 ;  /* 0x000344e501007387 */ /* 0x000fe20000100800 */
[----:B----4-:R-:W-:-:S03]  /*cc00*/  IADD3 R239, P1, R239, UR9, RZ ;  /* 0x00000009efef7c10 */ /* 0x010fc6000ff3e0ff */
[----:B------:R-:W-:Y:S01]  /*cc10*/  STL [R1+0x33c], R227 ;  /* 0x00033ce301007387 */ /* 0x000fe20000100800 */
[----:B------:R-:W-:-:S03]  /*cc20*/  IADD3.X R235, R235, UR6, RZ, P2, !PT ;  /* 0x00000006ebeb7c10 */ /* 0x000fc600097fe4ff */
[----:B------:R-:W-:Y:S01]  /*cc30*/  STL [R1+0x310], R232 ;  /* 0x000310e801007387 */ /* 0x000fe20000100800 */
[----:B------:R-:W-:-:S03]  /*cc40*/  IADD3 R240, P2, R240, UR9, RZ ;  /* 0x00000009f0f07c10 */ /* 0x000fc6000ff5e0ff */
[----:B------:R-:W-:Y:S01]  /*cc50*/  STL [R1+0x334], R233 ;  /* 0x000334e901007387 */ /* 0x000fe20000100800 */
[----:B------:R-:W-:-:S03]  /*cc60*/  IADD3.X R244, R244, UR6, RZ, P3, !PT ;  /* 0x00000006f4f47c10 */ /* 0x000fc60009ffe4ff */
[----:B------:R-:W-:Y:S04]  /*cc70*/  STL [R1+0x308], R239 ;  /* 0x000308ef01007387 */ /* 0x000fe80000100800 */
[----:B------:R-:W4:Y:S04]  /*cc80*/  LDL.LU R210, [R1+0x314] ;  /* 0x0003140001d27983 */ /* 0x000f280000300800 */
[----:B------:R-:W-:Y:S04]  /*cc90*/  STL [R1+0x32c], R235 ;  /* 0x00032ceb01007387 */ /* 0x000fe80000100800 */
[----:B------:R-:W4:Y:S04]  /*cca0*/  LDL.LU R207, [R1+0x2e8] ;  /* 0x0002e80001cf7983 */ /* 0x000f280000300800 */
[----:B------:R-:W-:Y:S04]  /*ccb0*/  STL [R1+0x300], R240 ;  /* 0x000300f001007387 */ /* 0x000fe80000100800 */
[----:B------:R-:W4:Y:S04]  /*ccc0*/  LDL.LU R206, [R1+0x30c] ;  /* 0x00030c0001ce7983 */ /* 0x000f280000300800 */
[----:B------:R0:W-:Y:S04]  /*ccd0*/  STL [R1+0x324], R244 ;  /* 0x000324f401007387 */ /* 0x0001e80000100800 */
[----:B------:R-:W4:Y:S04]  /*cce0*/  LDL.LU R203, [R1+0x2e0] ;  /* 0x0002e00001cb7983 */ /* 0x000f280000300800 */
[----:B0-----:R-:W4:Y:S04]  /*ccf0*/  LDL.LU R244, [R1+0x304] ;  /* 0x0003040001f47983 */ /* 0x001f280000300800 */
[----:B------:R-:W4:Y:S04]  /*cd00*/  LDL.LU R202, [R1+0x2d8] ;  /* 0x0002d80001ca7983 */ /* 0x000f280000300800 */
[----:B------:R-:W4:Y:S01]  /*cd10*/  LDL.LU R199, [R1+0x2fc] ;  /* 0x0002fc0001c77983 */ /* 0x000f220000300800 */
[----:B--2---:R-:W-:-:S05]  /*cd20*/  IADD3 R11, P3, R11, UR9, RZ ;  /* 0x000000090b0b7c10 */ /* 0x004fca000ff7e0ff */
[----:B------:R0:W-:Y:S04]  /*cd30*/  STL [R1+0x2f8], R11 ;  /* 0x0002f80b01007387 */ /* 0x0001e80000100800 */
[----:B0-----:R-:W2:Y:S04]  /*cd40*/  LDL.LU R11, [R1+0x2d0] ;  /* 0x0002d000010b7983 */ /* 0x001ea80000300800 */
[----:B------:R-:W2:Y:S04]  /*cd50*/  LDL.LU R198, [R1+0x2f4] ;  /* 0x0002f40001c67983 */ /* 0x000ea80000300800 */
[----:B------:R-:W2:Y:S04]  /*cd60*/  LDL.LU R195, [R1+0x2c8] ;  /* 0x0002c80001c37983 */ /* 0x000ea80000300800 */
[----:B------:R-:W2:Y:S01]  /*cd70*/  LDL.LU R194, [R1+0x2ec] ;  /* 0x0002ec0001c27983 */ /* 0x000ea20000300800 */
[----:B------:R-:W-:-:S05]  /*cd80*/  IADD3.X R246, R246, UR6, RZ, P4, !PT ;  /* 0x00000006f6f67c10 */ /* 0x000fca000a7fe4ff */
[----:B------:R0:W-:Y:S04]  /*cd90*/  STL [R1+0x31c], R246 ;  /* 0x00031cf601007387 */ /* 0x0001e80000100800 */
[----:B------:R-:W2:Y:S04]  /*cda0*/  LDL.LU R220, [R1+0x2c0] ;  /* 0x0002c00001dc7983 */ /* 0x000ea80000300800 */
        /* <DEDUP_REMOVED lines=8> */
[----:B0-----:R-:W2:Y:S04]  /*ce30*/  LDL.LU R246, [R1+0x2c4] ;  /* 0x0002c40001f67983 */ /* 0x001ea80000300800 */
[----:B------:R-:W2:Y:S04]  /*ce40*/  LDL.LU R227, [R1+0x298] ;  /* 0x0002980001e37983 */ /* 0x000ea80000300800 */
[----:B------:R-:W2:Y:S04]  /*ce50*/  LDL.LU R232, [R1+0x2bc] ;  /* 0x0002bc0001e87983 */ /* 0x000ea80000300800 */
[----:B------:R-:W2:Y:S01]  /*ce60*/  LDL.LU R233, [R1+0x290] ;  /* 0x0002900001e97983 */ /* 0x000ea20000300800 */
[----:B---3--:R-:W-:-:S05]  /*ce70*/  IADD3 R243, P4, R243, UR9, RZ ;  /* 0x00000009f3f37c10 */ /* 0x008fca000ff9e0ff */
[----:B------:R0:W-:Y:S04]  /*ce80*/  STL [R1+0x2f0], R243 ;  /* 0x0002f0f301007387 */ /* 0x0001e80000100800 */
[----:B------:R-:W3:Y:S04]  /*ce90*/  LDL.LU R239, [R1+0x2b4] ;  /* 0x0002b40001ef7983 */ /* 0x000ee80000300800 */
[----:B------:R-:W3:Y:S04]  /*cea0*/  LDL.LU R235, [R1+0x288] ;  /* 0x0002880001eb7983 */ /* 0x000ee80000300800 */
[----:B------:R-:W3:Y:S04]  /*ceb0*/  LDL.LU R240, [R1+0x2ac] ;  /* 0x0002ac0001f07983 */ /* 0x000ee80000300800 */
[----:B0-----:R-:W3:Y:S01]  /*cec0*/  LDL.LU R243, [R1+0x280] ;  /* 0x0002800001f37983 */ /* 0x001ee20000300800 */
[----:B----4-:R-:W-:-:S02]  /*ced0*/  IADD3.X R210, R210, UR6, RZ, P5, !PT ;  /* 0x00000006d2d27c10 */ /* 0x010fc4000affe4ff */
[----:B------:R-:W-:-:S03]  /*cee0*/  IADD3 R207, P5, R207, UR9, RZ ;  /* 0x00000009cfcf7c10 */ /* 0x000fc6000ffbe0ff */
[----:B------:R-:W-:Y:S04]  /*cef0*/  STL [R1+0x314], R210 ;  /* 0x000314d201007387 */ /* 0x000fe80000100800 */
[----:B------:R-:W-:Y:S01]  /*cf00*/  STL [R1+0x2e8], R207 ;  /* 0x0002e8cf01007387 */ /* 0x000fe20000100800 */
[----:B------:R-:W-:Y:S02]  /*cf10*/  IADD3.X R206, R206, UR6, RZ, P6, !PT ;  /* 0x00000006cece7c10 */ /* 0x000fe4000b7fe4ff */
[----:B------:R-:W-:Y:S02]  /*cf20*/  IADD3 R203, P6, R203, UR9, RZ ;  /* 0x00000009cbcb7c10 */ /* 0x000fe4000ffde0ff */
[----:B------:R-:W-:Y:S02]  /*cf30*/  IADD3.X R244, R244, UR6, RZ, P1, !PT ;  /* 0x00000006f4f47c10 */ /* 0x000fe40008ffe4ff */
[----:B------:R-:W-:-:S03]  /*cf40*/  IADD3 R202, P1, R202, UR9, RZ ;  /* 0x00000009caca7c10 */ /* 0x000fc6000ff3e0ff */
[----:B------:R0:W-:Y:S01]  /*cf50*/  STL [R1+0x304], R244 ;  /* 0x000304f401007387 */ /* 0x0001e20000100800 */
[----:B------:R-:W-:-:S03]  /*cf60*/  IADD3.X R199, R199, UR6, RZ, P2, !PT ;  /* 0x00000006c7c77c10 */ /* 0x000fc600097fe4ff */
[----:B------:R-:W-:Y:S04]  /*cf70*/  STL [R1+0x30c], R206 ;  /* 0x00030cce01007387 */ /* 0x000fe80000100800 */
[----:B0-----:R-:W4:Y:S04]  /*cf80*/  LDL.LU R244, [R1+0x2a4] ;  /* 0x0002a40001f47983 */ /* 0x001f280000300800 */
[----:B------:R-:W-:Y:S01]  /*cf90*/  STL [R1+0x2e0], R203 ;  /* 0x0002e0cb01007387 */ /* 0x000fe20000100800 */
[----:B--2---:R-:W-:Y:S02]  /*cfa0*/  IADD3 R11, P2, R11, UR9, RZ ;  /* 0x000000090b0b7c10 */ /* 0x004fe4000ff5e0ff */
[----:B------:R-:W-:-:S03]  /*cfb0*/  IADD3.X R198, R198, UR6, RZ, P3, !PT ;  /* 0x00000006c6c67c10 */ /* 0x000fc60009ffe4ff */
[----:B------:R0:W-:Y:S01]  /*cfc0*/  STL [R1+0x2d0], R11 ;  /* 0x0002d00b01007387 */ /* 0x0001e20000100800 */
[----:B------:R-:W-:-:S03]  /*cfd0*/  IADD3 R195, P3, R195, UR9, RZ ;  /* 0x00000009c3c37c10 */ /* 0x000fc6000ff7e0ff */
[----:B------:R-:W-:Y:S01]  /*cfe0*/  STL [R1+0x2d8], R202 ;  /* 0x0002d8ca01007387 */ /* 0x000fe20000100800 */
[----:B------:R-:W-:-:S03]  /*cff0*/  IADD3.X R194, R194, UR6, RZ, P4, !PT ;  /* 0x00000006c2c27c10 */ /* 0x000fc6000a7fe4ff */
[----:B0-----:R-:W2:Y:S04]  /*d000*/  LDL.LU R11, [R1+0x278] ;  /* 0x00027800010b7983 */ /* 0x001ea80000300800 */
[----:B------:R-:W-:Y:S04]  /*d010*/  STL [R1+0x2fc], R199 ;  /* 0x0002fcc701007387 */ /* 0x000fe80000100800 */
[----:B------:R-:W-:Y:S04]  /*d020*/  STL [R1+0x2f4], R198 ;  /* 0x0002f4c601007387 */ /* 0x000fe80000100800 */
        /* <DEDUP_REMOVED lines=17> */
[----:B------:R-:W-:-:S05]  /*d140*/  IADD3.X R246, R246, UR6, RZ, P3, !PT ;  /* 0x00000006f6f67c10 */ /* 0x000fca0009ffe4ff */
[----:B------:R0:W-:Y:S04]  /*d150*/  STL [R1+0x2c4], R246 ;  /* 0x0002c4f601007387 */ /* 0x0001e80000100800 */
[----:B------:R1:W-:Y:S04]  /*d160*/  STL [R1+0x2cc], R226 ;  /* 0x0002cce201007387 */ /* 0x0003e80000100800 */
[----:B0-----:R-:W2:Y:S01]  /*d170*/  LDL.LU R246, [R1+0x29c] ;  /* 0x00029c0001f67983 */ /* 0x001ea20000300800 */
[----:B------:R-:W-:Y:S02]  /*d180*/  IADD3 R229, P2, R229, UR9, RZ ;  /* 0x00000009e5e57c10 */ /* 0x000fe4000ff5e0ff */
[----:B------:R-:W-:-:S02]  /*d190*/  IADD3 R227, P3, R227, UR9, RZ ;  /* 0x00000009e3e37c10 */ /* 0x000fc4000ff7e0ff */
[----:B------:R-:W-:Y:S02]  /*d1a0*/  IADD3.X R232, R232, UR6, RZ, P4, !PT ;  /* 0x00000006e8e87c10 */ /* 0x000fe4000a7fe4ff */
[----:B------:R-:W-:Y:S01]  /*d1b0*/  IADD3 R233, P4, R233, UR9, RZ ;  /* 0x00000009e9e97c10 */ /* 0x000fe2000ff9e0ff */
[----:B------:R0:W-:Y:S01]  /*d1c0*/  STL [R1+0x2a0], R229 ;  /* 0x0002a0e501007387 */ /* 0x0001e20000100800 */
[----:B---3--:R-:W-:-:S03]  /*d1d0*/  IADD3.X R239, R239, UR6, RZ, P5, !PT ;  /* 0x00000006efef7c10 */ /* 0x008fc6000affe4ff */
[----:B------:R3:W-:Y:S01]  /*d1e0*/  STL [R1+0x298], R227 ;  /* 0x000298e301007387 */ /* 0x0007e20000100800 */
[----:B------:R-:W-:-:S03]  /*d1f0*/  IADD3 R235, P5, R235, UR9, RZ ;  /* 0x00000009ebeb7c10 */ /* 0x000fc6000ffbe0ff */
[----:B------:R3:W-:Y:S01]  /*d200*/  STL [R1+0x2bc], R232 ;  /* 0x0002bce801007387 */ /* 0x0007e20000100800 */
[----:B------:R-:W-:-:S03]  /*d210*/  IADD3.X R240, R240, UR6, RZ, P6, !PT ;  /* 0x00000006f0f07c10 */ /* 0x000fc6000b7fe4ff */
[----:B------:R-:W-:Y:S01]  /*d220*/  STL [R1+0x290], R233 ;  /* 0x000290e901007387 */ /* 0x000fe20000100800 */
[----:B------:R-:W-:-:S03]  /*d230*/  IADD3 R243, P6, R243, UR9, RZ ;  /* 0x00000009f3f37c10 */ /* 0x000fc6000ffde0ff */
[----:B------:R-:W-:Y:S04]  /*d240*/  STL [R1+0x2b4], R239 ;  /* 0x0002b4ef01007387 */ /* 0x000fe80000100800 */
[----:B------:R-:W3:Y:S04]  /*d250*/  LDL.LU R210, [R1+0x270] ;  /* 0x0002700001d27983 */ /* 0x000ee80000300800 */
[----:B------:R-:W-:Y:S04]  /*d260*/  STL [R1+0x288], R235 ;  /* 0x000288eb01007387 */ /* 0x000fe80000100800 */
[----:B------:R-:W3:Y:S04]  /*d270*/  LDL.LU R207, [R1+0x294] ;  /* 0x0002940001cf7983 */ /* 0x000ee80000300800 */
[----:B------:R-:W-:Y:S04]  /*d280*/  STL [R1+0x2ac], R240 ;  /* 0x0002acf001007387 */ /* 0x000fe80000100800 */
[----:B------:R-:W3:Y:S04]  /*d290*/  LDL.LU R206, [R1+0x268] ;  /* 0x0002680001ce7983 */ /* 0x000ee80000300800 */
[----:B------:R-:W-:Y:S04]  /*d2a0*/  STL [R1+0x280], R243 ;  /* 0x000280f301007387 */ /* 0x000fe80000100800 */
[----:B------:R-:W3:Y:S04]  /*d2b0*/  LDL.LU R203, [R1+0x28c] ;  /* 0x00028c0001cb7983 */ /* 0x000ee80000300800 */
[----:B------:R-:W3:Y:S04]  /*d2c0*/  LDL.LU R202, [R1+0x260] ;  /* 0x0002600001ca7983 */ /* 0x000ee80000300800 */
[----:B------:R-:W3:Y:S04]  /*d2d0*/  LDL.LU R199, [R1+0x284] ;  /* 0x0002840001c77983 */ /* 0x000ee80000300800 */
[----:B------:R-:W3:Y:S04]  /*d2e0*/  LDL.LU R198, [R1+0x258] ;  /* 0x0002580001c67983 */ /* 0x000ee80000300800 */
[----:B------:R-:W3:Y:S01]  /*d2f0*/  LDL.LU R195, [R1+0x27c] ;  /* 0x00027c0001c37983 */ /* 0x000ee20000300800 */
[----:B----4-:R-:W-:-:S05]  /*d300*/  IADD3.X R244, R244, UR6, RZ, P1, !PT ;  /* 0x00000006f4f47c10 */ /* 0x010fca0008ffe4ff */
[----:B------:R-:W-:Y:S04]  /*d310*/  STL [R1+0x2a4], R244 ;  /* 0x0002a4f401007387 */ /* 0x000fe80000100800 */
[----:B------:R-:W4:Y:S04]  /*d320*/  LDL.LU R194, [R1+0x250] ;  /* 0x0002500001c27983 */ /* 0x000f280000300800 */
[----:B------:R-:W4:Y:S04]  /*d330*/  LDL.LU R220, [R1+0x274] ;  /* 0x0002740001dc7983 */ /* 0x000f280000300800 */
[----:B------:R-:W4:Y:S01]  /*d340*/  LDL.LU R221, [R1+0x248] ;  /* 0x0002480001dd7983 */ /* 0x000f220000300800 */
[----:B--2---:R-:W-:-:S05]  /*d350*/  IADD3 R11, P1, R11, UR9, RZ ;  /* 0x000000090b0b7c10 */ /* 0x004fca000ff3e0ff */
[----:B------:R2:W-:Y:S04]  /*d360*/  STL [R1+0x278], R11 ;  /* 0x0002780b01007387 */ /* 0x0005e80000100800 */
[----:B------:R-:W4:Y:S04]  /*d370*/  LDL.LU R219, [R1+0x26c] ;  /* 0x00026c0001db7983 */ /* 0x000f280000300800 */
[----:B------:R-:W4:Y:S04]  /*d380*/  LDL.LU R224, [R1+0x240] ;  /* 0x0002400001e07983 */ /* 0x000f280000300800 */
[----:B------:R-:W4:Y:S04]  /*d390*/  LDL.LU R222, [R1+0x264] ;  /* 0x0002640001de7983 */ /* 0x000f280000300800 */
[----:B------:R-:W4:Y:S04]  /*d3a0*/  LDL.LU R225, [R1+0x238] ;  /* 0x0002380001e17983 */ /* 0x000f280000300800 */
[----:B------:R-:W4:Y:S04]  /*d3b0*/  LDL.LU R228, [R1+0x25c] ;  /* 0x00025c0001e47983 */ /* 0x000f280000300800 */
[----:B-1----:R-:W4:Y:S04]  /*d3c0*/  LDL.LU R226, [R1+0x230] ;  /* 0x0002300001e27983 */ /* 0x002f280000300800 */
[----:B0-----:R-:W4:Y:S04]  /*d3d0*/  LDL.LU R229, [R1+0x254] ;  /* 0x0002540001e57983 */ /* 0x001f280000300800 */
[----:B---3--:R-:W3:Y:S04]  /*d3e0*/  LDL.LU R227, [R1+0x228] ;  /* 0x0002280001e37983 */ /* 0x008ee80000300800 */
[----:B------:R-:W3:Y:S04]  /*d3f0*/  LDL.LU R232, [R1+0x24c] ;  /* 0x00024c0001e87983 */ /* 0x000ee80000300800 */
[----:B--2---:R-:W2:Y:S04]  /*d400*/  LDL.LU R11, [R1+0x220] ;  /* 0x00022000010b7983 */ /* 0x004ea80000300800 */
        /* <DEDUP_REMOVED lines=8> */
[----:B0-----:R-:W2:Y:S01]  /*d490*/  LDL.LU R246, [R1+0x22c] ;  /* 0x00022c0001f67983 */ /* 0x001ea20000300800 */
[----:B------:R-:W-:-:S02]  /*d4a0*/  IADD3 R210, P2, R210, UR9, RZ ;  /* 0x00000009d2d27c10 */ /* 0x000fc4000ff5e0ff */
        /* <DEDUP_REMOVED lines=13> */
[----:B------:R-:W-:Y:S04]  /*d580*/  STL [R1+0x258], R198 ;  /* 0x000258c601007387 */ /* 0x000fe80000100800 */
[----:B------:R-:W-:Y:S01]  /*d590*/  STL [R1+0x27c], R195 ;  /* 0x00027cc301007387 */ /* 0x000fe20000100800 */
[----:B----4-:R-:W-:Y:S02]  /*d5a0*/  IADD3 R194, P6, R194, UR9, RZ ;  /* 0x00000009c2c27c10 */ /* 0x010fe4000ffde0ff */
[----:B------:R-:W-:-:S03]  /*d5b0*/  IADD3.X R220, R220, UR6, RZ, P1, !PT ;  /* 0x00000006dcdc7c10 */ /* 0x000fc60008ffe4ff */
[----:B------:R-:W-:Y:S01]  /*d5c0*/  STL [R1+0x250], R194 ;  /* 0x000250c201007387 */ /* 0x000fe20000100800 */
[----:B------:R-:W-:-:S03]  /*d5d0*/  IADD3 R221, P1, R221, UR9, RZ ;  /* 0x00000009dddd7c10 */ /* 0x000fc6000ff3e0ff */
[----:B------:R-:W-:Y:S04]  /*d5e0*/  STL [R1+0x274], R220 ;  /* 0x000274dc01007387 */ /* 0x000fe80000100800 */
[----:B------:R-:W-:Y:S01]  /*d5f0*/  STL [R1+0x248], R221 ;  /* 0x000248dd01007387 */ /* 0x000fe20000100800 */
[----:B------:R-:W-:Y:S02]  /*d600*/  IADD3.X R219, R219, UR6, RZ, P2, !PT ;  /* 0x00000006dbdb7c10 */ /* 0x000fe400097fe4ff */
        /* <DEDUP_REMOVED lines=12> */
[----:B---3--:R-:W-:Y:S02]  /*d6d0*/  IADD3 R227, P5, R227, UR9, RZ ;  /* 0x00000009e3e37c10 */ /* 0x008fe4000ffbe0ff */
[----:B------:R-:W-:Y:S02]  /*d6e0*/  IADD3.X R232, R232, UR6, RZ, P6, !PT ;  /* 0x00000006e8e87c10 */ /* 0x000fe4000b7fe4ff */
[----:B--2---:R-:W-:Y:S01]  /*d6f0*/  IADD3 R11, P6, R11, UR9, RZ ;  /* 0x000000090b0b7c10 */ /* 0x004fe2000ffde0ff */
[----:B------:R-:W-:Y:S01]  /*d700*/  STL [R1+0x254], R229 ;  /* 0x000254e501007387 */ /* 0x000fe20000100800 */
[----:B------:R-:W-:-:S03]  /*d710*/  IADD3.X R233, R233, UR6, RZ, P1, !PT ;  /* 0x00000006e9e97c10 */ /* 0x000fc60008ffe4ff */
[----:B------:R0:W-:Y:S01]  /*d720*/  STL [R1+0x220], R11 ;  /* 0x0002200b01007387 */ /* 0x0001e20000100800 */
[----:B------:R-:W-:-:S03]  /*d730*/  IADD3 R239, P1, R239, UR9, RZ ;  /* 0x00000009efef7c10 */ /* 0x000fc6000ff3e0ff */
[----:B------:R1:W-:Y:S01]  /*d740*/  STL [R1+0x228], R227 ;  /* 0x000228e301007387 */ /* 0x0003e20000100800 */
[----:B------:R-:W-:-:S03]  /*d750*/  IADD3.X R235, R235, UR6, RZ, P2, !PT ;  /* 0x00000006ebeb7c10 */ /* 0x000fc600097fe4ff */
[----:B0-----:R-:W2:Y:S04]  /*d760*/  LDL.LU R11, [R1+0x200] ;  /* 0x00020000010b7983 */ /* 0x001ea80000300800 */
[----:B------:R0:W-:Y:S04]  /*d770*/  STL [R1+0x24c], R232 ;  /* 0x00024ce801007387 */ /* 0x0001e80000100800 */
[----:B------:R-:W-:Y:S04]  /*d780*/  STL [R1+0x244], R233 ;  /* 0x000244e901007387 */ /* 0x000fe80000100800 */
[----:B------:R-:W-:Y:S01]  /*d790*/  STL [R1+0x218], R239 ;  /* 0x000218ef01007387 */ /* 0x000fe20000100800 */
[----:B------:R-:W-:-:S03]  /*d7a0*/  IADD3 R240, P2, R240, UR9, RZ ;  /* 0x00000009f0f07c10 */ /* 0x000fc6000ff5e0ff */
[----:B------:R-:W-:Y:S01]  /*d7b0*/  STL [R1+0x23c], R235 ;  /* 0x00023ceb01007387 */ /* 0x000fe20000100800 */
[----:B------:R-:W-:-:S03]  /*d7c0*/  IADD3.X R243, R243, UR6, RZ, P3, !PT ;  /* 0x00000006f3f37c10 */ /* 0x000fc60009ffe4ff */
[----:B------:R-:W-:Y:S01]  /*d7d0*/  STL [R1+0x210], R240 ;  /* 0x000210f001007387 */ /* 0x000fe20000100800 */
[----:B------:R-:W-:-:S03]  /*d7e0*/  IADD3 R244, P3, R244, UR9, RZ ;  /* 0x00000009f4f47c10 */ /* 0x000fc6000ff7e0ff */
[----:B------:R-:W3:Y:S01]  /*d7f0*/  LDL.LU R214, [R1+0x224] ;  /* 0x0002240001d67983 */ /* 0x000ee20000300800 */
[----:B------:R-:W-:-:S03]  /*d800*/  IADD3.X R246, R246, UR6, RZ, P4, !PT ;  /* 0x00000006f6f67c10 */ /* 0x000fc6000a7fe4ff */
[----:B------:R-:W-:Y:S04]  /*d810*/  STL [R1+0x234], R243 ;  /* 0x000234f301007387 */ /* 0x000fe80000100800 */
[----:B------:R-:W4:Y:S04]  /*d820*/  LDL.LU R211, [R1+0x1f8] ;  /* 0x0001f80001d37983 */ /* 0x000f280000300800 */
[----:B------:R-:W-:Y:S04]  /*d830*/  STL [R1+0x208], R244 ;  /* 0x000208f401007387 */ /* 0x000fe80000100800 */
[----:B------:R-:W4:Y:S04]  /*d840*/  LDL.LU R210, [R1+0x21c] ;  /* 0x00021c0001d27983 */ /* 0x000f280000300800 */
[----:B------:R0:W-:Y:S04]  /*d850*/  STL [R1+0x22c], R246 ;  /* 0x00022cf601007387 */ /* 0x0001e80000100800 */
[----:B------:R-:W4:Y:S04]  /*d860*/  LDL.LU R207, [R1+0x1f0] ;  /* 0x0001f00001cf7983 */ /* 0x000f280000300800 */
        /* <DEDUP_REMOVED lines=16> */
[----:B-1----:R-:W4:Y:S04]  /*d970*/  LDL.LU R227, [R1+0x1d4] ;  /* 0x0001d40001e37983 */ /* 0x002f280000300800 */
[----:B0-----:R-:W4:Y:S04]  /*d980*/  LDL.LU R232, [R1+0x1a8] ;  /* 0x0001a80001e87983 */ /* 0x001f280000300800 */
[----:B------:R-:W4:Y:S04]  /*d990*/  LDL.LU R246, [R1+0x1cc] ;  /* 0x0001cc0001f67983 */ /* 0x000f280000300800 */
[----:B------:R-:W4:Y:S04]  /*d9a0*/  LDL.LU R233, [R1+0x1a0] ;  /* 0x0001a00001e97983 */ /* 0x000f280000300800 */
[----:B------:R-:W4:Y:S04]  /*d9b0*/  LDL.LU R239, [R1+0x1c4] ;  /* 0x0001c40001ef7983 */ /* 0x000f280000300800 */
[----:B------:R-:W4:Y:S01]  /*d9c0*/  LDL.LU R235, [R1+0x198] ;  /* 0x0001980001eb7983 */ /* 0x000f220000300800 */
[----:B--2---:R-:W-:-:S05]  /*d9d0*/  IADD3 R11, P4, R11, UR9, RZ ;  /* 0x000000090b0b7c10 */ /* 0x004fca000ff9e0ff */
[----:B------:R0:W-:Y:S04]  /*d9e0*/  STL [R1+0x200], R11 ;  /* 0x0002000b01007387 */ /* 0x0001e80000100800 */
[----:B------:R-:W2:Y:S04]  /*d9f0*/  LDL.LU R240, [R1+0x1bc] ;  /* 0x0001bc0001f07983 */ /* 0x000ea80000300800 */
[----:B------:R-:W2:Y:S04]  /*da00*/  LDL.LU R243, [R1+0x190] ;  /* 0x0001900001f37983 */ /* 0x000ea80000300800 */
[----:B------:R-:W2:Y:S04]  /*da10*/  LDL.LU R244, [R1+0x1b4] ;  /* 0x0001b40001f47983 */ /* 0x000ea80000300800 */
[----:B0-----:R-:W2:Y:S01]  /*da20*/  LDL.LU R11, [R1+0x188] ;  /* 0x00018800010b7983 */ /* 0x001ea20000300800 */
[----:B---3--:R-:W-:-:S02]  /*da30*/  IADD3.X R214, R214, UR6, RZ, P5, !PT ;  /* 0x00000006d6d67c10 */ /* 0x008fc4000affe4ff */
[----:B----4-:R-:W-:-:S03]  /*da40*/  IADD3 R211, P5, R211, UR9, RZ ;  /* 0x00000009d3d37c10 */ /* 0x010fc6000ffbe0ff */
        /* <DEDUP_REMOVED lines=42> */
[----:B0-----:R-:W3:Y:S01]  /*dcf0*/  LDL.LU R246, [R1+0x1ac] ;  /* 0x0001ac0001f67983 */ /* 0x001ee20000300800 */
[----:B------:R-:W-:Y:S02]  /*dd00*/  IADD3 R232, P3, R232, UR9, RZ ;  /* 0x00000009e8e87c10 */ /* 0x000fe4000ff7e0ff */
[----:B------:R-:W-:-:S02]  /*dd10*/  IADD3 R233, P4, R233, UR9, RZ ;  /* 0x00000009e9e97c10 */ /* 0x000fc4000ff9e0ff */
[----:B------:R-:W-:Y:S02]  /*dd20*/  IADD3.X R239, R239, UR6, RZ, P5, !PT ;  /* 0x00000006efef7c10 */ /* 0x000fe4000affe4ff */
[----:B------:R-:W-:Y:S01]  /*dd30*/  IADD3 R235, P5, R235, UR9, RZ ;  /* 0x00000009ebeb7c10 */ /* 0x000fe2000ffbe0ff */
[----:B------:R0:W-:Y:S04]  /*dd40*/  STL [R1+0x1a8], R232 ;  /* 0x0001a8e801007387 */ /* 0x0001e80000100800 */
[----:B------:R4:W-:Y:S04]  /*dd50*/  STL [R1+0x1a0], R233 ;  /* 0x0001a0e901007387 */ /* 0x0009e80000100800 */
[----:B------:R4:W-:Y:S04]  /*dd60*/  STL [R1+0x1c4], R239 ;  /* 0x0001c4ef01007387 */ /* 0x0009e80000100800 */
[----:B------:R4:W-:Y:S01]  /*dd70*/  STL [R1+0x198], R235 ;  /* 0x000198eb01007387 */ /* 0x0009e20000100800 */
[----:B--2---:R-:W-:-:S02]  /*dd80*/  IADD3.X R240, R240, UR6, RZ, P6, !PT ;  /* 0x00000006f0f07c10 */ /* 0x004fc4000b7fe4ff */
[----:B------:R-:W-:-:S03]  /*dd90*/  IADD3 R243, P6, R243, UR9, RZ ;  /* 0x00000009f3f37c10 */ /* 0x000fc6000ffde0ff */
[----:B------:R2:W-:Y:S01]  /*dda0*/  STL [R1+0x1bc], R240 ;  /* 0x0001bcf001007387 */ /* 0x0005e20000100800 */
[----:B------:R-:W-:-:S03]  /*ddb0*/  IADD3.X R244, R244, UR6, RZ, P1, !PT ;  /* 0x00000006f4f47c10 */ /* 0x000fc60008ffe4ff */
[----:B------:R-:W3:Y:S01]  /*ddc0*/  LDL.LU R214, [R1+0x180] ;  /* 0x0001800001d67983 */ /* 0x000ee20000300800 */
[----:B------:R-:W-:-:S03]  /*ddd0*/  IADD3 R11, P1, R11, UR9, RZ ;  /* 0x000000090b0b7c10 */ /* 0x000fc6000ff3e0ff */
[----:B------:R3:W-:Y:S04]  /*dde0*/  STL [R1+0x190], R243 ;  /* 0x000190f301007387 */ /* 0x0007e80000100800 */
[----:B------:R-:W3:Y:S04]  /*ddf0*/  LDL.LU R211, [R1+0x1a4] ;  /* 0x0001a40001d37983 */ /* 0x000ee80000300800 */
[----:B------:R3:W-:Y:S04]  /*de00*/  STL [R1+0x1b4], R244 ;  /* 0x0001b4f401007387 */ /* 0x0007e80000100800 */
        /* <DEDUP_REMOVED lines=19> */
[----:B-1----:R-:W3:Y:S04]  /*df40*/  LDL.LU R227, [R1+0x130] ;  /* 0x0001300001e37983 */ /* 0x002ee80000300800 */
[----:B0-----:R-:W3:Y:S04]  /*df50*/  LDL.LU R232, [R1+0x154] ;  /* 0x0001540001e87983 */ /* 0x001ee80000300800 */
[----:B----4-:R-:W4:Y:S04]  /*df60*/  LDL.LU R233, [R1+0x128] ;  /* 0x0001280001e97983 */ /* 0x010f280000300800 */
[----:B------:R-:W4:Y:S04]  /*df70*/  LDL.LU R239, [R1+0x14c] ;  /* 0x00014c0001ef7983 */ /* 0x000f280000300800 */
[----:B------:R-:W4:Y:S04]  /*df80*/  LDL.LU R235, [R1+0x120] ;  /* 0x0001200001eb7983 */ /* 0x000f280000300800 */
[----:B--2---:R-:W2:Y:S01]  /*df90*/  LDL.LU R240, [R1+0x144] ;  /* 0x0001440001f07983 */ /* 0x004ea20000300800 */
[----:B---3--:R-:W-:-:S05]  /*dfa0*/  IADD3.X R246, R246, UR6, RZ, P2, !PT ;  /* 0x00000006f6f67c10 */ /* 0x008fca00097fe4ff */
[----:B------:R0:W-:Y:S04]  /*dfb0*/  STL [R1+0x1ac], R246 ;  /* 0x0001acf601007387 */ /* 0x0001e80000100800 */
[----:B------:R-:W3:Y:S04]  /*dfc0*/  LDL.LU R243, [R1+0x118] ;  /* 0x0001180001f37983 */ /* 0x000ee80000300800 */
[----:B------:R-:W3:Y:S04]  /*dfd0*/  LDL.LU R244, [R1+0x13c] ;  /* 0x00013c0001f47983 */ /* 0x000ee80000300800 */
[----:B------:R-:W3:Y:S04]  /*dfe0*/  LDL.LU R11, [R1+0x110] ;  /* 0x00011000010b7983 */ /* 0x000ee80000300800 */
[----:B0-----:R-:W3:Y:S01]  /*dff0*/  LDL.LU R246, [R1+0x134] ;  /* 0x0001340001f67983 */ /* 0x001ee20000300800 */
[----:B------:R-:W-:-:S02]  /*e000*/  IADD3 R214, P2, R214, UR9, RZ ;  /* 0x00000009d6d67c10 */ /* 0x000fc4000ff5e0ff */
[----:B------:R-:W-:-:S03]  /*e010*/  IADD3.X R211, R211, UR6, RZ, P3, !PT ;  /* 0x00000006d3d37c10 */ /* 0x000fc60009ffe4ff */
[----:B------:R0:W-:Y:S01]  /*e020*/  STL [R1+0x180], R214 ;  /* 0x000180d601007387 */ /* 0x0001e20000100800 */
[----:B------:R-:W-:-:S03]  /*e030*/  IADD3 R210, P3, R210, UR9, RZ ;  /* 0x00000009d2d27c10 */ /* 0x000fc6000ff7e0ff */
[----:B------:R1:W-:Y:S01]  /*e040*/  STL [R1+0x1a4], R211 ;  /* 0x0001a4d301007387 */ /* 0x0003e20000100800 */
        /* <DEDUP_REMOVED lines=38> */
[----:B----4-:R-:W-:-:S03]  /*e2b0*/  IADD3 R233, P1, R233, UR9, RZ ;  /* 0x00000009e9e97c10 */ /* 0x010fc6000ff3e0ff */
[----:B------:R4:W-:Y:S01]  /*e2c0*/  STL [R1+0x154], R232 ;  /* 0x000154e801007387 */ /* 0x0009e20000100800 */
[----:B------:R-:W-:-:S03]  /*e2d0*/  IADD3.X R239, R239, UR6, RZ, P2, !PT ;  /* 0x00000006efef7c10 */ /* 0x000fc600097fe4ff */
[----:B------:R4:W-:Y:S01]  /*e2e0*/  STL [R1+0x128], R233 ;  /* 0x000128e901007387 */ /* 0x0009e20000100800 */
[----:B------:R-:W-:-:S03]  /*e2f0*/  IADD3 R235, P2, R235, UR9, RZ ;  /* 0x00000009ebeb7c10 */ /* 0x000fc6000ff5e0ff */
[----:B------:R4:W-:Y:S01]  /*e300*/  STL [R1+0x14c], R239 ;  /* 0x00014cef01007387 */ /* 0x0009e20000100800 */
[----:B--2---:R-:W-:-:S03]  /*e310*/  IADD3.X R240, R240, UR6, RZ, P3, !PT ;  /* 0x00000006f0f07c10 */ /* 0x004fc60009ffe4ff */
[----:B------:R2:W-:Y:S04]  /*e320*/  STL [R1+0x120], R235 ;  /* 0x000120eb01007387 */ /* 0x0005e80000100800 */
[----:B------:R2:W-:Y:S01]  /*e330*/  STL [R1+0x144], R240 ;  /* 0x000144f001007387 */ /* 0x0005e20000100800 */
[----:B---3--:R-:W-:Y:S02]  /*e340*/  IADD3 R243, P3, R243, UR9, RZ ;  /* 0x00000009f3f37c10 */ /* 0x008fe4000ff7e0ff */
[----:B------:R-:W-:-:S03]  /*e350*/  IADD3.X R244, R244, UR6, RZ, P4, !PT ;  /* 0x00000006f4f47c10 */ /* 0x000fc6000a7fe4ff */
[----:B------:R3:W-:Y:S01]  /*e360*/  STL [R1+0x118], R243 ;  /* 0x000118f301007387 */ /* 0x0007e20000100800 */
[----:B------:R-:W-:-:S03]  /*e370*/  IADD3 R11, P4, R11, UR8, RZ ;  /* 0x000000080b0b7c10 */ /* 0x000fc6000ff9e0ff */
[----:B------:R-:W3:Y:S01]  /*e380*/  LDL.LU R215, [R1+0x108] ;  /* 0x0001080001d77983 */ /* 0x000ee20000300800 */
[----:B------:R-:W-:-:S03]  /*e390*/  IADD3.X R246, R246, UR6, RZ, P5, !PT ;  /* 0x00000006f6f67c10 */ /* 0x000fc6000affe4ff */
[----:B------:R3:W-:Y:S04]  /*e3a0*/  STL [R1+0x13c], R244 ;  /* 0x00013cf401007387 */ /* 0x0007e80000100800 */
[----:B0-----:R-:W3:Y:S04]  /*e3b0*/  LDL.LU R214, [R1+0x12c] ;  /* 0x00012c0001d67983 */ /* 0x001ee80000300800 */
[----:B------:R0:W-:Y:S04]  /*e3c0*/  STL [R1+0x110], R11 ;  /* 0x0001100b01007387 */ /* 0x0001e80000100800 */
[----:B-1----:R-:W3:Y:S04]  /*e3d0*/  LDL.LU R211, [R1+0x100] ;  /* 0x0001000001d37983 */ /* 0x002ee80000300800 */
        /* <DEDUP_REMOVED lines=20> */
[----:B----4-:R-:W4:Y:S04]  /*e520*/  LDL.LU R232, [R1+0xb0] ;  /* 0x0000b00001e87983 */ /* 0x010f280000300800 */
[----:B------:R-:W4:Y:S04]  /*e530*/  LDL.LU R233, [R1+0xd4] ;  /* 0x0000d40001e97983 */ /* 0x000f280000300800 */
[----:B------:R-:W4:Y:S04]  /*e540*/  LDL.LU R239, [R1+0xa8] ;  /* 0x0000a80001ef7983 */ /* 0x000f280000300800 */
[----:B--2---:R-:W2:Y:S04]  /*e550*/  LDL.LU R235, [R1+0xcc] ;  /* 0x0000cc0001eb7983 */ /* 0x004ea80000300800 */
[----:B------:R-:W2:Y:S04]  /*e560*/  LDL.LU R240, [R1+0xa0] ;  /* 0x0000a00001f07983 */ /* 0x000ea80000300800 */
[----:B---3--:R-:W3:Y:S04]  /*e570*/  LDL.LU R243, [R1+0xc4] ;  /* 0x0000c40001f37983 */ /* 0x008ee80000300800 */
[----:B------:R-:W3:Y:S04]  /*e580*/  LDL.LU R244, [R1+0x98] ;  /* 0x0000980001f47983 */ /* 0x000ee80000300800 */
[----:B0-----:R-:W3:Y:S04]  /*e590*/  LDL.LU R11, [R1+0xbc] ;  /* 0x0000bc00010b7983 */ /* 0x001ee80000300800 */
[----:B-1----:R-:W3:Y:S04]  /*e5a0*/  LDL.LU R246, [R1+0x90] ;  /* 0x0000900001f67983 */ /* 0x002ee80000300800 */
[----:B------:R-:W-:Y:S04]  /*e5b0*/  STS.U8 [R10+UR7+0x4180], R18 ;  /* 0x004180120a007988 */ /* 0x000fe80008000007 */
[----:B------:R-:W-:Y:S04]  /*e5c0*/  STS.U8 [R10+UR7+0x4380], R17 ;  /* 0x004380110a007988 */ /* 0x000fe80008000007 */
[----:B------:R-:W-:Y:S04]  /*e5d0*/  STS.U8 [R10+UR7+0x4580], R16 ;  /* 0x004580100a007988 */ /* 0x000fe80008000007 */
[----:B------:R-:W-:Y:S04]  /*e5e0*/  STS.U8 [R10+UR7+0x4780], R157 ;  /* 0x0047809d0a007988 */ /* 0x000fe80008000007 */
[----:B------:R-:W-:Y:S04]  /*e5f0*/  STS.U8 [R10+UR7+0x4980], R164 ;  /* 0x004980a40a007988 */ /* 0x000fe80008000007 */
[----:B------:R-:W-:Y:S04]  /*e600*/  STS.U8 [R10+UR7+0x4b80], R174 ;  /* 0x004b80ae0a007988 */ /* 0x000fe80008000007 */
[----:B------:R-:W-:Y:S04]  /*e610*/  STS.U8 [R10+UR7+0x4d80], R189 ;  /* 0x004d80bd0a007988 */ /* 0x000fe80008000007 */
[----:B------:R-:W-:Y:S01]  /*e620*/  STS.U8 [R10+UR7+0x4f80], R238 ;  /* 0x004f80ee0a007988 */ /* 0x000fe20008000007 */
[----:B------:R0:W-:Y:S06]  /*e630*/  MEMBAR.ALL.CTA ;  /* 0x0000000000007992 */ /* 0x0001ec0000008000 */
[----:B0-----:R-:W0:Y:S02]  /*e640*/  FENCE.VIEW.ASYNC.S ;  /* 0x00000000000073c6 */ /* 0x001e240000000000 */
[----:B0-----:R-:W-:Y:S06]  /*e650*/  BAR.SYNC.DEFER_BLOCKING 0x0 ;  /* 0x0000000000007b1d */ /* 0x001fec0000010000 */
[----:B------:R-:W-:Y:S01]  /*e660*/  UMOV UR40, UR10 ;  /* 0x0000000a00287c82 */ /* 0x000fe20008000000 */
[----:B------:R-:W-:Y:S01]  /*e670*/  UMOV UR41, 0x80000020 ;  /* 0x8000002000297882 */ /* 0x000fe20000000000 */
[----:B------:R-:W-:-:S06]  /*e680*/  WARPGROUP.ARRIVE ;  /* 0x00000000000079c5 */ /* 0x000fcc0000000000 */
[----:B------:R-:W-:Y:S01]  /*e690*/  QGMMA.64x64x32.F32.E5M2.E5M2 R120, gdesc[UR40], R120 ;  /* 0x00e00000287879f3 */ /* 0x000fe20008703878 */
[----:B------:R-:W-:Y:S01]  /*e6a0*/  UMOV UR34, UR42 ;  /* 0x0000002a00227c82 */ /* 0x000fe20008000000 */
[----:B------:R-:W-:Y:S02]  /*e6b0*/  UMOV UR35, UR43 ;  /* 0x0000002b00237c82 */ /* 0x000fe40008000000 */
[----:B------:R-:W-:Y:S01]  /*e6c0*/  QGMMA.64x64x32.F32.E5M2.E5M2 R120, gdesc[UR36], R120 ;  /* 0x00e00000247879f3 */ /* 0x000fe20008703878 */
[----:B------:R-:W-:-:S03]  /*e6d0*/  IADD3 R215, P5, R215, UR8, RZ ;  /* 0x00000008d7d77c10 */ /* 0x000fc6000ffbe0ff */
[----:B------:R-:W-:Y:S01]  /*e6e0*/  QGMMA.64x64x32.F32.E5M2.E5M2 R88, gdesc[UR32], R88 ;  /* 0x00e00000205879f3 */ /* 0x000fe20008703858 */
[----:B------:R-:W-:Y:S01]  /*e6f0*/  IADD3.X R214, R214, UR6, RZ, P6, !PT ;  /* 0x00000006d6d67c10 */ /* 0x000fe2000b7fe4ff */
        /* <DEDUP_REMOVED lines=48> */
[----:B------:R2:W-:Y:S01]  /*ea00*/  STL [R1+0xa8], R239 ;  /* 0x0000a8ef01007387 */ /* 0x0005e20000100800 */
[----:B------:R-:W-:-:S03]  /*ea10*/  IADD3 R240, P6, R240, UR8, RZ ;  /* 0x00000008f0f07c10 */ /* 0x000fc6000ffde0ff */
[----:B------:R2:W-:Y:S01]  /*ea20*/  STL [R1+0xcc], R235 ;  /* 0x0000cceb01007387 */ /* 0x0005e20000100800 */
[----:B---3--:R-:W-:-:S03]  /*ea30*/  IADD3.X R243, R243, UR5, RZ, P1, !PT ;  /* 0x00000005f3f37c10 */ /* 0x008fc60008ffe4ff */
[----:B------:R3:W-:Y:S01]  /*ea40*/  STL [R1+0xa0], R240 ;  /* 0x0000a0f001007387 */ /* 0x0007e20000100800 */
[----:B------:R-:W-:-:S03]  /*ea50*/  IADD3 R244, P1, R244, UR8, RZ ;  /* 0x00000008f4f47c10 */ /* 0x000fc6000ff3e0ff */
[----:B------:R3:W-:Y:S01]  /*ea60*/  STL [R1+0xc4], R243 ;  /* 0x0000c4f301007387 */ /* 0x0007e20000100800 */
[----:B------:R-:W-:-:S03]  /*ea70*/  IADD3.X R11, R11, UR5, RZ, P2, !PT ;  /* 0x000000050b0b7c10 */ /* 0x000fc600097fe4ff */
[----:B0-----:R-:W3:Y:S01]  /*ea80*/  LDL.LU R215, [R1+0xb4] ;  /* 0x0000b40001d77983 */ /* 0x001ee20000300800 */
[----:B------:R-:W-:-:S03]  /*ea90*/  IADD3 R246, P2, R246, UR8, RZ ;  /* 0x00000008f6f67c10 */ /* 0x000fc6000ff5e0ff */
[----:B------:R0:W-:Y:S04]  /*eaa0*/  STL [R1+0x98], R244 ;  /* 0x000098f401007387 */ /* 0x0001e80000100800 */
[----:B-1----:R-:W3:Y:S04]  /*eab0*/  LDL.LU R214, [R1+0x88] ;  /* 0x0000880001d67983 */ /* 0x002ee80000300800 */
        /* <DEDUP_REMOVED lines=30> */
[----:B------:R-:W3:Y:S01]  /*eca0*/  LDL.LU R246, [R1+0x3c] ;  /* 0x00003c0001f67983 */ /* 0x000ee20000300800 */
[----:B------:R-:W-:Y:S01]  /*ecb0*/  UMOV UR30, UR38 ;  /* 0x00000026001e7c82 */ /* 0x000fe20008000000 */
[----:B------:R-:W-:Y:S01]  /*ecc0*/  UMOV UR31, UR39 ;  /* 0x00000027001f7c82 */ /* 0x000fe20008000000 */
[----:B------:R-:W-:Y:S01]  /*ecd0*/  UMOV UR26, UR42 ;  /* 0x0000002a001a7c82 */ /* 0x000fe20008000000 */
[----:B------:R-:W-:Y:S01]  /*ece0*/  UMOV UR27, UR43 ;  /* 0x0000002b001b7c82 */ /* 0x000fe20008000000 */
[----:B------:R-:W-:Y:S04]  /*ecf0*/  QGMMA.64x64x32.F32.E5M2.E5M2 R88, gdesc[UR28], R88 ;  /* 0x00e000001c5879f3 */ /* 0x000fe80008703858 */
[----:B------:R-:W-:Y:S01]  /*ed00*/  QGMMA.64x64x32.F32.E5M2.E5M2 R56, gdesc[UR24], R56 ;  /* 0x00e00000183879f3 */ /* 0x000fe20008703838 */
        /* <DEDUP_REMOVED lines=8> */
[----:B------:R-:W-:-:S05]  /*ed90*/  VIADD R6, R6, 0x1 ;  /* 0x0000000106067836 */ /* 0x000fca0000000000 */
[----:B------:R-:W-:Y:S01]  /*eda0*/  ISETP.NE.U32.AND P0, PT, R6, R9, PT ;  /* 0x000000090600720c */ /* 0x000fe20003f05070 */
[----:B------:R-:W-:Y:S01]  /*edb0*/  QGMMA.64x64x32.F32.E5M2.E5M2 R24, gdesc[UR12], R24, gsb0 ;  /* 0x00e000000c1879f3 */ /* 0x000fe20008003818 */
        /* <DEDUP_REMOVED lines=41> */
[----:B----4-:R-:W-:-:S03]  /*f050*/  IADD3 R227, P1, R227, UR8, RZ ;  /* 0x00000008e3e37c10 */ /* 0x010fc6000ff3e0ff */
[----:B------:R-:W-:Y:S01]  /*f060*/  STL [R1+0x64], R229 ;  /* 0x000064e501007387 */ /* 0x000fe20000100800 */
[----:B------:R-:W-:-:S03]  /*f070*/  IADD3.X R232, R232, UR5, RZ, P2, !PT ;  /* 0x00000005e8e87c10 */ /* 0x000fc600097fe4ff */
[----:B------:R-:W-:Y:S01]  /*f080*/  STL [R1+0x38], R227 ;  /* 0x000038e301007387 */ /* 0x000fe20000100800 */
[----:B------:R-:W-:-:S03]  /*f090*/  IADD3 R233, P2, R233, UR8, RZ ;  /* 0x00000008e9e97c10 */ /* 0x000fc6000ff5e0ff */
[----:B------:R-:W-:Y:S01]  /*f0a0*/  STL [R1+0x5c], R232 ;  /* 0x00005ce801007387 */ /* 0x000fe20000100800 */
[----:B--2---:R-:W-:-:S03]  /*f0b0*/  IADD3.X R239, R239, UR5, RZ, P3, !PT ;  /* 0x00000005efef7c10 */ /* 0x004fc60009ffe4ff */
[----:B------:R-:W-:Y:S01]  /*f0c0*/  STL [R1+0x30], R233 ;  /* 0x000030e901007387 */ /* 0x000fe20000100800 */
[----:B------:R-:W-:-:S03]  /*f0d0*/  IADD3 R235, P3, R235, UR8, RZ ;  /* 0x00000008ebeb7c10 */ /* 0x000fc6000ff7e0ff */
[----:B------:R-:W-:Y:S01]  /*f0e0*/  STL [R1+0x54], R239 ;  /* 0x000054ef01007387 */ /* 0x000fe20000100800 */
[----:B---3--:R-:W-:-:S03]  /*f0f0*/  IADD3.X R240, R240, UR5, RZ, P4, !PT ;  /* 0x00000005f0f07c10 */ /* 0x008fc6000a7fe4ff */
        /* <DEDUP_REMOVED lines=8> */
[----:B------:R-:W-:Y:S02]  /*f180*/  IADD3.X R2, R2, UR5, RZ, P2, !PT ;  /* 0x0000000502027c10 */ /* 0x000fe400097fe4ff */
[----:B------:R-:W-:Y:S01]  /*f190*/  IADD3.X R246, R246, UR5, RZ, P6, !PT ;  /* 0x00000005f6f67c10 */ /* 0x000fe2000b7fe4ff */
[----:B------:R0:W-:Y:S01]  /*f1a0*/  STL [R1+0x34], R3 ;  /* 0x0000340301007387 */ /* 0x0001e20000100800 */
[----:B------:R-:W-:-:S03]  /*f1b0*/  IADD3.X R0, R0, UR5, RZ, P3, !PT ;  /* 0x0000000500007c10 */ /* 0x000fc60009ffe4ff */
[----:B------:R-:W-:Y:S01]  /*f1c0*/  STL [R1+0x18], R11 ;  /* 0x0000180b01007387 */ /* 0x000fe20000100800 */
[----:B------:R-:W-:Y:S02]  /*f1d0*/  IADD3.X R247, R247, UR5, RZ, P5, !PT ;  /* 0x00000005f7f77c10 */ /* 0x000fe4000affe4ff */
[----:B------:R-:W-:Y:S01]  /*f1e0*/  IADD3.X R252, R252, UR5, RZ, P4, !PT ;  /* 0x00000005fcfc7c10 */ /* 0x000fe2000a7fe4ff */
[----:B0-----:R0:W5:Y:S04]  /*f1f0*/  LDL.LU R3, [R1+0x58c] ;  /* 0x00058c0001037983 */ /* 0x0011680000300800 */
[----:B------:R-:W-:Y:S04]  /*f200*/  STL [R1+0x3c], R246 ;  /* 0x00003cf601007387 */ /* 0x000fe80000100800 */
[----:B------:R1:W-:Y:S04]  /*f210*/  STL [R1+0x2c], R2 ;  /* 0x00002c0201007387 */ /* 0x0003e80000100800 */
[----:B-1----:R0:W5:Y:S04]  /*f220*/  LDL.LU R2, [R1+0x588] ;  /* 0x0005880001027983 */ /* 0x0021680000300800 */
[----:B------:R1:W-:Y:S04]  /*f230*/  STL [R1+0x24], R0 ;  /* 0x0000240001007387 */ /* 0x0003e80000100800 */
[----:B-1----:R0:W5:Y:S04]  /*f240*/  LDL.LU R0, [R1+0x584] ;  /* 0x0005840001007983 */ /* 0x0021680000300800 */
[----:B------:R0:W-:Y:S04]  /*f250*/  STL [R1+0x14], R247 ;  /* 0x000014f701007387 */ /* 0x0001e80000100800 */
[----:B------:R0:W-:Y:S01]  /*f260*/  STL [R1+0x1c], R252 ;  /* 0x00001cfc01007387 */ /* 0x0001e20000100800 */
[----:B------:R-:W-:-:S02]  /*f270*/  WARPGROUP.DEPBAR.LE gsb0, 0x0 ;  /* 0x00008000000079c5 */ /* 0x000fc40000010000 */
[----:B------:R-:W-:Y:S05]  /*f280*/  @P0 BRA `(.L_x_2) ;  /* 0xffffff6800c80947 */ /* 0x000fea000383ffff */
.L_x_1:
[----:B------:R-:W2:Y:S01]  /*f290*/  LDL.LU R19, [R1+0x580] ;  /* 0x0005800001137983 */ /* 0x000ea20000300800 */
[----:B------:R-:W-:Y:S01]  /*f2a0*/  F2FP.SATFINITE.E5M2.F32.PACK_AB_MERGE_C R120, R121, R120, RZ ;  /* 0x000000787978723e */ /* 0x000fe200048060ff */
[C---:B-----5:R-:W-:Y:S01]  /*f2b0*/  VIADD R5, R2.reuse, 0x3f ;  /* 0x0000003f02057836 */ /* 0x060fe20000000000 */
[----:B------:R-:W-:Y:S01]  /*f2c0*/  F2FP.SATFINITE.E5M2.F32.PACK_AB_MERGE_C R56, R57, R56, RZ ;  /* 0x000000383938723e */ /* 0x000fe200048060ff */
[----:B------:R-:W1:Y:S01]  /*f2d0*/  S2R R4, SR_TID.X ;  /* 0x0000000000047919 */ /* 0x000e620000002100 */
[----:B------:R-:W-:Y:S01]  /*f2e0*/  VIADD R6, R2, 0x1 ;  /* 0x0000000102067836 */ /* 0x000fe20000000000 */
[----:B------:R-:W-:Y:S01]  /*f2f0*/  LOP3.LUT R120, R120, 0xffff, RZ, 0xc0, !PT ;  /* 0x0000ffff78787812 */ /* 0x000fe200078ec0ff */
[----:B------:R-:W-:Y:S01]  /*f300*/  ULDC.64 UR26, c[0x0][0x228] ;  /* 0x00008a00001a7ab9 */ /* 0x000fe20000000a00 */
[----:B------:R-:W-:Y:S01]  /*f310*/  LOP3.LUT R9, R56, 0xffff, RZ, 0xc0, !PT ;  /* 0x0000ffff38097812 */ /* 0x000fe200078ec0ff */
[----:B------:R-:W-:Y:S01]  /*f320*/  ULDC UR4, c[0x0][0x22c] ;  /* 0x00008b0000047ab9 */ /* 0x000fe20000000800 */
[----:B------:R-:W-:Y:S01]  /*f330*/  ISETP.GE.AND P0, PT, R5, UR27, PT ;  /* 0x0000001b05007c0c */ /* 0x000fe2000bf06270 */
[----:B------:R-:W-:Y:S01]  /*f340*/  VIADD R11, R2, 0x2 ;  /* 0x00000002020b7836 */ /* 0x000fe20000000000 */
[----:B------:R-:W-:Y:S01]  /*f350*/  F2FP.SATFINITE.E5M2.F32.PACK_AB_MERGE_C R122, R123, R122, RZ ;  /* 0x0000007a7b7a723e */ /* 0x000fe200048060ff */
[----:B------:R-:W-:Y:S01]  /*f360*/  ULDC UR24, c[0x0][0x248] ;  /* 0x0000920000187ab9 */ /* 0x000fe20000000800 */
[----:B------:R-:W-:Y:S01]  /*f370*/  F2FP.SATFINITE.E5M2.F32.PACK_AB_MERGE_C R58, R59, R58, RZ ;  /* 0x0000003a3b3a723e */ /* 0x000fe200048060ff */
[----:B------:R-:W-:Y:S01]  /*f380*/  ULDC.64 UR28, c[0x0][0x228] ;  /* 0x00008a00001c7ab9 */ /* 0x000fe20000000a00 */
[----:B------:R-:W-:Y:S01]  /*f390*/  ISETP.GE.AND P2, PT, R6, UR4, PT ;  /* 0x0000000406007c0c */ /* 0x000fe2000bf46270 */
[----:B------:R-:W-:Y:S01]  /*f3a0*/  ULDC UR4, c[0x0][0x22c] ;  /* 0x00008b0000047ab9 */ /* 0x000fe20000000800 */
[----:B------:R-:W-:Y:S01]  /*f3b0*/  SHF.R.U32.HI R5, RZ, 0x8, R120 ;  /* 0x00000008ff057819 */ /* 0x000fe20000011678 */
[----:B------:R-:W-:Y:S01]  /*f3c0*/  ULDC.64 UR22, c[0x0][0x228] ;  /* 0x00008a0000167ab9 */ /* 0x000fe20000000a00 */
[----:B------:R-:W-:Y:S01]  /*f3d0*/  F2FP.SATFINITE.E5M2.F32.PACK_AB_MERGE_C R88, R89, R88, RZ ;  /* 0x000000585958723e */ /* 0x000fe200048060ff */
[----:B------:R-:W-:Y:S01]  /*f3e0*/  ULDC.64 UR20, c[0x0][0x228] ;  /* 0x00008a0000147ab9 */ /* 0x000fe20000000a00 */
[----:B------:R-:W-:Y:S01]  /*f3f0*/  F2FP.SATFINITE.E5M2.F32.PACK_AB_MERGE_C R24, R25, R24, RZ ;  /* 0x000000181918723e */ /* 0x000fe200048060ff */
[----:B------:R-:W-:Y:S01]  /*f400*/  ULDC.64 UR18, c[0x0][0x228] ;  /* 0x00008a0000127ab9 */ /* 0x000fe20000000a00 */
[----:B------:R-:W-:Y:S01]  /*f410*/  SHF.R.U32.HI R6, RZ, 0x8, R9 ;  /* 0x00000008ff067819 */ /* 0x000fe20000011609 */
[----:B------:R-:W-:Y:S01]  /*f420*/  ULDC.64 UR16, c[0x0][0x228] ;  /* 0x00008a0000107ab9 */ /* 0x000fe20000000a00 */
[----:B------:R-:W-:Y:S01]  /*f430*/  F2FP.SATFINITE.E5M2.F32.PACK_AB_MERGE_C R90, R91, R90, RZ ;  /* 0x0000005a5b5a723e */ /* 0x000fe200048060ff */
[----:B------:R-:W-:Y:S01]  /*f440*/  ULDC.64 UR14, c[0x0][0x228] ;  /* 0x00008a00000e7ab9 */ /* 0x000fe20000000a00 */
[----:B------:R-:W-:Y:S01]  /*f450*/  F2FP.SATFINITE.E5M2.F32.PACK_AB_MERGE_C R26, R27, R26, RZ ;  /* 0x0000001a1b1a723e */ /* 0x000fe200048060ff */
[----:B------:R-:W-:Y:S01]  /*f460*/  ULDC.64 UR12, c[0x0][0x228] ;  /* 0x00008a00000c7ab9 */ /* 0x000fe20000000a00 */
[----:B------:R-:W-:Y:S01]  /*f470*/  LOP3.LUT R12, R5, 0xffff, RZ, 0xc0, !PT ;  /* 0x0000ffff050c7812 */ /* 0x000fe200078ec0ff */
[----:B------:R-:W-:Y:S01]  /*f480*/  ULDC.64 UR10, c[0x0][0x228] ;  /* 0x00008a00000a7ab9 */ /* 0x000fe20000000a00 */
[----:B------:R-:W-:Y:S01]  /*f490*/  ISETP.GE.AND P3, PT, R11, UR4, PT ;  /* 0x000000040b007c0c */ /* 0x000fe2000bf66270 */
[----:B------:R-:W-:Y:S01]  /*f4a0*/  ULDC.64 UR4, c[0x0][0x220] ;  /* 0x0000880000047ab9 */ /* 0x000fe20000000a00 */
[----:B------:R-:W-:Y:S01]  /*f4b0*/  LOP3.LUT R122, R122, 0xffff, RZ, 0xc0, !PT ;  /* 0x0000ffff7a7a7812 */ /* 0x000fe200078ec0ff */
[----:B------:R-:W-:Y:S01]  /*f4c0*/  ULDC.64 UR8, c[0x0][0x228] ;  /* 0x00008a0000087ab9 */ /* 0x000fe20000000a00 */
[----:B-1----:R-:W-:Y:S01]  /*f4d0*/  IMAD.SHL.U32 R7, R4, 0x10, RZ ;  /* 0x0000001004077824 */ /* 0x002fe200078e00ff */
[----:B------:R-:W-:Y:S01]  /*f4e0*/  LOP3.LUT R13, R58, 0xffff, RZ, 0xc0, !PT ;  /* 0x0000ffff3a0d7812 */ /* 0x000fe200078ec0ff */
[----:B------:R-:W-:Y:S01]  /*f4f0*/  IMAD.SHL.U32 R8, R4, 0x40, RZ ;  /* 0x0000004004087824 */ /* 0x000fe200078e00ff */
[----:B------:R-:W-:-:S02]  /*f500*/  LOP3.LUT R5, R6, 0xffff, RZ, 0xc0, !PT ;  /* 0x0000ffff06057812 */ /* 0x000fc400078ec0ff */
[----:B------:R-:W-:Y:S02]  /*f510*/  LOP3.LUT R7, R7, 0xf0, RZ, 0xc0, !PT ;  /* 0x000000f007077812 */ /* 0x000fe400078ec0ff */
[----:B------:R-:W-:Y:S02]  /*f520*/  LOP3.LUT R10, R8, 0x400, RZ, 0xc0, !PT ;  /* 0x00000400080a7812 */ /* 0x000fe400078ec0ff */
[----:B------:R-:W-:Y:S02]  /*f530*/  LOP3.LUT R88, R88, 0xffff, RZ, 0xc0, !PT ;  /* 0x0000ffff58587812 */ /* 0x000fe400078ec0ff */
[----:B------:R-:W-:Y:S02]  /*f540*/  LOP3.LUT R11, R24, 0xffff, RZ, 0xc0, !PT ;  /* 0x0000ffff180b7812 */ /* 0x000fe400078ec0ff */
[----:B------:R-:W-:Y:S02]  /*f550*/  LOP3.LUT R90, R90, 0xffff, RZ, 0xc0, !PT ;  /* 0x0000ffff5a5a7812 */ /* 0x000fe400078ec0ff */
[----:B------:R-:W-:-:S02]  /*f560*/  LOP3.LUT R15, R26, 0xffff, RZ, 0xc0, !PT ;  /* 0x0000ffff1a0f7812 */ /* 0x000fc400078ec0ff */
[----:B------:R-:W-:Y:S02]  /*f570*/  PRMT R8, R120, 0x3340, R9 ;  /* 0x0000334078087816 */ /* 0x000fe40000000009 */
[----:B------:R-:W-:Y:S02]  /*f580*/  IADD3 R16, R10, UR7, R7 ;  /* 0x000000070a107c10 */ /* 0x000fe4000fffe007 */
[----:B------:R-:W-:Y:S02]  /*f590*/  SHF.R.U32.HI R6, RZ, 0x8, R122 ;  /* 0x00000008ff067819 */ /* 0x000fe4000001167a */
[----:B------:R-:W-:Y:S02]  /*f5a0*/  PRMT R9, R122, 0x3340, R13 ;  /* 0x000033407a097816 */ /* 0x000fe4000000000d */
[----:B------:R-:W-:Y:S02]  /*f5b0*/  PRMT R5, R12, 0x3340, R5 ;  /* 0x000033400c057816 */ /* 0x000fe40000000005 */
[----:B------:R-:W-:-:S02]  /*f5c0*/  SHF.R.U32.HI R13, RZ, 0x8, R13 ;  /* 0x00000008ff0d7819 */ /* 0x000fc4000001160d */
[--C-:B------:R-:W-:Y:S02]  /*f5d0*/  PRMT R10, R88, 0x3340, R11.reuse ;  /* 0x00003340580a7816 */ /* 0x100fe4000000000b */
[----:B------:R-:W-:Y:S02]  /*f5e0*/  SHF.R.U32.HI R14, RZ, 0x8, R11 ;  /* 0x00000008ff0e7819 */ /* 0x000fe4000001160b */
[----:B------:R-:W-:Y:S02]  /*f5f0*/  SHF.R.U32.HI R12, RZ, 0x8, R90 ;  /* 0x00000008ff0c7819 */ /* 0x000fe4000001165a */
[--C-:B------:R-:W-:Y:S02]  /*f600*/  PRMT R11, R90, 0x3340, R15.reuse ;  /* 0x000033405a0b7816 */ /* 0x100fe4000000000f */
[----:B------:R-:W-:Y:S02]  /*f610*/  SHF.R.U32.HI R15, RZ, 0x8, R15 ;  /* 0x00000008ff0f7819 */ /* 0x000fe4000001160f */
[----:B------:R-:W-:-:S02]  /*f620*/  LOP3.LUT R17, R6, 0xffff, RZ, 0xc0, !PT ;  /* 0x0000ffff06117812 */ /* 0x000fc400078ec0ff */
[----:B------:R-:W-:Y:S02]  /*f630*/  F2FP.SATFINITE.E5M2.F32.PACK_AB_MERGE_C R124, R125, R124, RZ ;  /* 0x0000007c7d7c723e */ /* 0x000fe400048060ff */
[----:B------:R-:W-:Y:S02]  /*f640*/  F2FP.SATFINITE.E5M2.F32.PACK_AB_MERGE_C R60, R61, R60, RZ ;  /* 0x0000003c3d3c723e */ /* 0x000fe400048060ff */
[----:B------:R-:W-:Y:S02]  /*f650*/  SHF.R.U32.HI R7, RZ, 0x8, R88 ;  /* 0x00000008ff077819 */ /* 0x000fe40000011658 */
[----:B------:R-:W-:Y:S02]  /*f660*/  LOP3.LUT R6, R13, 0xffff, RZ, 0xc0, !PT ;  /* 0x0000ffff0d067812 */ /* 0x000fe400078ec0ff */
[----:B------:R-:W-:Y:S02]  /*f670*/  LOP3.LUT R13, R12, 0xffff, RZ, 0xc0, !PT ;  /* 0x0000ffff0c0d7812 */ /* 0x000fe400078ec0ff */
[----:B------:R-:W-:-:S02]  /*f680*/  F2FP.SATFINITE.E5M2.F32.PACK_AB_MERGE_C R126, R127, R126, RZ ;  /* 0x0000007e7f7e723e */ /* 0x000fc400048060ff */
[----:B------:R-:W-:Y:S02]  /*f690*/  LOP3.LUT R12, R15, 0xffff, RZ, 0xc0, !PT ;  /* 0x0000ffff0f0c7812 */ /* 0x000fe400078ec0ff */
[----:B------:R-:W-:Y:S02]  /*f6a0*/  F2FP.SATFINITE.E5M2.F32.PACK_AB_MERGE_C R62, R63, R62, RZ ;  /* 0x0000003e3f3e723e */ /* 0x000fe400048060ff */
[----:B------:R-:W-:Y:S02]  /*f6b0*/  F2FP.SATFINITE.E5M2.F32.PACK_AB_MERGE_C R92, R93, R92, RZ ;  /* 0x0000005c5d5c723e */ /* 0x000fe400048060ff */
[----:B------:R-:W-:Y:S02]  /*f6c0*/  F2FP.SATFINITE.E5M2.F32.PACK_AB_MERGE_C R28, R29, R28, RZ ;  /* 0x0000001c1d1c723e */ /* 0x000fe400048060ff */
[----:B------:R-:W-:Y:S02]  /*f6d0*/  LOP3.LUT R18, R7, 0xffff, RZ, 0xc0, !PT ;  /* 0x0000ffff07127812 */ /* 0x000fe400078ec0ff */
[----:B------:R-:W-:-:S02]  /*f6e0*/  LOP3.LUT R124, R124, 0xffff, RZ, 0xc0, !PT ;  /* 0x0000ffff7c7c7812 */ /* 0x000fc400078ec0ff */
[----:B------:R-:W-:Y:S02]  /*f6f0*/  LOP3.LUT R21, R60, 0xffff, RZ, 0xc0, !PT ;  /* 0x0000ffff3c157812 */ /* 0x000fe400078ec0ff */
[----:B------:R-:W-:Y:S02]  /*f700*/  LOP3.LUT R7, R14, 0xffff, RZ, 0xc0, !PT ;  /* 0x0000ffff0e077812 */ /* 0x000fe400078ec0ff */
[----:B------:R-:W-:Y:S02]  /*f710*/  F2FP.SATFINITE.E5M2.F32.PACK_AB_MERGE_C R94, R95, R94, RZ ;  /* 0x0000005e5f5e723e */ /* 0x000fe400048060ff */
[----:B------:R-:W-:Y:S02]  /*f720*/  F2FP.SATFINITE.E5M2.F32.PACK_AB_MERGE_C R30, R31, R30, RZ ;  /* 0x0000001e1f1e723e */ /* 0x000fe400048060ff */
[----:B------:R-:W-:Y:S02]  /*f730*/  PRMT R12, R13, 0x3340, R12 ;  /* 0x000033400d0c7816 */ /* 0x000fe4000000000c */
[----:B------:R-:W-:-:S02]  /*f740*/  LOP3.LUT R126, R126, 0xffff, RZ, 0xc0, !PT ;  /* 0x0000ffff7e7e7812 */ /* 0x000fc400078ec0ff */
[----:B------:R-:W-:Y:S02]  /*f750*/  PRMT R6, R17, 0x3340, R6 ;  /* 0x0000334011067816 */ /* 0x000fe40000000006 */
[----:B------:R-:W-:Y:S02]  /*f760*/  LOP3.LUT R13, R62, 0xffff, RZ, 0xc0, !PT ;  /* 0x0000ffff3e0d7812 */ /* 0x000fe400078ec0ff */
[----:B------:R-:W-:Y:S02]  /*f770*/  LOP3.LUT R92, R92, 0xffff, RZ, 0xc0, !PT ;  /* 0x0000ffff5c5c7812 */ /* 0x000fe400078ec0ff */
[----:B------:R-:W-:Y:S02]  /*f780*/  LOP3.LUT R23, R28, 0xffff, RZ, 0xc0, !PT ;  /* 0x0000ffff1c177812 */ /* 0x000fe400078ec0ff */
[----:B------:R-:W-:Y:S02]  /*f790*/  SHF.R.U32.HI R17, RZ, 0x8, R124 ;  /* 0x00000008ff117819 */ /* 0x000fe4000001167c */
[----:B------:R-:W-:-:S02]  /*f7a0*/  PRMT R7, R18, 0x3340, R7 ;  /* 0x0000334012077816 */ /* 0x000fc40000000007 */
[----:B------:R-:W-:Y:S02]  /*f7b0*/  LOP3.LUT R94, R94, 0xffff, RZ, 0xc0, !PT ;  /* 0x0000ffff5e5e7812 */ /* 0x000fe400078ec0ff */
[----:B------:R-:W-:Y:S02]  /*f7c0*/  LOP3.LUT R27, R30, 0xffff, RZ, 0xc0, !PT ;  /* 0x0000ffff1e1b7812 */ /* 0x000fe400078ec0ff */
[----:B------:R-:W-:Y:S02]  /*f7d0*/  SHF.R.U32.HI R18, RZ, 0x8, R126 ;  /* 0x00000008ff127819 */ /* 0x000fe4000001167e */
[----:B------:R-:W-:Y:S02]  /*f7e0*/  SHF.R.U32.HI R22, RZ, 0x8, R13 ;  /* 0x00000008ff167819 */ /* 0x000fe4000001160d */
[----:B------:R-:W-:Y:S02]  /*f7f0*/  PRMT R14, R92, 0x3340, R23 ;  /* 0x000033405c0e7816 */ /* 0x000fe40000000017 */
[----:B------:R-:W-:-:S02]  /*f800*/  LOP3.LUT R26, R17, 0xffff, RZ, 0xc0, !PT ;  /* 0x0000ffff111a7812 */ /* 0x000fc400078ec0ff */
[----:B------:R-:W-:Y:S02]  /*f810*/  SHF.R.U32.HI R23, RZ, 0x8, R23 ;  /* 0x00000008ff177819 */ /* 0x000fe40000011617 */
[----:B------:R-:W-:Y:S02]  /*f820*/  SHF.R.U32.HI R20, RZ, 0x8, R94 ;  /* 0x00000008ff147819 */ /* 0x000fe4000001165e */
[----:B------:R-:W-:Y:S02]  /*f830*/  SHF.R.U32.HI R24, RZ, 0x8, R27 ;  /* 0x00000008ff187819 */ /* 0x000fe4000001161b */
[----:B------:R-:W-:Y:S02]  /*f840*/  F2FP.SATFINITE.E5M2.F32.PACK_AB_MERGE_C R128, R129, R128, RZ ;  /* 0x000000808180723e */ /* 0x000fe400048060ff */
[----:B------:R-:W-:Y:S02]  /*f850*/  LOP3.LUT R24, R24, 0xffff, RZ, 0xc0, !PT ;  /* 0x0000ffff18187812 */ /* 0x000fe400078ec0ff */
[----:B------:R-:W-:-:S02]  /*f860*/  F2FP.SATFINITE.E5M2.F32.PACK_AB_MERGE_C R130, R131, R130, RZ ;  /* 0x000000828382723e */ /* 0x000fc400048060ff */
[----:B------:R-:W-:Y:S02]  /*f870*/  F2FP.SATFINITE.E5M2.F32.PACK_AB_MERGE_C R64, R65, R64, RZ ;  /* 0x000000404140723e */ /* 0x000fe400048060ff */
[----:B------:R-:W-:Y:S02]  /*f880*/  F2FP.SATFINITE.E5M2.F32.PACK_AB_MERGE_C R96, R97, R96, RZ ;  /* 0x000000606160723e */ /* 0x000fe400048060ff */
[----:B------:R-:W-:Y:S02]  /*f890*/  F2FP.SATFINITE.E5M2.F32.PACK_AB_MERGE_C R32, R33, R32, RZ ;  /* 0x000000202120723e */ /* 0x000fe400048060ff */
[----:B------:R-:W-:Y:S02]  /*f8a0*/  LOP3.LUT R128, R128, 0xffff, RZ, 0xc0, !PT ;  /* 0x0000ffff80807812 */ /* 0x000fe400078ec0ff */
[----:B------:R-:W-:Y:S02]  /*f8b0*/  F2FP.SATFINITE.E5M2.F32.PACK_AB_MERGE_C R66, R67, R66, RZ ;  /* 0x000000424342723e */ /* 0x000fe400048060ff */
[----:B------:R-:W-:-:S02]  /*f8c0*/  LOP3.LUT R130, R130, 0xffff, RZ, 0xc0, !PT ;  /* 0x0000ffff82827812 */ /* 0x000fc400078ec0ff */
[----:B------:R-:W-:Y:S02]  /*f8d0*/  LOP3.LUT R96, R96, 0xffff, RZ, 0xc0, !PT ;  /* 0x0000ffff60607812 */ /* 0x000fe400078ec0ff */
[----:B------:R-:W-:Y:S02]  /*f8e0*/  LOP3.LUT R29, R32, 0xffff, RZ, 0xc0, !PT ;  /* 0x0000ffff201d7812 */ /* 0x000fe400078ec0ff */
[----:B------:R-:W-:Y:S02]  /*f8f0*/  F2FP.SATFINITE.E5M2.F32.PACK_AB_MERGE_C R98, R99, R98, RZ ;  /* 0x000000626362723e */ /* 0x000fe400048060ff */
[----:B------:R-:W-:Y:S02]  /*f900*/  F2FP.SATFINITE.E5M2.F32.PACK_AB_MERGE_C R34, R35, R34, RZ ;  /* 0x000000222322723e */ /* 0x000fe400048060ff */
[----:B------:R-:W-:Y:S02]  /*f910*/  PRMT R15, R126, 0x3340, R13 ;  /* 0x000033407e0f7816 */ /* 0x000fe4000000000d */
[----:B------:R-:W-:-:S02]  /*f920*/  PRMT R13, R94, 0x3340, R27 ;  /* 0x000033405e0d7816 */ /* 0x000fc4000000001b */
[----:B------:R-:W-:Y:S02]  /*f930*/  LOP3.LUT R31, R66, 0xffff, RZ, 0xc0, !PT ;  /* 0x0000ffff421f7812 */ /* 0x000fe400078ec0ff */
[----:B------:R-:W-:Y:S02]  /*f940*/  SHF.R.U32.HI R27, RZ, 0x8, R130 ;  /* 0x00000008ff1b7819 */ /* 0x000fe40000011682 */
[----:B------:R-:W-:Y:S02]  /*f950*/  SHF.R.U32.HI R28, RZ, 0x8, R96 ;  /* 0x00000008ff1c7819 */ /* 0x000fe40000011660 */
[----:B------:R-:W-:Y:S02]  /*f960*/  SHF.R.U32.HI R32, RZ, 0x8, R29 ;  /* 0x00000008ff207819 */ /* 0x000fe4000001161d */
[----:B------:R-:W-:Y:S02]  /*f970*/  LOP3.LUT R98, R98, 0xffff, RZ, 0xc0, !PT ;  /* 0x0000ffff62627812 */ /* 0x000fe400078ec0ff */
[----:B------:R-:W-:-:S02]  /*f980*/  LOP3.LUT R33, R34, 0xffff, RZ, 0xc0, !PT ;  /* 0x0000ffff22217812 */ /* 0x000fc400078ec0ff */
[----:B------:R-:W-:Y:S02]  /*f990*/  LOP3.LUT R32, R32, 0xffff, RZ, 0xc0, !PT ;  /* 0x0000ffff20207812 */ /* 0x000fe400078ec0ff */
[----:B------:R-:W-:Y:S02]  /*f9a0*/  F2FP.SATFINITE.E5M2.F32.PACK_AB_MERGE_C R132, R133, R132, RZ ;  /* 0x000000848584723e */ /* 0x000fe400048060ff */
[----:B------:R-:W-:Y:S02]  /*f9b0*/  F2FP.SATFINITE.E5M2.F32.PACK_AB_MERGE_C R68, R69, R68, RZ ;  /* 0x000000444544723e */ /* 0x000fe400048060ff */
[----:B------:R-:W-:Y:S02]  /*f9c0*/  F2FP.SATFINITE.E5M2.F32.PACK_AB_MERGE_C R134, R135, R134, RZ ;  /* 0x000000868786723e */ /* 0x000fe400048060ff */
[----:B------:R-:W-:Y:S02]  /*f9d0*/  F2FP.SATFINITE.E5M2.F32.PACK_AB_MERGE_C R100, R101, R100, RZ ;  /* 0x000000646564723e */ /* 0x000fe400048060ff */
[----:B------:R-:W-:-:S02]  /*f9e0*/  F2FP.SATFINITE.E5M2.F32.PACK_AB_MERGE_C R36, R37, R36, RZ ;  /* 0x000000242524723e */ /* 0x000fc400048060ff */
[----:B------:R-:W-:Y:S02]  /*f9f0*/  F2FP.SATFINITE.E5M2.F32.PACK_AB_MERGE_C R70, R71, R70, RZ ;  /* 0x000000464746723e */ /* 0x000fe400048060ff */
[----:B------:R-:W-:Y:S02]  /*fa00*/  LOP3.LUT R132, R132, 0xffff, RZ, 0xc0, !PT ;  /* 0x0000ffff84847812 */ /* 0x000fe400078ec0ff */
[----:B------:R-:W-:Y:S02]  /*fa10*/  LOP3.LUT R134, R134, 0xffff, RZ, 0xc0, !PT ;  /* 0x0000ffff86867812 */ /* 0x000fe400078ec0ff */
[----:B------:R-:W-:Y:S02]  /*fa20*/  LOP3.LUT R100, R100, 0xffff, RZ, 0xc0, !PT ;  /* 0x0000ffff64647812 */ /* 0x000fe400078ec0ff */
[----:B------:R-:W-:Y:S02]  /*fa30*/  F2FP.SATFINITE.E5M2.F32.PACK_AB_MERGE_C R102, R103, R102, RZ ;  /* 0x000000666766723e */ /* 0x000fe400048060ff */
[----:B------:R-:W-:-:S02]  /*fa40*/  F2FP.SATFINITE.E5M2.F32.PACK_AB_MERGE_C R38, R39, R38, RZ ;  /* 0x000000262726723e */ /* 0x000fc400048060ff */
[----:B------:R-:W-:Y:S02]  /*fa50*/  F2FP.SATFINITE.E5M2.F32.PACK_AB_MERGE_C R42, R43, R42, RZ ;  /* 0x0000002a2b2a723e */ /* 0x000fe400048060ff */
[----:B------:R-:W-:Y:S02]  /*fa60*/  F2FP.SATFINITE.E5M2.F32.PACK_AB_MERGE_C R40, R41, R40, RZ ;  /* 0x000000282928723e */ /* 0x000fe400048060ff */
[----:B------:R-:W-:Y:S02]  /*fa70*/  F2FP.SATFINITE.E5M2.F32.PACK_AB_MERGE_C R44, R45, R44, RZ ;  /* 0x0000002c2d2c723e */ /* 0x000fe400048060ff */
[----:B------:R-:W-:Y:S02]  /*fa80*/  LOP3.LUT R102, R102, 0xffff, RZ, 0xc0, !PT ;  /* 0x0000ffff66667812 */ /* 0x000fe400078ec0ff */
[----:B------:R-:W-:Y:S02]  /*fa90*/  F2FP.SATFINITE.E5M2.F32.PACK_AB_MERGE_C R46, R47, R46, RZ ;  /* 0x0000002e2f2e723e */ /* 0x000fe400048060ff */
[----:B------:R-:W-:-:S02]  /*faa0*/  F2FP.SATFINITE.E5M2.F32.PACK_AB_MERGE_C R48, R49, R48, RZ ;  /* 0x000000303130723e */ /* 0x000fc400048060ff */
[----:B------:R-:W-:Y:S02]  /*fab0*/  F2FP.SATFINITE.E5M2.F32.PACK_AB_MERGE_C R136, R137, R136, RZ ;  /* 0x000000888988723e */ /* 0x000fe400048060ff */
[----:B------:R-:W-:Y:S02]  /*fac0*/  F2FP.SATFINITE.E5M2.F32.PACK_AB_MERGE_C R72, R73, R72, RZ ;  /* 0x000000484948723e */ /* 0x000fe400048060ff */
[----:B------:R-:W-:Y:S02]  /*fad0*/  F2FP.SATFINITE.E5M2.F32.PACK_AB_MERGE_C R138, R139, R138, RZ ;  /* 0x0000008a8b8a723e */ /* 0x000fe400048060ff */
[----:B------:R-:W-:Y:S02]  /*fae0*/  F2FP.SATFINITE.E5M2.F32.PACK_AB_MERGE_C R104, R105, R104, RZ ;  /* 0x000000686968723e */ /* 0x000fe400048060ff */
[----:B------:R-:W-:Y:S02]  /*faf0*/  F2FP.SATFINITE.E5M2.F32.PACK_AB_MERGE_C R74, R75, R74, RZ ;  /* 0x0000004a4b4a723e */ /* 0x000fe400048060ff */
[----:B------:R-:W-:-:S02]  /*fb00*/  LOP3.LUT R136, R136, 0xffff, RZ, 0xc0, !PT ;  /* 0x0000ffff88887812 */ /* 0x000fc400078ec0ff */
[----:B------:R-:W-:Y:S02]  /*fb10*/  LOP3.LUT R138, R138, 0xffff, RZ, 0xc0, !PT ;  /* 0x0000ffff8a8a7812 */ /* 0x000fe400078ec0ff */
[----:B------:R-:W-:Y:S02]  /*fb20*/  F2FP.SATFINITE.E5M2.F32.PACK_AB_MERGE_C R106, R107, R106, RZ ;  /* 0x0000006a6b6a723e */ /* 0x000fe400048060ff */
[----:B------:R-:W-:Y:S02]  /*fb30*/  LOP3.LUT R104, R104, 0xffff, RZ, 0xc0, !PT ;  /* 0x0000ffff68687812 */ /* 0x000fe400078ec0ff */
        /* <DEDUP_REMOVED lines=9> */
[----:B------:R-:W-:Y:S02]  /*fbd0*/  F2FP.SATFINITE.E5M2.F32.PACK_AB_MERGE_C R110, R111, R110, RZ ;  /* 0x0000006e6f6e723e */ /* 0x000fe400048060ff */
[----:B------:R-:W-:Y:S02]  /*fbe0*/  LOP3.LUT R142, R142, 0xffff, RZ, 0xc0, !PT ;  /* 0x0000ffff8e8e7812 */ /* 0x000fe400078ec0ff */
[----:B------:R-:W-:Y:S02]  /*fbf0*/  F2FP.SATFINITE.E5M2.F32.PACK_AB_MERGE_C R50, R51, R50, RZ ;  /* 0x000000323332723e */ /* 0x000fe400048060ff */
[----:B------:R-:W-:Y:S02]  /*fc00*/  LOP3.LUT R108, R108, 0xffff, RZ, 0xc0, !PT ;  /* 0x0000ffff6c6c7812 */ /* 0x000fe400078ec0ff */
[----:B------:R-:W-:Y:S02]  /*fc10*/  LOP3.LUT R110, R110, 0xffff, RZ, 0xc0, !PT ;  /* 0x0000ffff6e6e7812 */ /* 0x000fe400078ec0ff */
        /* <DEDUP_REMOVED lines=8> */
[----:B------:R-:W-:Y:S02]  /*fca0*/  LOP3.LUT R112, R112, 0xffff, RZ, 0xc0, !PT ;  /* 0x0000ffff70707812 */ /* 0x000fe400078ec0ff */
[----:B------:R-:W-:Y:S02]  /*fcb0*/  LOP3.LUT R114, R114, 0xffff, RZ, 0xc0, !PT ;  /* 0x0000ffff72727812 */ /* 0x000fe400078ec0ff */
[----:B------:R-:W-:Y:S02]  /*fcc0*/  PRMT R8, R8, 0x5410, R5 ;  /* 0x0000541008087816 */ /* 0x000fe40000000005 */
[----:B------:R-:W-:Y:S02]  /*fcd0*/  PRMT R9, R9, 0x5410, R6 ;  /* 0x0000541009097816 */ /* 0x000fe40000000006 */
[----:B------:R-:W-:-:S02]  /*fce0*/  PRMT R10, R10, 0x5410, R7 ;  /* 0x000054100a0a7816 */ /* 0x000fc40000000007 */
[----:B------:R-:W-:Y:S02]  /*fcf0*/  PRMT R11, R11, 0x5410, R12 ;  /* 0x000054100b0b7816 */ /* 0x000fe4000000000c */
[----:B------:R-:W-:Y:S02]  /*fd00*/  F2FP.SATFINITE.E5M2.F32.PACK_AB_MERGE_C R148, R149, R148, RZ ;  /* 0x000000949594723e */ /* 0x000fe400048060ff */
[----:B------:R-:W-:Y:S02]  /*fd10*/  F2FP.SATFINITE.E5M2.F32.PACK_AB_MERGE_C R150, R151, R150, RZ ;  /* 0x000000969796723e */ /* 0x000fe400048060ff */
[----:B------:R-:W-:Y:S02]  /*fd20*/  F2FP.SATFINITE.E5M2.F32.PACK_AB_MERGE_C R84, R85, R84, RZ ;  /* 0x000000545554723e */ /* 0x000fe400048060ff */
[----:B--2---:R-:W-:Y:S02]  /*fd30*/  LOP3.LUT R25, R19, 0x300, RZ, 0xc0, !PT ;  /* 0x0000030013197812 */ /* 0x004fe400078ec0ff */
[----:B------:R-:W-:-:S02]  /*fd40*/  SHF.R.U32.HI R19, RZ, 0x8, R92 ;  /* 0x00000008ff137819 */ /* 0x000fc4000001165c */
[----:B------:R-:W-:Y:S01]  /*fd50*/  F2FP.SATFINITE.E5M2.F32.PACK_AB_MERGE_C R86, R87, R86, RZ ;  /* 0x000000565756723e */ /* 0x000fe200048060ff */
[----:B------:R-:W-:Y:S01]  /*fd60*/  IMAD.IADD R25, R25, 0x1, R16 ;  /* 0x0000000119197824 */ /* 0x000fe200078e0210 */
[--C-:B------:R-:W-:Y:S01]  /*fd70*/  PRMT R16, R124, 0x3340, R21.reuse ;  /* 0x000033407c107816 */ /* 0x100fe20000000015 */
[----:B------:R-:W-:Y:S01]  /*fd80*/  BAR.SYNC.DEFER_BLOCKING 0x0 ;  /* 0x0000000000007b1d */ /* 0x000fe20000010000 */
[----:B------:R-:W-:Y:S02]  /*fd90*/  SHF.R.U32.HI R21, RZ, 0x8, R21 ;  /* 0x00000008ff157819 */ /* 0x000fe40000011615 */
[----:B------:R-:W-:Y:S02]  /*fda0*/  LOP3.LUT R148, R148, 0xffff, RZ, 0xc0, !PT ;  /* 0x0000ffff94947812 */ /* 0x000fe400078ec0ff */
[----:B------:R-:W-:Y:S02]  /*fdb0*/  LOP3.LUT R17, R21, 0xffff, RZ, 0xc0, !PT ;  /* 0x0000ffff15117812 */ /* 0x000fe400078ec0ff */
[----:B------:R-:W-:-:S02]  /*fdc0*/  LOP3.LUT R21, R18, 0xffff, RZ, 0xc0, !PT ;  /* 0x0000ffff12157812 */ /* 0x000fc400078ec0ff */
[----:B------:R-:W-:Y:S02]  /*fdd0*/  LOP3.LUT R18, R22, 0xffff, RZ, 0xc0, !PT ;  /* 0x0000ffff16127812 */ /* 0x000fe400078ec0ff */
[----:B------:R-:W-:Y:S02]  /*fde0*/  LOP3.LUT R22, R19, 0xffff, RZ, 0xc0, !PT ;  /* 0x0000ffff13167812 */ /* 0x000fe400078ec0ff */
[----:B------:R-:W-:Y:S02]  /*fdf0*/  LOP3.LUT R19, R23, 0xffff, RZ, 0xc0, !PT ;  /* 0x0000ffff17137812 */ /* 0x000fe400078ec0ff */
[----:B------:R-:W-:Y:S02]  /*fe00*/  LOP3.LUT R23, R20, 0xffff, RZ, 0xc0, !PT ;  /* 0x0000ffff14177812 */ /* 0x000fe400078ec0ff */
[----:B------:R-:W-:Y:S02]  /*fe10*/  PRMT R19, R22, 0x3340, R19 ;  /* 0x0000334016137816 */ /* 0x000fe40000000013 */
[----:B------:R-:W-:-:S02]  /*fe20*/  PRMT R22, R23, 0x3340, R24 ;  /* 0x0000334017167816 */ /* 0x000fc40000000018 */
[----:B------:R-:W-:Y:S02]  /*fe30*/  LOP3.LUT R23, R64, 0xffff, RZ, 0xc0, !PT ;  /* 0x0000ffff40177812 */ /* 0x000fe400078ec0ff */
[----:B------:R-:W-:Y:S01]  /*fe40*/  SHF.R.U32.HI R20, RZ, 0x8, R128 ;  /* 0x00000008ff147819 */ /* 0x000fe20000011680 */
[----:B------:R-:W-:Y:S01]  /*fe50*/  STSM.16.M88.4 [R25], R8 ;  /* 0x0000000819007844 */ /* 0x000fe20000000200 */
[--C-:B------:R-:W-:Y:S02]  /*fe60*/  SHF.R.U32.HI R30, RZ, 0x8, R23.reuse ;  /* 0x00000008ff1e7819 */ /* 0x100fe40000011617 */
[----:B------:R-:W-:Y:S02]  /*fe70*/  PRMT R18, R21, 0x3340, R18 ;  /* 0x0000334015127816 */ /* 0x000fe40000000012 */
[----:B------:R-:W-:Y:S02]  /*fe80*/  PRMT R21, R128, 0x3340, R23 ;  /* 0x0000334080157816 */ /* 0x000fe40000000017 */
[----:B------:R-:W-:-:S02]  /*fe90*/  LOP3.LUT R35, R20, 0xffff, RZ, 0xc0, !PT ;  /* 0x0000ffff14237812 */ /* 0x000fc400078ec0ff */
[----:B------:R-:W-:Y:S02]  /*fea0*/  PRMT R23, R130, 0x3340, R31 ;  /* 0x0000334082177816 */ /* 0x000fe4000000001f */
[----:B------:R-:W-:Y:S02]  /*feb0*/  LOP3.LUT R30, R30, 0xffff, RZ, 0xc0, !PT ;  /* 0x0000ffff1e1e7812 */ /* 0x000fe400078ec0ff */
[----:B------:R-:W-:Y:S02]  /*fec0*/  LOP3.LUT R20, R27, 0xffff, RZ, 0xc0, !PT ;  /* 0x0000ffff1b147812 */ /* 0x000fe400078ec0ff */
[----:B------:R-:W-:Y:S02]  /*fed0*/  PRMT R17, R26, 0x3340, R17 ;  /* 0x000033401a117816 */ /* 0x000fe40000000011 */
[----:B------:R-:W-:Y:S02]  /*fee0*/  SHF.R.U32.HI R31, RZ, 0x8, R31 ;  /* 0x00000008ff1f7819 */ /* 0x000fe4000001161f */
[----:B------:R-:W-:-:S02]  /*fef0*/  LOP3.LUT R27, R28, 0xffff, RZ, 0xc0, !PT ;  /* 0x0000ffff1c1b7812 */ /* 0x000fc400078ec0ff */
[----:B------:R-:W-:Y:S02]  /*ff00*/  PRMT R24, R96, 0x3340, R29 ;  /* 0x0000334060187816 */ /* 0x000fe4000000001d */
[--C-:B------:R-:W-:Y:S02]  /*ff10*/  PRMT R26, R98, 0x3340, R33.reuse ;  /* 0x00003340621a7816 */ /* 0x100fe40000000021 */
[----:B------:R-:W-:Y:S02]  /*ff20*/  SHF.R.U32.HI R29, RZ, 0x8, R98 ;  /* 0x00000008ff1d7819 */ /* 0x000fe40000011662 */
[----:B------:R-:W-:Y:S02]  /*ff30*/  SHF.R.U32.HI R33, RZ, 0x8, R33 ;  /* 0x00000008ff217819 */ /* 0x000fe40000011621 */
[----:B------:R-:W-:Y:S02]  /*ff40*/  PRMT R34, R35, 0x3340, R30 ;  /* 0x0000334023227816 */ /* 0x000fe4000000001e */
[----:B------:R-:W-:-:S02]  /*ff50*/  LOP3.LUT R31, R31, 0xffff, RZ, 0xc0, !PT ;  /* 0x0000ffff1f1f7812 */ /* 0x000fc400078ec0ff */
[----:B------:R-:W-:Y:S02]  /*ff60*/  PRMT R35, R27, 0x3340, R32 ;  /* 0x000033401b237816 */ /* 0x000fe40000000020 */
[----:B------:R-:W-:Y:S02]  /*ff70*/  LOP3.LUT R27, R68, 0xffff, RZ, 0xc0, !PT ;  /* 0x0000ffff441b7812 */ /* 0x000fe400078ec0ff */
[----:B------:R-:W-:Y:S02]  /*ff80*/  LOP3.LUT R28, R29, 0xffff, RZ, 0xc0, !PT ;  /* 0x0000ffff1d1c7812 */ /* 0x000fe400078ec0ff */
[----:B------:R-:W-:Y:S02]  /*ff90*/  LOP3.LUT R33, R33, 0xffff, RZ, 0xc0, !PT ;  /* 0x0000ffff21217812 */ /* 0x000fe400078ec0ff */
[----:B------:R-:W-:Y:S02]  /*ffa0*/  LOP3.LUT R29, R36, 0xffff, RZ, 0xc0, !PT ;  /* 0x0000ffff241d7812 */ /* 0x000fe400078ec0ff */
[----:B------:R-:W-:-:S02]  /*ffb0*/  PRMT R56, R20, 0x3340, R31 ;  /* 0x0000334014387816 */ /* 0x000fc4000000001f */
[----:B------:R-:W-:Y:S02]  /*ffc0*/  LOP3.LUT R31, R70, 0xffff, RZ, 0xc0, !PT ;  /* 0x0000ffff461f7812 */ /* 0x000fe400078ec0ff */
[----:B------:R-:W-:Y:S02]  /*ffd0*/  SHF.R.U32.HI R20, RZ, 0x8, R132 ;  /* 0x00000008ff147819 */ /* 0x000fe40000011684 */
[--C-:B------:R-:W-:Y:S02]  /*ffe0*/  PRMT R43, R132, 0x3340, R27.reuse ;  /* 0x00003340842b7816 */ /* 0x100fe4000000001b */
[----:B------:R-:W-:Y:S02]  /*fff0*/  SHF.R.U32.HI R30, RZ, 0x8, R27 ;  /* 0x00000008ff1e7819 */ /* 0x000fe4000001161b */
[----:B------:R-:W-:Y:S02]  /*10000*/  PRMT R41, R28, 0x3340, R33 ;  /* 0x000033401c297816 */ /* 0x000fe40000000021 */
[----:B------:R-:W-:-:S02]  /*10010*/  SHF.R.U32.HI R27, RZ, 0x8, R134 ;  /* 0x00000008ff1b7819 */ /* 0x000fc40000011686 */
[----:B------:R-:W-:Y:S02]  /*10020*/  SHF.R.U32.HI R28, RZ, 0x8, R100 ;  /* 0x00000008ff1c7819 */ /* 0x000fe40000011664 */
[----:B------:R-:W-:Y:S02]  /*10030*/  SHF.R.U32.HI R32, RZ, 0x8, R29 ;  /* 0x00000008ff207819 */ /* 0x000fe4000001161d */
[----:B------:R-:W-:Y:S02]  /*10040*/  LOP3.LUT R33, R38, 0xffff, RZ, 0xc0, !PT ;  /* 0x0000ffff26217812 */ /* 0x000fe400078ec0ff */
[--C-:B------:R-:W-:Y:S02]  /*10050*/  PRMT R45, R134, 0x3340, R31.reuse ;  /* 0x00003340862d7816 */ /* 0x100fe4000000001f */
[----:B------:R-:W-:Y:S02]  /*10060*/  LOP3.LUT R37, R20, 0xffff, RZ, 0xc0, !PT ;  /* 0x0000ffff14257812 */ /* 0x000fe400078ec0ff */
[----:B------:R-:W-:-:S02]  /*10070*/  SHF.R.U32.HI R31, RZ, 0x8, R31 ;  /* 0x00000008ff1f7819 */ /* 0x000fc4000001161f */
[----:B------:R-:W-:Y:S02]  /*10080*/  LOP3.LUT R20, R27, 0xffff, RZ, 0xc0, !PT ;  /* 0x0000ffff1b147812 */ /* 0x000fe400078ec0ff */
[----:B------:R-:W-:Y:S02]  /*10090*/  LOP3.LUT R27, R28, 0xffff, RZ, 0xc0, !PT ;  /* 0x0000ffff1c1b7812 */ /* 0x000fe400078ec0ff */
[----:B------:R-:W-:Y:S02]  /*100a0*/  LOP3.LUT R32, R32, 0xffff, RZ, 0xc0, !PT ;  /* 0x0000ffff20207812 */ /* 0x000fe400078ec0ff */
[----:B------:R-:W-:Y:S02]  /*100b0*/  PRMT R47, R100, 0x3340, R29 ;  /* 0x00003340642f7816 */ /* 0x000fe4000000001d */
[----:B------:R-:W-:Y:S02]  /*100c0*/  PRMT R49, R102, 0x3340, R33 ;  /* 0x0000334066317816 */ /* 0x000fe40000000021 */
[----:B------:R-:W-:-:S02]  /*100d0*/  SHF.R.U32.HI R29, RZ, 0x8, R102 ;  /* 0x00000008ff1d7819 */ /* 0x000fc40000011666 */
[----:B------:R-:W-:Y:S02]  /*100e0*/  SHF.R.U32.HI R33, RZ, 0x8, R33 ;  /* 0x00000008ff217819 */ /* 0x000fe40000011621 */
[----:B------:R-:W-:Y:S02]  /*100f0*/  LOP3.LUT R31, R31, 0xffff, RZ, 0xc0, !PT ;  /* 0x0000ffff1f1f7812 */ /* 0x000fe400078ec0ff */
[----:B------:R-:W-:Y:S02]  /*10100*/  LOP3.LUT R30, R30, 0xffff, RZ, 0xc0, !PT ;  /* 0x0000ffff1e1e7812 */ /* 0x000fe400078ec0ff */
[----:B------:R-:W-:Y:S02]  /*10110*/  PRMT R62, R27, 0x3340, R32 ;  /* 0x000033401b3e7816 */ /* 0x000fe40000000020 */
[----:B------:R-:W-:Y:S02]  /*10120*/  LOP3.LUT R27, R72, 0xffff, RZ, 0xc0, !PT ;  /* 0x0000ffff481b7812 */ /* 0x000fe400078ec0ff */
[----:B------:R-:W-:-:S02]  /*10130*/  LOP3.LUT R28, R29, 0xffff, RZ, 0xc0, !PT ;  /* 0x0000ffff1d1c7812 */ /* 0x000fc400078ec0ff */
[----:B------:R-:W-:Y:S02]  /*10140*/  LOP3.LUT R33, R33, 0xffff, RZ, 0xc0, !PT ;  /* 0x0000ffff21217812 */ /* 0x000fe400078ec0ff */
[----:B------:R-:W-:Y:S02]  /*10150*/  PRMT R60, R20, 0x3340, R31 ;  /* 0x00003340143c7816 */ /* 0x000fe4000000001f */
[----:B------:R-:W-:Y:S02]  /*10160*/  LOP3.LUT R29, R40, 0xffff, RZ, 0xc0, !PT ;  /* 0x0000ffff281d7812 */ /* 0x000fe400078ec0ff */
[----:B------:R-:W-:Y:S02]  /*10170*/  PRMT R58, R37, 0x3340, R30 ;  /* 0x00003340253a7816 */ /* 0x000fe4000000001e */
[----:B------:R-:W-:Y:S02]  /*10180*/  LOP3.LUT R31, R74, 0xffff, RZ, 0xc0, !PT ;  /* 0x0000ffff4a1f7812 */ /* 0x000fe400078ec0ff */
[----:B------:R-:W-:-:S02]  /*10190*/  SHF.R.U32.HI R20, RZ, 0x8, R136 ;  /* 0x00000008ff147819 */ /* 0x000fc40000011688 */
[--C-:B------:R-:W-:Y:S02]  /*101a0*/  PRMT R40, R136, 0x3340, R27.reuse ;  /* 0x0000334088287816 */ /* 0x100fe4000000001b */
[----:B------:R-:W-:Y:S02]  /*101b0*/  SHF.R.U32.HI R30, RZ, 0x8, R27 ;  /* 0x00000008ff1e7819 */ /* 0x000fe4000001161b */
[----:B------:R-:W-:Y:S02]  /*101c0*/  PRMT R64, R28, 0x3340, R33 ;  /* 0x000033401c407816 */ /* 0x000fe40000000021 */
[----:B------:R-:W-:Y:S02]  /*101d0*/  SHF.R.U32.HI R27, RZ, 0x8, R138 ;  /* 0x00000008ff1b7819 */ /* 0x000fe4000001168a */
[----:B------:R-:W-:Y:S02]  /*101e0*/  LOP3.LUT R33, R42, 0xffff, RZ, 0xc0, !PT ;  /* 0x0000ffff2a217812 */ /* 0x000fe400078ec0ff */
[----:B------:R-:W-:-:S02]  /*101f0*/  SHF.R.U32.HI R28, RZ, 0x8, R104 ;  /* 0x00000008ff1c7819 */ /* 0x000fc40000011668 */
[----:B------:R-:W-:Y:S02]  /*10200*/  SHF.R.U32.HI R32, RZ, 0x8, R29 ;  /* 0x00000008ff207819 */ /* 0x000fe4000001161d */
[--C-:B------:R-:W-:Y:S02]  /*10210*/  PRMT R42, R138, 0x3340, R31.reuse ;  /* 0x000033408a2a7816 */ /* 0x100fe4000000001f */
[----:B------:R-:W-:Y:S02]  /*10220*/  SHF.R.U32.HI R31, RZ, 0x8, R31 ;  /* 0x00000008ff1f7819 */ /* 0x000fe4000001161f */
[----:B------:R-:W-:Y:S02]  /*10230*/  LOP3.LUT R37, R20, 0xffff, RZ, 0xc0, !PT ;  /* 0x0000ffff14257812 */ /* 0x000fe400078ec0ff */
[----:B------:R-:W-:Y:S02]  /*10240*/  LOP3.LUT R20, R27, 0xffff, RZ, 0xc0, !PT ;  /* 0x0000ffff1b147812 */ /* 0x000fe400078ec0ff */
[----:B------:R-:W-:-:S02]  /*10250*/  PRMT R55, R104, 0x3340, R29 ;  /* 0x0000334068377816 */ /* 0x000fc4000000001d */
[--C-:B------:R-:W-:Y:S02]  /*10260*/  PRMT R57, R106, 0x3340, R33.reuse ;  /* 0x000033406a397816 */ /* 0x100fe40000000021 */
[----:B------:R-:W-:Y:S02]  /*10270*/  LOP3.LUT R27, R28, 0xffff, RZ, 0xc0, !PT ;  /* 0x0000ffff1c1b7812 */ /* 0x000fe400078ec0ff */
[----:B------:R-:W-:Y:S02]  /*10280*/  LOP3.LUT R32, R32, 0xffff, RZ, 0xc0, !PT ;  /* 0x0000ffff20207812 */ /* 0x000fe400078ec0ff */
[----:B------:R-:W-:Y:S02]  /*10290*/  SHF.R.U32.HI R29, RZ, 0x8, R106 ;  /* 0x00000008ff1d7819 */ /* 0x000fe4000001166a */
[----:B------:R-:W-:Y:S02]  /*102a0*/  SHF.R.U32.HI R33, RZ, 0x8, R33 ;  /* 0x00000008ff217819 */ /* 0x000fe40000011621 */
[----:B------:R-:W-:-:S02]  /*102b0*/  LOP3.LUT R31, R31, 0xffff, RZ, 0xc0, !PT ;  /* 0x0000ffff1f1f7812 */ /* 0x000fc400078ec0ff */
[----:B------:R-:W-:Y:S02]  /*102c0*/  LOP3.LUT R30, R30, 0xffff, RZ, 0xc0, !PT ;  /* 0x0000ffff1e1e7812 */ /* 0x000fe400078ec0ff */
[----:B------:R-:W-:Y:S02]  /*102d0*/  PRMT R66, R27, 0x3340, R32 ;  /* 0x000033401b427816 */ /* 0x000fe40000000020 */
[----:B------:R-:W-:Y:S02]  /*102e0*/  LOP3.LUT R28, R29, 0xffff, RZ, 0xc0, !PT ;  /* 0x0000ffff1d1c7812 */ /* 0x000fe400078ec0ff */
[----:B------:R-:W-:Y:S02]  /*102f0*/  LOP3.LUT R33, R33, 0xffff, RZ, 0xc0, !PT ;  /* 0x0000ffff21217812 */ /* 0x000fe400078ec0ff */
[----:B------:R-:W-:Y:S02]  /*10300*/  LOP3.LUT R27, R76, 0xffff, RZ, 0xc0, !PT ;  /* 0x0000ffff4c1b7812 */ /* 0x000fe400078ec0ff */
[----:B------:R-:W-:-:S02]  /*10310*/  PRMT R53, R20, 0x3340, R31 ;  /* 0x0000334014357816 */ /* 0x000fc4000000001f */
[----:B------:R-:W-:Y:S02]  /*10320*/  LOP3.LUT R31, R78, 0xffff, RZ, 0xc0, !PT ;  /* 0x0000ffff4e1f7812 */ /* 0x000fe400078ec0ff */
[----:B------:R-:W-:Y:S02]  /*10330*/  LOP3.LUT R29, R44, 0xffff, RZ, 0xc0, !PT ;  /* 0x0000ffff2c1d7812 */ /* 0x000fe400078ec0ff */
[----:B------:R-:W-:Y:S02]  /*10340*/  PRMT R51, R37, 0x3340, R30 ;  /* 0x0000334025337816 */ /* 0x000fe4000000001e */
[----:B------:R-:W-:Y:S02]  /*10350*/  PRMT R68, R28, 0x3340, R33 ;  /* 0x000033401c447816 */ /* 0x000fe40000000021 */
[----:B------:R-:W-:Y:S02]  /*10360*/  SHF.R.U32.HI R20, RZ, 0x8, R140 ;  /* 0x00000008ff147819 */ /* 0x000fe4000001168c */
[----:B------:R-:W-:-:S02]  /*10370*/  PRMT R44, R140, 0x3340, R27 ;  /* 0x000033408c2c7816 */ /* 0x000fc4000000001b */
[----:B------:R-:W-:Y:S02]  /*10380*/  SHF.R.U32.HI R30, RZ, 0x8, R27 ;  /* 0x00000008ff1e7819 */ /* 0x000fe4000001161b */
[----:B------:R-:W-:Y:S02]  /*10390*/  LOP3.LUT R33, R46, 0xffff, RZ, 0xc0, !PT ;  /* 0x0000ffff2e217812 */ /* 0x000fe400078ec0ff */
[----:B------:R-:W-:Y:S02]  /*103a0*/  SHF.R.U32.HI R27, RZ, 0x8, R142 ;  /* 0x00000008ff1b7819 */ /* 0x000fe4000001168e */
[----:B------:R-:W-:Y:S02]  /*103b0*/  PRMT R46, R142, 0x3340, R31 ;  /* 0x000033408e2e7816 */ /* 0x000fe4000000001f */
[----:B------:R-:W-:Y:S02]  /*103c0*/  SHF.R.U32.HI R28, RZ, 0x8, R108 ;  /* 0x00000008ff1c7819 */ /* 0x000fe4000001166c */
[----:B------:R-:W-:-:S02]  /*103d0*/  SHF.R.U32.HI R32, RZ, 0x8, R29 ;  /* 0x00000008ff207819 */ /* 0x000fc4000001161d */
[----:B------:R-:W-:Y:S02]  /*103e0*/  SHF.R.U32.HI R31, RZ, 0x8, R31 ;  /* 0x00000008ff1f7819 */ /* 0x000fe4000001161f */
[----:B------:R-:W-:Y:S02]  /*103f0*/  LOP3.LUT R37, R20, 0xffff, RZ, 0xc0, !PT ;  /* 0x0000ffff14257812 */ /* 0x000fe400078ec0ff */
[----:B------:R-:W-:Y:S02]  /*10400*/  PRMT R63, R108, 0x3340, R29 ;  /* 0x000033406c3f7816 */ /* 0x000fe4000000001d */
[----:B------:R-:W-:Y:S02]  /*10410*/  PRMT R65, R110, 0x3340, R33 ;  /* 0x000033406e417816 */ /* 0x000fe40000000021 */
[----:B------:R-:W-:Y:S02]  /*10420*/  LOP3.LUT R20, R27, 0xffff, RZ, 0xc0, !PT ;  /* 0x0000ffff1b147812 */ /* 0x000fe400078ec0ff */
[----:B------:R-:W-:-:S02]  /*10430*/  SHF.R.U32.HI R29, RZ, 0x8, R110 ;  /* 0x00000008ff1d7819 */ /* 0x000fc4000001166e */
[----:B------:R-:W-:Y:S02]  /*10440*/  SHF.R.U32.HI R33, RZ, 0x8, R33 ;  /* 0x00000008ff217819 */ /* 0x000fe40000011621 */
        /* <DEDUP_REMOVED lines=8> */
[----:B------:R-:W-:Y:S02]  /*104d0*/  LOP3.LUT R27, R80, 0xffff, RZ, 0xc0, !PT ;  /* 0x0000ffff501b7812 */ /* 0x000fe400078ec0ff */
[----:B------:R-:W-:Y:S02]  /*104e0*/  LOP3.LUT R31, R82, 0xffff, RZ, 0xc0, !PT ;  /* 0x0000ffff521f7812 */ /* 0x000fe400078ec0ff */
[----:B------:R-:W-:-:S02]  /*104f0*/  LOP3.LUT R29, R48, 0xffff, RZ, 0xc0, !PT ;  /* 0x0000ffff301d7812 */ /* 0x000fc400078ec0ff */
[----:B------:R-:W-:Y:S02]  /*10500*/  PRMT R59, R37, 0x3340, R30 ;  /* 0x00003340253b7816 */ /* 0x000fe4000000001e */
[----:B------:R-:W-:Y:S02]  /*10510*/  PRMT R72, R28, 0x3340, R33 ;  /* 0x000033401c487816 */ /* 0x000fe40000000021 */
[----:B------:R-:W-:Y:S02]  /*10520*/  LOP3.LUT R33, R50, 0xffff, RZ, 0xc0, !PT ;  /* 0x0000ffff32217812 */ /* 0x000fe400078ec0ff */
[----:B------:R-:W-:Y:S02]  /*10530*/  SHF.R.U32.HI R20, RZ, 0x8, R144 ;  /* 0x00000008ff147819 */ /* 0x000fe40000011690 */
[--C-:B------:R-:W-:Y:S02]  /*10540*/  PRMT R48, R144, 0x3340, R27.reuse ;  /* 0x0000334090307816 */ /* 0x100fe4000000001b */
[----:B------:R-:W-:-:S02]  /*10550*/  SHF.R.U32.HI R30, RZ, 0x8, R27 ;  /* 0x00000008ff1e7819 */ /* 0x000fc4000001161b */
[----:B------:R-:W-:Y:S02]  /*10560*/  SHF.R.U32.HI R27, RZ, 0x8, R146 ;  /* 0x00000008ff1b7819 */ /* 0x000fe40000011692 */
[--C-:B------:R-:W-:Y:S02]  /*10570*/  PRMT R50, R146, 0x3340, R31.reuse ;  /* 0x0000334092327816 */ /* 0x100fe4000000001f */
[----:B------:R-:W-:Y:S02]  /*10580*/  SHF.R.U32.HI R31, RZ, 0x8, R31 ;  /* 0x00000008ff1f7819 */ /* 0x000fe4000001161f */
[----:B------:R-:W-:Y:S02]  /*10590*/  SHF.R.U32.HI R28, RZ, 0x8, R112 ;  /* 0x00000008ff1c7819 */ /* 0x000fe40000011670 */
[--C-:B------:R-:W-:Y:S02]  /*105a0*/  SHF.R.U32.HI R32, RZ, 0x8, R29.reuse ;  /* 0x00000008ff207819 */ /* 0x100fe4000001161d */
[----:B------:R-:W-:-:S02]  /*105b0*/  PRMT R71, R112, 0x3340, R29 ;  /* 0x0000334070477816 */ /* 0x000fc4000000001d */
[--C-:B------:R-:W-:Y:S02]  /*105c0*/  PRMT R73, R114, 0x3340, R33.reuse ;  /* 0x0000334072497816 */ /* 0x100fe40000000021 */
[----:B------:R-:W-:Y:S02]  /*105d0*/  LOP3.LUT R37, R20, 0xffff, RZ, 0xc0, !PT ;  /* 0x0000ffff14257812 */ /* 0x000fe400078ec0ff */
[----:B------:R-:W-:Y:S02]  /*105e0*/  SHF.R.U32.HI R29, RZ, 0x8, R114 ;  /* 0x00000008ff1d7819 */ /* 0x000fe40000011672 */
[----:B------:R-:W-:Y:S02]  /*105f0*/  SHF.R.U32.HI R33, RZ, 0x8, R33 ;  /* 0x00000008ff217819 */ /* 0x000fe40000011621 */
[----:B------:R-:W-:Y:S02]  /*10600*/  LOP3.LUT R20, R27, 0xffff, RZ, 0xc0, !PT ;  /* 0x0000ffff1b147812 */ /* 0x000fe400078ec0ff */
[----:B------:R-:W-:-:S02]  /*10610*/  LOP3.LUT R31, R31, 0xffff, RZ, 0xc0, !PT ;  /* 0x0000ffff1f1f7812 */ /* 0x000fc400078ec0ff */
[----:B------:R-:W-:Y:S02]  /*10620*/  LOP3.LUT R27, R28, 0xffff, RZ, 0xc0, !PT ;  /* 0x0000ffff1c1b7812 */ /* 0x000fe400078ec0ff */
[----:B------:R-:W-:Y:S02]  /*10630*/  LOP3.LUT R32, R32, 0xffff, RZ, 0xc0, !PT ;  /* 0x0000ffff20207812 */ /* 0x000fe400078ec0ff */
[----:B------:R-:W-:Y:S02]  /*10640*/  LOP3.LUT R28, R29, 0xffff, RZ, 0xc0, !PT ;  /* 0x0000ffff1d1c7812 */ /* 0x000fe400078ec0ff */
[----:B------:R-:W-:Y:S02]  /*10650*/  LOP3.LUT R33, R33, 0xffff, RZ, 0xc0, !PT ;  /* 0x0000ffff21217812 */ /* 0x000fe400078ec0ff */
[----:B------:R-:W-:Y:S02]  /*10660*/  LOP3.LUT R30, R30, 0xffff, RZ, 0xc0, !PT ;  /* 0x0000ffff1e1e7812 */ /* 0x000fe400078ec0ff */
[----:B------:R-:W-:-:S02]  /*10670*/  PRMT R69, R20, 0x3340, R31 ;  /* 0x0000334014457816 */ /* 0x000fc4000000001f */
[----:B------:R-:W-:Y:S02]  /*10680*/  PRMT R74, R27, 0x3340, R32 ;  /* 0x000033401b4a7816 */ /* 0x000fe40000000020 */
[----:B------:R-:W-:Y:S02]  /*10690*/  LOP3.LUT R150, R150, 0xffff, RZ, 0xc0, !PT ;  /* 0x0000ffff96967812 */ /* 0x000fe400078ec0ff */
[----:B------:R-:W-:Y:S02]  /*106a0*/  LOP3.LUT R27, R84, 0xffff, RZ, 0xc0, !PT ;  /* 0x0000ffff541b7812 */ /* 0x000fe400078ec0ff */
[----:B------:R-:W-:Y:S02]  /*106b0*/  LOP3.LUT R31, R86, 0xffff, RZ, 0xc0, !PT ;  /* 0x0000ffff561f7812 */ /* 0x000fe400078ec0ff */
[----:B------:R-:W-:Y:S02]  /*106c0*/  PRMT R76, R28, 0x3340, R33 ;  /* 0x000033401c4c7816 */ /* 0x000fe40000000021 */
[----:B------:R-:W-:-:S02]  /*106d0*/  PRMT R67, R37, 0x3340, R30 ;  /* 0x0000334025437816 */ /* 0x000fc4000000001e */
[----:B------:R-:W-:Y:S02]  /*106e0*/  LOP3.LUT R29, R52, 0xffff, RZ, 0xc0, !PT ;  /* 0x0000ffff341d7812 */ /* 0x000fe400078ec0ff */
[----:B------:R-:W-:Y:S02]  /*106f0*/  LOP3.LUT R33, R54, 0xffff, RZ, 0xc0, !PT ;  /* 0x0000ffff36217812 */ /* 0x000fe400078ec0ff */
[----:B------:R-:W-:Y:S02]  /*10700*/  SHF.R.U32.HI R20, RZ, 0x8, R148 ;  /* 0x00000008ff147819 */ /* 0x000fe40000011694 */
[--C-:B------:R-:W-:Y:S02]  /*10710*/  PRMT R52, R148, 0x3340, R27.reuse ;  /* 0x0000334094347816 */ /* 0x100fe4000000001b */
[----:B------:R-:W-:Y:S02]  /*10720*/  SHF.R.U32.HI R30, RZ, 0x8, R27 ;  /* 0x00000008ff1e7819 */ /* 0x000fe4000001161b */
[----:B------:R-:W-:-:S02]  /*10730*/  PRMT R54, R150, 0x3340, R31 ;  /* 0x0000334096367816 */ /* 0x000fc4000000001f */
[----:B------:R-:W-:Y:S02]  /*10740*/  F2FP.SATFINITE.E5M2.F32.PACK_AB_MERGE_C R116, R117, R116, RZ ;  /* 0x000000747574723e */ /* 0x000fe400048060ff */
[----:B------:R-:W-:Y:S02]  /*10750*/  SHF.R.U32.HI R27, RZ, 0x8, R150 ;  /* 0x00000008ff1b7819 */ /* 0x000fe40000011696 */
[----:B------:R-:W-:Y:S02]  /*10760*/  SHF.R.U32.HI R31, RZ, 0x8, R31 ;  /* 0x00000008ff1f7819 */ /* 0x000fe4000001161f */
[----:B------:R-:W-:Y:S02]  /*10770*/  LOP3.LUT R37, R20, 0xffff, RZ, 0xc0, !PT ;  /* 0x0000ffff14257812 */ /* 0x000fe400078ec0ff */
[----:B------:R-:W-:Y:S02]  /*10780*/  LOP3.LUT R116, R116, 0xffff, RZ, 0xc0, !PT ;  /* 0x0000ffff74747812 */ /* 0x000fe400078ec0ff */
[----:B------:R-:W-:-:S02]  /*10790*/  LOP3.LUT R20, R27, 0xffff, RZ, 0xc0, !PT ;  /* 0x0000ffff1b147812 */ /* 0x000fc400078ec0ff */
[----:B------:R-:W-:Y:S02]  /*107a0*/  LOP3.LUT R31, R31, 0xffff, RZ, 0xc0, !PT ;  /* 0x0000ffff1f1f7812 */ /* 0x000fe400078ec0ff */
[----:B------:R-:W-:Y:S02]  /*107b0*/  SHF.R.U32.HI R28, RZ, 0x8, R116 ;  /* 0x00000008ff1c7819 */ /* 0x000fe40000011674 */
[----:B------:R-:W-:Y:S02]  /*107c0*/  PRMT R75, R20, 0x3340, R31 ;  /* 0x00003340144b7816 */ /* 0x000fe4000000001f */
[----:B------:R-:W-:Y:S02]  /*107d0*/  SHF.R.U32.HI R32, RZ, 0x8, R29 ;  /* 0x00000008ff207819 */ /* 0x000fe4000001161d */
[----:B------:R-:W-:Y:S02]  /*107e0*/  LOP3.LUT R20, R4, 0x7f, RZ, 0xc0, !PT ;  /* 0x0000007f04147812 */ /* 0x000fe400078ec0ff */
[----:B------:R-:W-:-:S02]  /*107f0*/  LOP3.LUT R39, R28, 0xffff, RZ, 0xc0, !PT ;  /* 0x0000ffff1c277812 */ /* 0x000fc400078ec0ff */
[----:B------:R-:W-:Y:S02]  /*10800*/  LOP3.LUT R30, R30, 0xffff, RZ, 0xc0, !PT ;  /* 0x0000ffff1e1e7812 */ /* 0x000fe400078ec0ff */
[----:B------:R-:W-:Y:S02]  /*10810*/  LOP3.LUT R32, R32, 0xffff, RZ, 0xc0, !PT ;  /* 0x0000ffff20207812 */ /* 0x000fe400078ec0ff */
[----:B------:R-:W-:Y:S01]  /*10820*/  LEA R20, R20, UR7, 0x4 ;  /* 0x0000000714147c11 */ /* 0x000fe2000f8e20ff */
[----:B------:R-:W-:Y:S01]  /*10830*/  BAR.SYNC.DEFER_BLOCKING 0x0 ;  /* 0x0000000000007b1d */ /* 0x000fe20000010000 */
[----:B------:R-:W-:Y:S02]  /*10840*/  PRMT R27, R37, 0x3340, R30 ;  /* 0x00003340251b7816 */ /* 0x000fe4000000001e */
[----:B------:R-:W-:Y:S02]  /*10850*/  PRMT R78, R39, 0x3340, R32 ;  /* 0x00003340274e7816 */ /* 0x000fe40000000020 */
[----:B------:R-:W-:Y:S01]  /*10860*/  PRMT R16, R16, 0x5410, R17 ;  /* 0x0000541010107816 */ /* 0x000fe20000000011 */
[----:B------:R-:W-:Y:S01]  /*10870*/  ULDC.64 UR6, c[0x0][0x228] ;  /* 0x00008a0000067ab9 */ /* 0x000fe20000000a00 */
[----:B------:R-:W-:-:S02]  /*10880*/  PRMT R17, R15, 0x5410, R18 ;  /* 0x000054100f117816 */ /* 0x000fc40000000012 */
[----:B------:R-:W-:Y:S02]  /*10890*/  PRMT R18, R14, 0x5410, R19 ;  /* 0x000054100e127816 */ /* 0x000fe40000000013 */
[----:B------:R-:W-:Y:S02]  /*108a0*/  PRMT R19, R13, 0x5410, R22 ;  /* 0x000054100d137816 */ /* 0x000fe40000000016 */
[----:B------:R-:W-:Y:S02]  /*108b0*/  F2FP.SATFINITE.E5M2.F32.PACK_AB_MERGE_C R118, R119, R118, RZ ;  /* 0x000000767776723e */ /* 0x000fe400048060ff */
[----:B------:R-:W-:Y:S02]  /*108c0*/  PRMT R77, R116, 0x3340, R29 ;  /* 0x00003340744d7816 */ /* 0x000fe4000000001d */
[----:B------:R-:W-:Y:S02]  /*108d0*/  LOP3.LUT R118, R118, 0xffff, RZ, 0xc0, !PT ;  /* 0x0000ffff76767812 */ /* 0x000fe400078ec0ff */
[----:B------:R-:W-:-:S02]  /*108e0*/  PRMT R4, R21, 0x5410, R34 ;  /* 0x0000541015047816 */ /* 0x000fc40000000022 */
[--C-:B------:R-:W-:Y:S02]  /*108f0*/  PRMT R79, R118, 0x3340, R33.reuse ;  /* 0x00003340764f7816 */ /* 0x100fe40000000021 */
[----:B------:R-:W-:Y:S01]  /*10900*/  SHF.R.U32.HI R33, RZ, 0x8, R33 ;  /* 0x00000008ff217819 */ /* 0x000fe20000011621 */
[----:B------:R-:W1:Y:S01]  /*10910*/  LDS.128 R36, [R20] ;  /* 0x0000000014247984 */ /* 0x000e620000000c00 */
[----:B------:R-:W-:Y:S02]  /*10920*/  SHF.R.U32.HI R29, RZ, 0x8, R118 ;  /* 0x00000008ff1d7819 */ /* 0x000fe40000011676 */
[----:B------:R-:W-:Y:S01]  /*10930*/  LOP3.LUT R33, R33, 0xffff, RZ, 0xc0, !PT ;  /* 0x0000ffff21217812 */ /* 0x000fe200078ec0ff */
[----:B------:R-:W-:Y:S01]  /*10940*/  BAR.SYNC.DEFER_BLOCKING 0x0 ;  /* 0x0000000000007b1d */ /* 0x000fe20000010000 */
[----:B------:R-:W-:Y:S02]  /*10950*/  LOP3.LUT R28, R29, 0xffff, RZ, 0xc0, !PT ;  /* 0x0000ffff1d1c7812 */ /* 0x000fe400078ec0ff */
[----:B------:R-:W-:-:S02]  /*10960*/  PRMT R6, R24, 0x5410, R35 ;  /* 0x0000541018067816 */ /* 0x000fc40000000023 */
[----:B------:R-:W-:-:S03]  /*10970*/  PRMT R80, R28, 0x3340, R33 ;  /* 0x000033401c507816 */ /* 0x000fc60000000021 */
[----:B------:R-:W2:Y:S01]  /*10980*/  LDC R24, c[0x0][0x244] ;  /* 0x00009100ff187b82 */ /* 0x000ea20000000800 */
        /* <DEDUP_REMOVED lines=8> */
[----:B------:R-:W-:Y:S01]  /*10a10*/  PRMT R42, R55, 0x5410, R66 ;  /* 0x00005410372a7816 */ /* 0x000fe20000000042 */
[----:B------:R-:W-:Y:S01]  /*10a20*/  STSM.16.M88.4 [R25], R16 ;  /* 0x0000001019007844 */ /* 0x000fe20000000200 */
[----:B------:R-:W-:Y:S02]  /*10a30*/  PRMT R43, R57, 0x5410, R68 ;  /* 0x00005410392b7816 */ /* 0x000fe40000000044 */
[----:B------:R-:W-:Y:S01]  /*10a40*/  PRMT R45, R46, 0x5410, R61 ;  /* 0x000054102e2d7816 */ /* 0x000fe2000000003d */
[----:B------:R-:W-:Y:S01]  /*10a50*/  BAR.SYNC.DEFER_BLOCKING 0x0 ;  /* 0x0000000000007b1d */ /* 0x000fe20000010000 */
[----:B------:R-:W-:Y:S01]  /*10a60*/  PRMT R44, R44, 0x5410, R59 ;  /* 0x000054102c2c7816 */ /* 0x000fe2000000003b */
[----:B--2---:R-:W-:Y:S01]  /*10a70*/  IMAD R21, R0, R24, RZ ;  /* 0x0000001800157224 */ /* 0x004fe200078e02ff */
[----:B------:R-:W-:-:S02]  /*10a80*/  PRMT R46, R63, 0x5410, R70 ;  /* 0x000054103f2e7816 */ /* 0x000fc40000000046 */
[----:B------:R-:W-:Y:S01]  /*10a90*/  PRMT R47, R65, 0x5410, R72 ;  /* 0x00005410412f7816 */ /* 0x000fe20000000048 */
[----:B------:R-:W-:Y:S01]  /*10aa0*/  IMAD R24, R24, 0x80, R21 ;  /* 0x0000008018187824 */ /* 0x000fe200078e0215 */
        /* <DEDUP_REMOVED lines=8> */
[----:B------:R-:W-:Y:S01]  /*10b30*/  ISETP.GE.AND P1, PT, R0, UR6, PT ;  /* 0x0000000600007c0c */ /* 0x000fe2000bf26270 */
[----:B------:R-:W2:Y:S01]  /*10b40*/  LDS.128 R32, [R20] ;  /* 0x0000000014207984 */ /* 0x000ea20000000c00 */
[----:B------:R-:W-:Y:S01]  /*10b50*/  BAR.SYNC.DEFER_BLOCKING 0x0 ;  /* 0x0000000000007b1d */ /* 0x000fe20000010000 */
[----:B------:R-:W-:Y:S02]  /*10b60*/  IADD3 R22, P4, R21, UR4, RZ ;  /* 0x0000000415167c10 */ /* 0x000fe4000ff9e0ff */
[----:B------:R-:W-:-:S02]  /*10b70*/  ISETP.LT.AND P1, PT, R2, UR29, !P1 ;  /* 0x0000001d02007c0c */ /* 0x000fc4000cf21270 */
[----:B------:R-:W-:Y:S02]  /*10b80*/  LEA.HI.X.SX32 R21, R21, UR5, 0x1, P4 ;  /* 0x0000000515157c11 */ /* 0x000fe4000a0f0eff */
[----:B------:R-:W-:Y:S01]  /*10b90*/  IADD3 R23, P5, R24, UR4, RZ ;  /* 0x0000000418177c10 */ /* 0x000fe2000ffbe0ff */
[----:B------:R-:W-:-:S03]  /*10ba0*/  ULDC UR4, c[0x0][0x22c] ;  /* 0x00008b0000047ab9 */ /* 0x000fc60000000800 */
[----:B------:R-:W-:Y:S02]  /*10bb0*/  LEA.HI.X.SX32 R24, R24, UR5, 0x1, P5 ;  /* 0x0000000518187c11 */ /* 0x000fe4000a8f0eff */
[----:B------:R-:W-:Y:S01]  /*10bc0*/  ISETP.LT.AND P5, PT, R0, UR20, !P2 ;  /* 0x0000001400007c0c */ /* 0x000fe2000d7a1270 */
[----:B------:R-:W-:Y:S01]  /*10bd0*/  STSM.16.M88.4 [R25], R4 ;  /* 0x0000000419007844 */ /* 0x000fe20000000200 */
[----:B------:R-:W-:Y:S06]  /*10be0*/  BAR.SYNC.DEFER_BLOCKING 0x0 ;  /* 0x0000000000007b1d */ /* 0x000fec0000010000 */
[----:B------:R-:W3:Y:S02]  /*10bf0*/  LDS.128 R28, [R20] ;  /* 0x00000000141c7984 */ /* 0x000ee40000000c00 */
[----:B------:R-:W-:Y:S06]  /*10c00*/  BAR.SYNC.DEFER_BLOCKING 0x0 ;  /* 0x0000000000007b1d */ /* 0x000fec0000010000 */
[----:B------:R-:W-:Y:S02]  /*10c10*/  STSM.16.M88.4 [R25], R12 ;  /* 0x0000000c19007844 */ /* 0x000fe40000000200 */
[----:B------:R-:W-:Y:S06]  /*10c20*/  BAR.SYNC.DEFER_BLOCKING 0x0 ;  /* 0x0000000000007b1d */ /* 0x000fec0000010000 */
[----:B------:R-:W4:Y:S02]  /*10c30*/  LDS.128 R16, [R20] ;  /* 0x0000000014107984 */ /* 0x000f240000000c00 */
[----:B------:R-:W-:Y:S06]  /*10c40*/  BAR.SYNC.DEFER_BLOCKING 0x0 ;  /* 0x0000000000007b1d */ /* 0x000fec0000010000 */
[----:B------:R0:W-:Y:S02]  /*10c50*/  STSM.16.M88.4 [R25], R40 ;  /* 0x0000002819007844 */ /* 0x0001e40000000200 */
[----:B------:R-:W-:Y:S01]  /*10c60*/  BAR.SYNC.DEFER_BLOCKING 0x0 ;  /* 0x0000000000007b1d */ /* 0x000fe20000010000 */
[----:B0-----:R-:W-:Y:S01]  /*10c70*/  IMAD R40, R2, UR24, RZ ;  /* 0x0000001802287c24 */ /* 0x001fe2000f8e02ff */
[----:B-1----:R-:W-:-:S03]  /*10c80*/  PRMT R43, R36, 0x7770, RZ ;  /* 0x00007770242b7816 */ /* 0x002fc600000000ff */
[C---:B------:R-:W-:Y:S01]  /*10c90*/  VIADD R42, R40.reuse, UR24 ;  /* 0x00000018282a7c36 */ /* 0x040fe20008000000 */
[----:B------:R-:W-:Y:S02]  /*10ca0*/  SHF.R.S32.HI R41, RZ, 0x1f, R40 ;  /* 0x0000001fff297819 */ /* 0x000fe40000011428 */
[----:B------:R-:W-:Y:S01]  /*10cb0*/  IADD3 R26, P4, R40, R22, RZ ;  /* 0x00000016281a7210 */ /* 0x000fe20007f9e0ff */
[----:B------:R-:W0:Y:S04]  /*10cc0*/  LDS.128 R12, [R20] ;  /* 0x00000000140c7984 */ /* 0x000e280000000c00 */
[----:B------:R-:W-:Y:S01]  /*10cd0*/  IMAD.X R27, R41, 0x1, R21, P4 ;  /* 0x00000001291b7824 */ /* 0x000fe200020e0615 */
[----:B------:R-:W-:Y:S01]  /*10ce0*/  BAR.SYNC.DEFER_BLOCKING 0x0 ;  /* 0x0000000000007b1d */ /* 0x000fe20000010000 */
[----:B------:R-:W-:-:S04]  /*10cf0*/  ISETP.GE.AND P4, PT, R2, UR7, PT ;  /* 0x0000000702007c0c */ /* 0x000fc8000bf86270 */
[----:B------:R-:W-:Y:S01]  /*10d00*/  ISETP.LT.AND P4, PT, R3, UR22, !P4 ;  /* 0x0000001603007c0c */ /* 0x000fe2000e781270 */
[----:B------:R-:W-:Y:S01]  /*10d10*/  ULDC.64 UR6, c[0x0][0x228] ;  /* 0x00008a0000067ab9 */ /* 0x000fe20000000a00 */
[----:B------:R1:W-:Y:S01]  /*10d20*/  STSM.16.M88.4 [R25], R44 ;  /* 0x0000002c19007844 */ /* 0x0003e20000000200 */
[----:B------:R-:W-:Y:S01]  /*10d30*/  BAR.SYNC.DEFER_BLOCKING 0x0 ;  /* 0x0000000000007b1d */ /* 0x000fe20000010000 */
[----:B-1----:R-:W-:Y:S01]  /*10d40*/  SHF.R.S32.HI R45, RZ, 0x1f, R42 ;  /* 0x0000001fff2d7819 */ /* 0x002fe2000001142a */
[----:B------:R-:W-:Y:S01]  /*10d50*/  VIADD R46, R42, UR24 ;  /* 0x000000182a2e7c36 */ /* 0x000fe20008000000 */
[----:B------:R-:W-:-:S03]  /*10d60*/  PRMT R47, R36, 0x7772, RZ ;  /* 0x00007772242f7816 */ /* 0x000fc600000000ff */
[----:B------:R-:W1:Y:S02]  /*10d70*/  LDS.128 R8, [R20] ;  /* 0x0000000014087984 */ /* 0x000e640000000c00 */
[----:B------:R-:W-:Y:S06]  /*10d80*/  BAR.SYNC.DEFER_BLOCKING 0x0 ;  /* 0x0000000000007b1d */ /* 0x000fec0000010000 */
[----:B------:R2:W-:Y:S02]  /*10d90*/  STSM.16.M88.4 [R25], R48 ;  /* 0x0000003019007844 */ /* 0x0005e40000000200 */
[----:B------:R-:W-:Y:S01]  /*10da0*/  BAR.SYNC.DEFER_BLOCKING 0x0 ;  /* 0x0000000000007b1d */ /* 0x000fe20000010000 */
[----:B--2---:R-:W-:-:S02]  /*10db0*/  SHF.R.S32.HI R48, RZ, 0x1f, R46 ;  /* 0x0000001fff307819 */ /* 0x004fc4000001142e */
[----:B------:R-:W-:-:S03]  /*10dc0*/  PRMT R49, R36, 0x7773, RZ ;  /* 0x0000777324317816 */ /* 0x000fc600000000ff */
[----:B------:R-:W2:Y:S02]  /*10dd0*/  LDS.128 R4, [R20] ;  /* 0x0000000014047984 */ /* 0x000ea40000000c00 */
[----:B------:R-:W-:Y:S06]  /*10de0*/  BAR.SYNC.DEFER_BLOCKING 0x0 ;  /* 0x0000000000007b1d */ /* 0x000fec0000010000 */
[----:B------:R3:W-:Y:S02]  /*10df0*/  STSM.16.M88.4 [R25], R52 ;  /* 0x0000003419007844 */ /* 0x0007e40000000200 */
[----:B------:R-:W-:Y:S01]  /*10e00*/  BAR.SYNC.DEFER_BLOCKING 0x0 ;  /* 0x0000000000007b1d */ /* 0x000fe20000010000 */
[----:B---3--:R-:W-:Y:S01]  /*10e10*/  PRMT R25, R36, 0x7771, RZ ;  /* 0x0000777124197816 */ /* 0x008fe200000000ff */
[----:B------:R-:W-:-:S04]  /*10e20*/  VIADD R36, R46, UR24 ;  /* 0x000000182e247c36 */ /* 0x000fc80008000000 */
[----:B------:R3:W-:Y:S01]  /*10e30*/  @P1 STG.E.U8 desc[UR44][R26.64], R43 ;  /* 0x0000002b1a001986 */ /* 0x0007e2000c10112c */
[----:B------:R-:W-:-:S05]  /*10e40*/  IADD3 R40, P1, R40, R23, RZ ;  /* 0x0000001728287210 */ /* 0x000fca0007f3e0ff */
[----:B------:R-:W-:-:S05]  /*10e50*/  IMAD.X R41, R41, 0x1, R24, P1 ;  /* 0x0000000129297824 */ /* 0x000fca00008e0618 */
[----:B------:R4:W-:Y:S01]  /*10e60*/  @P4 STG.E.U8 desc[UR44][R40.64], R25 ;  /* 0x0000001928004986 */ /* 0x0009e2000c10112c */
[-C--:B---3--:R-:W-:Y:S01]  /*10e70*/  IADD3 R26, P6, R42, R22.reuse, RZ ;  /* 0x000000162a1a7210 */ /* 0x088fe20007fde0ff */
[----:B------:R-:W-:Y:S01]  /*10e80*/  VIADD R43, R2, 0x3 ;  /* 0x00000003022b7836 */ /* 0x000fe20000000000 */
[----:B------:R-:W-:Y:S02]  /*10e90*/  ISETP.LT.AND P4, PT, R3, UR18, !P2 ;  /* 0x0000001203007c0c */ /* 0x000fe4000d781270 */
[----:B------:R-:W-:Y:S01]  /*10ea0*/  IADD3 R42, P2, R42, R23, RZ ;  /* 0x000000172a2a7210 */ /* 0x000fe20007f5e0ff */
[----:B------:R-:W-:Y:S01]  /*10eb0*/  IMAD.X R27, R45, 0x1, R21, P6 ;  /* 0x000000012d1b7824 */ /* 0x000fe200030e0615 */
[----:B------:R-:W-:Y:S01]  /*10ec0*/  ISETP.GE.AND P1, PT, R43, UR4, PT ;  /* 0x000000042b007c0c */ /* 0x000fe2000bf26270 */
[----:B------:R-:W-:Y:S01]  /*10ed0*/  ULDC UR4, c[0x0][0x22c] ;  /* 0x00008b0000047ab9 */ /* 0x000fe20000000800 */
[----:B------:R-:W-:Y:S01]  /*10ee0*/  IADD3 R44, P6, R46, R22, RZ ;  /* 0x000000162e2c7210 */ /* 0x000fe20007fde0ff */
[----:B------:R-:W-:Y:S01]  /*10ef0*/  IMAD.X R43, R45, 0x1, R24, P2 ;  /* 0x000000012d2b7824 */ /* 0x000fe200010e0618 */
[----:B------:R3:W-:Y:S01]  /*10f00*/  @P5 STG.E.U8 desc[UR44][R26.64], R47 ;  /* 0x0000002f1a005986 */ /* 0x0007e2000c10112c */
[----:B------:R-:W-:Y:S01]  /*10f10*/  ISETP.LT.AND P5, PT, R0, UR16, !P3 ;  /* 0x0000001000007c0c */ /* 0x000fe2000dfa1270 */
[----:B----4-:R-:W-:-:S02]  /*10f20*/  VIADD R25, R2, 0x4 ;  /* 0x0000000402197836 */ /* 0x010fc40000000000 */
[----:B------:R-:W-:Y:S01]  /*10f30*/  IMAD.X R45, R48, 0x1, R21, P6 ;  /* 0x00000001302d7824 */ /* 0x000fe200030e0615 */
[----:B------:R4:W-:Y:S01]  /*10f40*/  @P4 STG.E.U8 desc[UR44][R42.64], R49 ;  /* 0x000000312a004986 */ /* 0x0009e2000c10112c */
[----:B------:R-:W-:Y:S02]  /*10f50*/  ISETP.LT.AND P4, PT, R3, UR14, !P3 ;  /* 0x0000000e03007c0c */ /* 0x000fe4000df81270 */
[----:B------:R-:W-:Y:S02]  /*10f60*/  IADD3 R40, P6, R36, R22, RZ ;  /* 0x0000001624287210 */ /* 0x000fe40007fde0ff */
[----:B------:R-:W-:Y:S01]  /*10f70*/  ISETP.GE.AND P2, PT, R25, UR4, PT ;  /* 0x0000000419007c0c */ /* 0x000fe2000bf46270 */
[----:B------:R-:W-:Y:S01]  /*10f80*/  VIADD R25, R2, 0x5 ;  /* 0x0000000502197836 */ /* 0x000fe20000000000 */
[----:B---3--:R-:W-:Y:S01]  /*10f90*/  PRMT R47, R37, 0x7770, RZ ;  /* 0x00007770252f7816 */ /* 0x008fe200000000ff */
[----:B------:R-:W-:Y:S01]  /*10fa0*/  ULDC UR4, c[0x0][0x22c] ;  /* 0x00008b0000047ab9 */ /* 0x000fe20000000800 */
[----:B------:R-:W-:-:S02]  /*10fb0*/  IADD3 R26, P3, R46, R23, RZ ;  /* 0x000000172e1a7210 */ /* 0x000fc40007f7e0ff */
[----:B------:R-:W-:Y:S01]  /*10fc0*/  SHF.R.S32.HI R46, RZ, 0x1f, R36 ;  /* 0x0000001fff2e7819 */ /* 0x000fe20000011424 */
[----:B------:R3:W-:Y:S01]  /*10fd0*/  @P5 STG.E.U8 desc[UR44][R44.64], R47 ;  /* 0x0000002f2c005986 */ /* 0x0007e2000c10112c */
[----:B------:R-:W-:Y:S01]  /*10fe0*/  ISETP.LT.AND P5, PT, R0, UR12, !P1 ;  /* 0x0000000c00007c0c */ /* 0x000fe2000cfa1270 */
[----:B------:R-:W-:Y:S01]  /*10ff0*/  IMAD.X R27, R48, 0x1, R24, P3 ;  /* 0x00000001301b7824 */ /* 0x000fe200018e0618 */
[----:B------:R-:W-:Y:S01]  /*11000*/  ISETP.GE.AND P3, PT, R25, UR4, PT ;  /* 0x0000000419007c0c */ /* 0x000fe2000bf66270 */
[----:B------:R-:W-:Y:S01]  /*11010*/  IMAD.X R41, R46, 0x1, R21, P6 ;  /* 0x000000012e297824 */ /* 0x000fe200030e0615 */
[----:B------:R-:W-:Y:S01]  /*11020*/  ULDC UR4, c[0x0][0x22c] ;  /* 0x00008b0000047ab9 */ /* 0x000fe20000000800 */
[----:B------:R-:W-:Y:S01]  /*11030*/  VIADD R25, R2, 0x6 ;  /* 0x0000000602197836 */ /* 0x000fe20000000000 */
[----:B----4-:R-:W-:Y:S02]  /*11040*/  PRMT R49, R38, 0x7771, RZ ;  /* 0x0000777126317816 */ /* 0x010fe400000000ff */
[C---:B---3--:R-:W-:Y:S01]  /*11050*/  PRMT R47, R37.reuse, 0x7771, RZ ;  /* 0x00007771252f7816 */ /* 0x048fe200000000ff */
[----:B------:R-:W-:Y:S01]  /*11060*/  VIADD R44, R36, UR24 ;  /* 0x00000018242c7c36 */ /* 0x000fe20008000000 */
[----:B------:R-:W-:-:S03]  /*11070*/  PRMT R45, R37, 0x7772, RZ ;  /* 0x00007772252d7816 */ /* 0x000fc600000000ff */
[----:B------:R3:W-:Y:S01]  /*11080*/  @P4 STG.E.U8 desc[UR44][R26.64], R47 ;  /* 0x0000002f1a004986 */ /* 0x0007e2000c10112c */
[----:B------:R-:W-:Y:S01]  /*11090*/  ISETP.LT.AND P4, PT, R3, UR10, !P1 ;  /* 0x0000000a03007c0c */ /* 0x000fe2000cf81270 */
[----:B------:R-:W-:Y:S01]  /*110a0*/  ULDC UR10, c[0x0][0x228] ;  /* 0x00008a00000a7ab9 */ /* 0x000fe20000000800 */
[----:B------:R-:W-:Y:S01]  /*110b0*/  IADD3 R42, P1, R36, R23, RZ ;  /* 0x00000017242a7210 */ /* 0x000fe20007f3e0ff */
[----:B------:R4:W-:Y:S01]  /*110c0*/  @P5 STG.E.U8 desc[UR44][R40.64], R45 ;  /* 0x0000002d28005986 */ /* 0x0009e2000c10112c */
[----:B------:R-:W-:Y:S01]  /*110d0*/  ISETP.LT.AND P5, PT, R0, UR8, !P2 ;  /* 0x0000000800007c0c */ /* 0x000fe2000d7a1270 */
[----:B------:R-:W-:Y:S01]  /*110e0*/  ULDC UR8, c[0x0][0x22c] ;  /* 0x00008b0000087ab9 */ /* 0x000fe20000000800 */
[----:B------:R-:W-:Y:S01]  /*110f0*/  SHF.R.S32.HI R48, RZ, 0x1f, R44 ;  /* 0x0000001fff307819 */ /* 0x000fe2000001142c */
[----:B------:R-:W-:Y:S01]  /*11100*/  IMAD.X R43, R46, 0x1, R24, P1 ;  /* 0x000000012e2b7824 */ /* 0x000fe200008e0618 */
[----:B------:R-:W-:Y:S02]  /*11110*/  IADD3 R36, P6, R44, R22, RZ ;  /* 0x000000162c247210 */ /* 0x000fe40007fde0ff */
[----:B------:R-:W-:Y:S01]  /*11120*/  ISETP.GE.AND P1, PT, R25, UR4, PT ;  /* 0x0000000419007c0c */ /* 0x000fe2000bf26270 */
[----:B------:R-:W-:Y:S01]  /*11130*/  ULDC.64 UR4, c[0x0][0x228] ;  /* 0x00008a0000047ab9 */ /* 0x000fe20000000a00 */
[----:B---3--:R-:W-:Y:S01]  /*11140*/  PRMT R47, R38, 0x7770, RZ ;  /* 0x00007770262f7816 */ /* 0x008fe200000000ff */
[----:B------:R-:W-:Y:S01]  /*11150*/  VIADD R25, R2, 0x7 ;  /* 0x0000000702197836 */ /* 0x000fe20000000000 */
[----:B----4-:R-:W-:Y:S01]  /*11160*/  PRMT R41, R37, 0x7773, RZ ;  /* 0x0000777325297816 */ /* 0x010fe200000000ff */
[----:B------:R-:W-:-:S02]  /*11170*/  IMAD.X R37, R48, 0x1, R21, P6 ;  /* 0x0000000130257824 */ /* 0x000fc400030e0615 */
[C---:B------:R-:W-:Y:S02]  /*11180*/  VIADD R45, R44.reuse, UR24 ;  /* 0x000000182c2d7c36 */ /* 0x040fe40008000000 */
        /* <DEDUP_REMOVED lines=9> */
[----:B------:R-:W-:-:S02]  /*11220*/  IADD3 R40, P6, R45, R22, RZ ;  /* 0x000000162d287210 */ /* 0x000fc40007fde0ff */
[----:B------:R-:W-:Y:S01]  /*11230*/  ISETP.GE.AND P2, PT, R25, UR8, PT ;  /* 0x0000000819007c0c */ /* 0x000fe2000bf46270 */
[----:B------:R-:W-:Y:S01]  /*11240*/  VIADD R25, R2, 0x8 ;  /* 0x0000000802197836 */ /* 0x000fe20000000000 */
[----:B---3--:R-:W-:Y:S01]  /*11250*/  PRMT R43, R38, 0x7773, RZ ;  /* 0x00007773262b7816 */ /* 0x008fe200000000ff */
[----:B------:R-:W-:Y:S01]  /*11260*/  IMAD.X R41, R44, 0x1, R21, P6 ;  /* 0x000000012c297824 */ /* 0x000fe200030e0615 */
[----:B------:R3:W-:Y:S01]  /*11270*/  @P4 STG.E.U8 desc[UR44][R26.64], R49 ;  /* 0x000000311a004986 */ /* 0x0007e2000c10112c */
[----:B----4-:R-:W-:Y:S01]  /*11280*/  PRMT R47, R38, 0x7772, RZ ;  /* 0x00007772262f7816 */ /* 0x010fe200000000ff */
[----:B------:R-:W-:Y:S01]  /*11290*/  ULDC UR8, c[0x0][0x228] ;  /* 0x00008a0000087ab9 */ /* 0x000fe20000000800 */
[----:B------:R-:W-:Y:S02]  /*112a0*/  ISETP.LT.AND P4, PT, R3, UR26, !P3 ;  /* 0x0000001a03007c0c */ /* 0x000fe4000df81270 */
[C---:B------:R-:W-:Y:S01]  /*112b0*/  IADD3 R36, P3, R45.reuse, R23, RZ ;  /* 0x000000172d247210 */ /* 0x040fe20007f7e0ff */
[----:B------:R-:W-:Y:S01]  /*112c0*/  VIADD R45, R45, UR24 ;  /* 0x000000182d2d7c36 */ /* 0x000fe20008000000 */
[----:B------:R4:W-:Y:S01]  /*112d0*/  @P5 STG.E.U8 desc[UR44][R40.64], R47 ;  /* 0x0000002f28005986 */ /* 0x0009e2000c10112c */
[----:B------:R-:W-:-:S02]  /*112e0*/  ISETP.LT.AND P5, PT, R0, UR28, !P1 ;  /* 0x0000001c00007c0c */ /* 0x000fc4000cfa1270 */
[--C-:B------:R-:W-:Y:S01]  /*112f0*/  IMAD.X R37, R44, 0x1, R24.reuse, P3 ;  /* 0x000000012c257824 */ /* 0x100fe200018e0618 */
[----:B------:R-:W-:Y:S02]  /*11300*/  SHF.R.S32.HI R38, RZ, 0x1f, R45 ;  /* 0x0000001fff267819 */ /* 0x000fe4000001142d */
[-C--:B---3--:R-:W-:Y:S02]  /*11310*/  IADD3 R26, P6, R45, R22.reuse, RZ ;  /* 0x000000162d1a7210 */ /* 0x088fe40007fde0ff */
[----:B------:R-:W-:Y:S01]  /*11320*/  ISETP.GE.AND P3, PT, R25, UR4, PT ;  /* 0x0000000419007c0c */ /* 0x000fe2000bf66270 */
[----:B------:R-:W-:Y:S01]  /*11330*/  VIADD R25, R2, 0x9 ;  /* 0x0000000902197836 */ /* 0x000fe20000000000 */
[----:B------:R-:W-:Y:S01]  /*11340*/  PRMT R49, R39, 0x7770, RZ ;  /* 0x0000777027317816 */ /* 0x000fe200000000ff */
[----:B------:R-:W-:Y:S01]  /*11350*/  IMAD.X R27, R38, 0x1, R21, P6 ;  /* 0x00000001261b7824 */ /* 0x000fe200030e0615 */
[----:B------:R-:W-:Y:S01]  /*11360*/  ULDC UR4, c[0x0][0x22c] ;  /* 0x00008b0000047ab9 */ /* 0x000fe20000000800 */
[----:B------:R3:W-:Y:S01]  /*11370*/  @P4 STG.E.U8 desc[UR44][R36.64], R43 ;  /* 0x0000002b24004986 */ /* 0x0007e2000c10112c */
[----:B------:R-:W-:Y:S01]  /*11380*/  ISETP.GE.AND P4, PT, R25, UR4, PT ;  /* 0x0000000419007c0c */ /* 0x000fe2000bf86270 */
[----:B------:R-:W-:Y:S01]  /*11390*/  ULDC UR4, c[0x0][0x228] ;  /* 0x00008a0000047ab9 */ /* 0x000fe20000000800 */
[----:B------:R-:W-:Y:S01]  /*113a0*/  ISETP.LT.AND P1, PT, R3, UR6, !P1 ;  /* 0x0000000603007c0c */ /* 0x000fe2000cf21270 */
[----:B------:R0:W-:Y:S01]  /*113b0*/  @P5 STG.E.U8 desc[UR44][R26.64], R49 ;  /* 0x000000311a005986 */ /* 0x0001e2000c10112c */
[C---:B----4-:R-:W-:Y:S01]  /*113c0*/  IADD3 R40, P6, R45.reuse, R23, RZ ;  /* 0x000000172d287210 */ /* 0x050fe20007fde0ff */
[----:B------:R-:W-:Y:S01]  /*113d0*/  VIADD R45, R45, UR24 ;  /* 0x000000182d2d7c36 */ /* 0x000fe20008000000 */
[----:B------:R-:W-:Y:S01]  /*113e0*/  ISETP.LT.AND P5, PT, R0, UR4, !P2 ;  /* 0x0000000400007c0c */ /* 0x000fe2000d7a1270 */
[----:B------:R-:W-:Y:S01]  /*113f0*/  ULDC UR4, c[0x0][0x228] ;  /* 0x00008a0000047ab9 */ /* 0x000fe20000000800 */
[C---:B------:R-:W-:Y:S01]  /*11400*/  PRMT R47, R39.reuse, 0x7773, RZ ;  /* 0x00007773272f7816 */ /* 0x040fe200000000ff */
[----:B------:R-:W-:Y:S01]  /*11410*/  IMAD.X R41, R38, 0x1, R24, P6 ;  /* 0x0000000126297824 */ /* 0x000fe200030e0618 */
[C---:B------:R-:W-:Y:S01]  /*11420*/  PRMT R25, R39.reuse, 0x7771, RZ ;  /* 0x0000777127197816 */ /* 0x040fe200000000ff */
[----:B------:R-:W-:Y:S01]  /*11430*/  ULDC UR6, c[0x0][0x228] ;  /* 0x00008a0000067ab9 */ /* 0x000fe20000000800 */
[----:B---3--:R-:W-:Y:S01]  /*11440*/  PRMT R43, R39, 0x7772, RZ ;  /* 0x00007772272b7816 */ /* 0x008fe200000000ff */
[C---:B------:R-:W-:Y:S01]  /*11450*/  VIADD R42, R45.reuse, UR24 ;  /* 0x000000182d2a7c36 */ /* 0x040fe20008000000 */
[----:B------:R-:W-:Y:S01]  /*11460*/  SHF.R.S32.HI R39, RZ, 0x1f, R45 ;  /* 0x0000001fff277819 */ /* 0x000fe2000001142d */
[----:B------:R3:W-:Y:S01]  /*11470*/  @P1 STG.E.U8 desc[UR44][R40.64], R25 ;  /* 0x0000001928001986 */ /* 0x0007e2000c10112c */
[----:B------:R-:W-:-:S02]  /*11480*/  IADD3 R36, P6, R45, R22, RZ ;  /* 0x000000162d247210 */ /* 0x000fc40007fde0ff */
[----:B------:R-:W-:Y:S01]  /*11490*/  ISETP.LT.AND P2, PT, R3, UR4, !P2 ;  /* 0x0000000403007c0c */ /* 0x000fe2000d741270 */
[----:B------:R-:W-:Y:S01]  /*114a0*/  ULDC UR4, c[0x0][0x22c] ;  /* 0x00008b0000047ab9 */ /* 0x000fe20000000800 */
[----:B0-----:R-:W-:Y:S01]  /*114b0*/  IADD3 R26, P1, R45, R23, RZ ;  /* 0x000000172d1a7210 */ /* 0x001fe20007f3e0ff */
[C---:B------:R-:W-:Y:S01]  /*114c0*/  IMAD.X R37, R39.reuse, 0x1, R21, P6 ;  /* 0x0000000127257824 */ /* 0x040fe200030e0615 */
[----:B------:R-:W-:Y:S01]  /*114d0*/  ISETP.LT.AND P6, PT, R0, UR6, !P3 ;  /* 0x0000000600007c0c */ /* 0x000fe2000dfc1270 */
[----:B------:R-:W-:Y:S01]  /*114e0*/  ULDC UR6, c[0x0][0x228] ;  /* 0x00008a0000067ab9 */ /* 0x000fe20000000800 */
[----:B------:R-:W-:Y:S01]  /*114f0*/  SHF.R.S32.HI R44, RZ, 0x1f, R42 ;  /* 0x0000001fff2c7819 */ /* 0x000fe2000001142a */
[----:B------:R-:W-:Y:S01]  /*11500*/  IMAD.X R27, R39, 0x1, R24, P1 ;  /* 0x00000001271b7824 */ /* 0x000fe200008e0618 */
[----:B------:R0:W-:Y:S01]  /*11510*/  @P5 STG.E.U8 desc[UR44][R36.64], R43 ;  /* 0x0000002b24005986 */ /* 0x0001e2000c10112c */
[----:B---3--:R-:W-:Y:S01]  /*11520*/  VIADD R25, R2, 0xa ;  /* 0x0000000a02197836 */ /* 0x008fe20000000000 */
[----:B------:R-:W-:-:S02]  /*11530*/  IADD3 R38, P5, R42, R22, RZ ;  /* 0x000000162a267210 */ /* 0x000fc40007fbe0ff */
[----:B------:R-:W-:Y:S01]  /*11540*/  PRMT R45, R32, 0x7770, RZ ;  /* 0x00007770202d7816 */ /* 0x000fe200000000ff */
[----:B------:R3:W-:Y:S01]  /*11550*/  @P2 STG.E.U8 desc[UR44][R26.64], R47 ;  /* 0x0000002f1a002986 */ /* 0x0007e2000c10112c */
[----:B------:R-:W-:Y:S01]  /*11560*/  ISETP.GE.AND P1, PT, R25, UR4, PT ;  /* 0x0000000419007c0c */ /* 0x000fe2000bf26270 */
[----:B------:R-:W-:Y:S01]  /*11570*/  ULDC UR4, c[0x0][0x228] ;  /* 0x00008a0000047ab9 */ /* 0x000fe20000000800 */
[----:B------:R-:W-:Y:S01]  /*11580*/  IMAD.X R39, R44, 0x1, R21, P5 ;  /* 0x000000012c277824 */ /* 0x000fe200028e0615 */
[----:B------:R-:W-:Y:S01]  /*11590*/  ISETP.LT.AND P3, PT, R3, UR4, !P3 ;  /* 0x0000000403007c0c */ /* 0x000fe2000df61270 */
[----:B------:R-:W-:Y:S01]  /*115a0*/  VIADD R25, R2, 0xb ;  /* 0x0000000b02197836 */ /* 0x000fe20000000000 */
[----:B------:R-:W-:Y:S01]  /*115b0*/  ISETP.LT.AND P5, PT, R0, UR6, !P4 ;  /* 0x0000000600007c0c */ /* 0x000fe2000e7a1270 */
[C---:B0-----:R-:W-:Y:S01]  /*115c0*/  VIADD R43, R42.reuse, UR24 ;  /* 0x000000182a2b7c36 */ /* 0x041fe20008000000 */
[----:B------:R-:W-:Y:S01]  /*115d0*/  IADD3 R36, P2, R42, R23, RZ ;  /* 0x000000172a247210 */ /* 0x000fe20007f5e0ff */
[----:B------:R0:W-:Y:S01]  /*115e0*/  @P6 STG.E.U8 desc[UR44][R38.64], R45 ;  /* 0x0000002d26006986 */ /* 0x0001e2000c10112c */
[----:B------:R-:W-:Y:S01]  /*115f0*/  ULDC UR4, c[0x0][0x22c] ;  /* 0x00008b0000047ab9 */ /* 0x000fe20000000800 */
[----:B------:R-:W-:Y:S01]  /*11600*/  ULDC UR6, c[0x0][0x228] ;  /* 0x00008a0000067ab9 */ /* 0x000fe20000000800 */
[----:B------:R-:W-:Y:S01]  /*11610*/  SHF.R.S32.HI R46, RZ, 0x1f, R43 ;  /* 0x0000001fff2e7819 */ /* 0x000fe2000001142b */
[----:B------:R-:W-:Y:S01]  /*11620*/  IMAD.X R37, R44, 0x1, R24, P2 ;  /* 0x000000012c257824 */ /* 0x000fe200010e0618 */
[C---:B------:R-:W-:Y:S01]  /*11630*/  IADD3 R40, P6, R43.reuse, R22, RZ ;  /* 0x000000162b287210 */ /* 0x040fe20007fde0ff */
[----:B------:R-:W-:Y:S01]  /*11640*/  VIADD R42, R43, UR24 ;  /* 0x000000182b2a7c36 */ /* 0x000fe20008000000 */
[----:B---3--:R-:W-:-:S02]  /*11650*/  PRMT R47, R32, 0x7771, RZ ;  /* 0x00007771202f7816 */ /* 0x008fc400000000ff */
[----:B------:R-:W-:Y:S01]  /*11660*/  ISETP.GE.AND P2, PT, R25, UR4, PT ;  /* 0x0000000419007c0c */ /* 0x000fe2000bf46270 */
[----:B------:R-:W-:Y:S01]  /*11670*/  ULDC UR4, c[0x0][0x228] ;  /* 0x00008a0000047ab9 */ /* 0x000fe20000000800 */
[--C-:B------:R-:W-:Y:S01]  /*11680*/  IMAD.X R41, R46, 0x1, R21.reuse, P6 ;  /* 0x000000012e297824 */ /* 0x100fe200030e0615 */
[----:B0-----:R-:W-:Y:S01]  /*11690*/  PRMT R45, R32, 0x7772, RZ ;  /* 0x00007772202d7816 */ /* 0x001fe200000000ff */
[----:B------:R-:W-:Y:S01]  /*116a0*/  @P3 STG.E.U8 desc[UR44][R36.64], R47 ;  /* 0x0000002f24003986 */ /* 0x000fe2000c10112c */
[----:B------:R-:W-:Y:S01]  /*116b0*/  ISETP.LT.AND P4, PT, R3, UR4, !P4 ;  /* 0x0000000403007c0c */ /* 0x000fe2000e781270 */
[----:B------:R-:W-:Y:S01]  /*116c0*/  VIADD R25, R2, 0xc ;  /* 0x0000000c02197836 */ /* 0x000fe20000000000 */
[----:B------:R-:W-:Y:S01]  /*116d0*/  IADD3 R26, P3, R43, R23, RZ ;  /* 0x000000172b1a7210 */ /* 0x000fe20007f7e0ff */
[----:B------:R0:W-:Y:S01]  /*116e0*/  @P5 STG.E.U8 desc[UR44][R40.64], R45 ;  /* 0x0000002d28005986 */ /* 0x0001e2000c10112c */
[----:B------:R-:W-:Y:S01]  /*116f0*/  ISETP.LT.AND P5, PT, R0, UR6, !P1 ;  /* 0x0000000600007c0c */ /* 0x000fe2000cfa1270 */
[----:B------:R-:W-:Y:S01]  /*11700*/  ULDC UR4, c[0x0][0x22c] ;  /* 0x00008b0000047ab9 */ /* 0x000fe20000000800 */
[----:B------:R-:W-:Y:S01]  /*11710*/  SHF.R.S32.HI R44, RZ, 0x1f, R42 ;  /* 0x0000001fff2c7819 */ /* 0x000fe2000001142a */
[----:B------:R-:W-:Y:S01]  /*11720*/  IMAD.X R27, R46, 0x1, R24, P3 ;  /* 0x000000012e1b7824 */ /* 0x000fe200018e0618 */
[----:B------:R-:W-:Y:S01]  /*11730*/  IADD3 R38, P6, R42, R22, RZ ;  /* 0x000000162a267210 */ /* 0x000fe20007fde0ff */
[----:B------:R-:W-:Y:S01]  /*11740*/  ULDC UR6, c[0x0][0x228] ;  /* 0x00008a0000067ab9 */ /* 0x000fe20000000800 */
[----:B------:R-:W-:Y:S01]  /*11750*/  ISETP.GE.AND P3, PT, R25, UR4, PT ;  /* 0x0000000419007c0c */ /* 0x000fe2000bf66270 */
[----:B------:R-:W-:Y:S01]  /*11760*/  ULDC UR4, c[0x0][0x228] ;  /* 0x00008a0000047ab9 */ /* 0x000fe20000000800 */
[----:B------:R-:W-:Y:S01]  /*11770*/  PRMT R43, R33, 0x7770, RZ ;  /* 0x00007770212b7816 */ /* 0x000fe200000000ff */
[----:B------:R-:W-:Y:S01]  /*11780*/  IMAD.X R39, R44, 0x1, R21, P6 ;  /* 0x000000012c277824 */ /* 0x000fe200030e0615 */
[----:B0-----:R-:W-:Y:S01]  /*11790*/  PRMT R45, R32, 0x7773, RZ ;  /* 0x00007773202d7816 */ /* 0x001fe200000000ff */
[----:B------:R-:W-:-:S02]  /*117a0*/  VIADD R32, R42, UR24 ;  /* 0x000000182a207c36 */ /* 0x000fc40008000000 */
[----:B------:R-:W-:Y:S02]  /*117b0*/  VIADD R25, R2, 0xd ;  /* 0x0000000d02197836 */ /* 0x000fe40000000000 */
        /* <DEDUP_REMOVED lines=11> */
[----:B------:R-:W-:Y:S01]  /*11870*/  ULDC UR4, c[0x0][0x228] ;  /* 0x00008a0000047ab9 */ /* 0x000fe20000000800 */
[----:B------:R-:W-:Y:S01]  /*11880*/  VIADD R25, R2, 0xe ;  /* 0x0000000e02197836 */ /* 0x000fe20000000000 */
[----:B0-----:R-:W-:Y:S01]  /*11890*/  PRMT R45, R34, 0x7771, RZ ;  /* 0x00007771222d7816 */ /* 0x001fe200000000ff */
[----:B------:R-:W-:Y:S01]  /*118a0*/  IMAD.X R41, R42, 0x1, R21, P6 ;  /* 0x000000012a297824 */ /* 0x000fe200030e0615 */
[C---:B---3--:R-:W-:Y:S01]  /*118b0*/  PRMT R43, R33.reuse, 0x7771, RZ ;  /* 0x00007771212b7816 */ /* 0x048fe200000000ff */
[----:B------:R-:W-:Y:S01]  /*118c0*/  VIADD R38, R32, UR24 ;  /* 0x0000001820267c36 */ /* 0x000fe20008000000 */
[----:B------:R-:W-:-:S03]  /*118d0*/  PRMT R39, R33, 0x7772, RZ ;  /* 0x0000777221277816 */ /* 0x000fc600000000ff */
[----:B------:R0:W-:Y:S01]  /*118e0*/  @P4 STG.E.U8 desc[UR44][R36.64], R43 ;  /* 0x0000002b24004986 */ /* 0x0001e2000c10112c */
[----:B------:R-:W-:Y:S01]  /*118f0*/  ISETP.LT.AND P4, PT, R3, UR4, !P2 ;  /* 0x0000000403007c0c */ /* 0x000fe2000d781270 */
[----:B------:R-:W-:Y:S01]  /*11900*/  ULDC UR4, c[0x0][0x22c] ;  /* 0x00008b0000047ab9 */ /* 0x000fe20000000800 */
[-C--:B------:R-:W-:Y:S01]  /*11910*/  IADD3 R26, P2, R32, R23.reuse, RZ ;  /* 0x00000017201a7210 */ /* 0x080fe20007f5e0ff */
[----:B------:R3:W-:Y:S01]  /*11920*/  @P5 STG.E.U8 desc[UR44][R40.64], R39 ;  /* 0x0000002728005986 */ /* 0x0007e2000c10112c */
[----:B------:R-:W-:Y:S01]  /*11930*/  ISETP.LT.AND P5, PT, R0, UR6, !P3 ;  /* 0x0000000600007c0c */ /* 0x000fe2000dfa1270 */
[----:B------:R-:W-:Y:S01]  /*11940*/  ULDC UR6, c[0x0][0x228] ;  /* 0x00008a0000067ab9 */ /* 0x000fe20000000800 */
[----:B------:R-:W-:Y:S01]  /*11950*/  SHF.R.S32.HI R44, RZ, 0x1f, R38 ;  /* 0x0000001fff2c7819 */ /* 0x000fe20000011426 */
[--C-:B------:R-:W-:Y:S01]  /*11960*/  IMAD.X R27, R42, 0x1, R24.reuse, P2 ;  /* 0x000000012a1b7824 */ /* 0x100fe200010e0618 */
[-C--:B------:R-:W-:Y:S02]  /*11970*/  IADD3 R32, P6, R38, R22.reuse, RZ ;  /* 0x0000001626207210 */ /* 0x080fe40007fde0ff */
[----:B------:R-:W-:Y:S01]  /*11980*/  ISETP.GE.AND P2, PT, R25, UR4, PT ;  /* 0x0000000419007c0c */ /* 0x000fe2000bf46270 */
[----:B------:R-:W-:Y:S01]  /*11990*/  VIADD R25, R2, 0xf ;  /* 0x0000000f02197836 */ /* 0x000fe20000000000 */
[----:B0-----:R-:W-:Y:S01]  /*119a0*/  PRMT R43, R33, 0x7773, RZ ;  /* 0x00007773212b7816 */ /* 0x001fe200000000ff */
[----:B------:R-:W-:Y:S01]  /*119b0*/  IMAD.X R33, R44, 0x1, R21, P6 ;  /* 0x000000012c217824 */ /* 0x000fe200030e0615 */
[----:B------:R-:W-:Y:S01]  /*119c0*/  ULDC UR4, c[0x0][0x22c] ;  /* 0x00008b0000047ab9 */ /* 0x000fe20000000800 */
[----:B---3--:R-:W-:Y:S01]  /*119d0*/  PRMT R41, R34, 0x7770, RZ ;  /* 0x0000777022297816 */ /* 0x008fe200000000ff */
[C---:B------:R-:W-:Y:S01]  /*119e0*/  VIADD R39, R38.reuse, UR24 ;  /* 0x0000001826277c36 */ /* 0x040fe20008000000 */
        /* <DEDUP_REMOVED lines=9> */
[----:B------:R-:W-:Y:S01]  /*11a80*/  ISETP.GE.AND P3, PT, R25, UR4, PT ;  /* 0x0000000419007c0c */ /* 0x000fe2000bf66270 */
[----:B------:R-:W-:Y:S01]  /*11a90*/  ULDC UR4, c[0x0][0x228] ;  /* 0x00008a0000047ab9 */ /* 0x000fe20000000800 */
[----:B------:R-:W-:Y:S01]  /*11aa0*/  VIADD R25, R2, 0x10 ;  /* 0x0000001002197836 */ /* 0x000fe20000000000 */
[----:B0-----:R-:W-:-:S02]  /*11ab0*/  IADD3 R26, P6, R39, R22, RZ ;  /* 0x00000016271a7210 */ /* 0x001fc40007fde0ff */
[----:B------:R0:W-:Y:S01]  /*11ac0*/  @P4 STG.E.U8 desc[UR44][R36.64], R45 ;  /* 0x0000002d24004986 */ /* 0x0001e2000c10112c */
[----:B------:R-:W-:Y:S01]  /*11ad0*/  ISETP.LT.AND P4, PT, R3, UR4, !P1 ;  /* 0x0000000403007c0c */ /* 0x000fe2000cf81270 */
[----:B------:R-:W-:Y:S01]  /*11ae0*/  ULDC UR4, c[0x0][0x22c] ;  /* 0x00008b0000047ab9 */ /* 0x000fe20000000800 */
[----:B------:R-:W-:Y:S01]  /*11af0*/  IMAD.X R27, R38, 0x1, R21, P6 ;  /* 0x00000001261b7824 */ /* 0x000fe200030e0615 */
[C---:B---3--:R-:W-:Y:S02]  /*11b00*/  PRMT R41, R34.reuse, 0x7772, RZ ;  /* 0x0000777222297816 */ /* 0x048fe400000000ff */
[C---:B------:R-:W-:Y:S01]  /*11b10*/  IADD3 R32, P1, R39.reuse, R23, RZ ;  /* 0x0000001727207210 */ /* 0x040fe20007f3e0ff */
[----:B------:R-:W-:Y:S01]  /*11b20*/  VIADD R39, R39, UR24 ;  /* 0x0000001827277c36 */ /* 0x000fe20008000000 */
[----:B------:R-:W-:Y:S01]  /*11b30*/  PRMT R43, R34, 0x7773, RZ ;  /* 0x00007773222b7816 */ /* 0x000fe200000000ff */
[----:B------:R3:W-:Y:S01]  /*11b40*/  @P5 STG.E.U8 desc[UR44][R26.64], R41 ;  /* 0x000000291a005986 */ /* 0x0007e2000c10112c */
[----:B------:R-:W-:Y:S01]  /*11b50*/  ISETP.LT.AND P5, PT, R0, UR6, !P2 ;  /* 0x0000000600007c0c */ /* 0x000fe2000d7a1270 */
[----:B------:R-:W-:Y:S01]  /*11b60*/  IMAD.X R33, R38, 0x1, R24, P1 ;  /* 0x0000000126217824 */ /* 0x000fe200008e0618 */
[----:B------:R-:W-:Y:S01]  /*11b70*/  ISETP.GE.AND P1, PT, R25, UR4, PT ;  /* 0x0000000419007c0c */ /* 0x000fe2000bf26270 */
[----:B------:R-:W-:Y:S01]  /*11b80*/  VIADD R25, R2, 0x11 ;  /* 0x0000001102197836 */ /* 0x000fe20000000000 */
[----:B0-----:R-:W-:Y:S01]  /*11b90*/  SHF.R.S32.HI R36, RZ, 0x1f, R39 ;  /* 0x0000001fff247819 */ /* 0x001fe20000011427 */
[----:B------:R-:W-:Y:S01]  /*11ba0*/  ULDC UR4, c[0x0][0x22c] ;  /* 0x00008b0000047ab9 */ /* 0x000fe20000000800 */
[----:B------:R-:W-:Y:S01]  /*11bb0*/  ULDC UR6, c[0x0][0x228] ;  /* 0x00008a0000067ab9 */ /* 0x000fe20000000800 */
[----:B------:R0:W-:Y:S01]  /*11bc0*/  @P4 STG.E.U8 desc[UR44][R32.64], R43 ;  /* 0x0000002b20004986 */ /* 0x0001e2000c10112c */
[----:B------:R-:W-:Y:S01]  /*11bd0*/  ISETP.GE.AND P4, PT, R25, UR4, PT ;  /* 0x0000000419007c0c */ /* 0x000fe2000bf86270 */
[----:B------:R-:W-:Y:S01]  /*11be0*/  ULDC UR4, c[0x0][0x248] ;  /* 0x0000920000047ab9 */ /* 0x000fe20000000800 */
[----:B------:R-:W-:Y:S01]  /*11bf0*/  ISETP.LT.AND P2, PT, R3, UR6, !P2 ;  /* 0x0000000603007c0c */ /* 0x000fe2000d741270 */
[----:B------:R-:W-:Y:S01]  /*11c00*/  ULDC UR6, c[0x0][0x228] ;  /* 0x00008a0000067ab9 */ /* 0x000fe20000000800 */
[C---:B---3--:R-:W-:Y:S01]  /*11c10*/  IADD3 R26, P6, R39.reuse, R22, RZ ;  /* 0x00000016271a7210 */ /* 0x048fe20007fde0ff */
[----:B------:R-:W-:Y:S01]  /*11c20*/  VIADD R34, R39, UR4 ;  /* 0x0000000427227c36 */ /* 0x000fe20008000000 */
[C---:B------:R-:W-:Y:S01]  /*11c30*/  PRMT R41, R35.reuse, 0x7770, RZ ;  /* 0x0000777023297816 */ /* 0x040fe200000000ff */
[----:B------:R-:W-:Y:S01]  /*11c40*/  ULDC UR4, c[0x0][0x248] ;  /* 0x0000920000047ab9 */ /* 0x000fe20000000800 */
[C---:B------:R-:W-:Y:S01]  /*11c50*/  PRMT R37, R35.reuse, 0x7773, RZ ;  /* 0x0000777323257816 */ /* 0x040fe200000000ff */
[----:B------:R-:W-:Y:S01]  /*11c60*/  IMAD.X R27, R36, 0x1, R21, P6 ;  /* 0x00000001241b7824 */ /* 0x000fe200030e0615 */
[----:B------:R-:W-:-:S02]  /*11c70*/  PRMT R25, R35, 0x7771, RZ ;  /* 0x0000777123197816 */ /* 0x000fc400000000ff */
[----:B0-----:R-:W-:Y:S02]  /*11c80*/  IADD3 R32, P6, R39, R23, RZ ;  /* 0x0000001727207210 */ /* 0x001fe40007fde0ff */
[----:B------:R0:W-:Y:S01]  /*11c90*/  @P5 STG.E.U8 desc[UR44][R26.64], R41 ;  /* 0x000000291a005986 */ /* 0x0001e2000c10112c */
[----:B------:R-:W-:Y:S01]  /*11ca0*/  ISETP.LT.AND P5, PT, R0, UR6, !P3 ;  /* 0x0000000600007c0c */ /* 0x000fe2000dfa1270 */
[----:B------:R-:W-:Y:S01]  /*11cb0*/  ULDC UR6, c[0x0][0x228] ;  /* 0x00008a0000067ab9 */ /* 0x000fe20000000800 */
[----:B------:R-:W-:Y:S01]  /*11cc0*/  IMAD.X R33, R36, 0x1, R24, P6 ;  /* 0x0000000124217824 */ /* 0x000fe200030e0618 */
[----:B------:R-:W-:Y:S01]  /*11cd0*/  PRMT R39, R35, 0x7772, RZ ;  /* 0x0000777223277816 */ /* 0x000fe200000000ff */
[C---:B------:R-:W-:Y:S01]  /*11ce0*/  VIADD R36, R34.reuse, UR4 ;  /* 0x0000000422247c36 */ /* 0x040fe20008000000 */
[----:B------:R-:W-:Y:S01]  /*11cf0*/  SHF.R.S32.HI R35, RZ, 0x1f, R34 ;  /* 0x0000001fff237819 */ /* 0x000fe20000011422 */
[----:B------:R-:W-:Y:S01]  /*11d00*/  ULDC UR4, c[0x0][0x22c] ;  /* 0x00008b0000047ab9 */ /* 0x000fe20000000800 */
[----:B------:R-:W-:Y:S01]  /*11d10*/  ISETP.LT.AND P3, PT, R3, UR6, !P3 ;  /* 0x0000000603007c0c */ /* 0x000fe2000df61270 */
[----:B------:R3:W-:Y:S01]  /*11d20*/  @P2 STG.E.U8 desc[UR44][R32.64], R25 ;  /* 0x0000001920002986 */ /* 0x0007e2000c10112c */
[----:B------:R-:W-:Y:S01]  /*11d30*/  SHF.R.S32.HI R38, RZ, 0x1f, R36 ;  /* 0x0000001fff267819 */ /* 0x000fe20000011424 */
[----:B------:R-:W-:Y:S01]  /*11d40*/  ULDC UR6, c[0x0][0x228] ;  /* 0x00008a0000067ab9 */ /* 0x000fe20000000800 */
[----:B0-----:R-:W-:-:S02]  /*11d50*/  IADD3 R26, P6, R34, R22, RZ ;  /* 0x00000016221a7210 */ /* 0x001fc40007fde0ff */
[----:B------:R-:W-:Y:S02]  /*11d60*/  IADD3 R34, P2, R34, R23, RZ ;  /* 0x0000001722227210 */ /* 0x000fe40007f5e0ff */
[----:B------:R-:W-:Y:S01]  /*11d70*/  PRMT R41, R28, 0x7770, RZ ;  /* 0x000077701c297816 */ /* 0x000fe200000000ff */
[C---:B------:R-:W-:Y:S01]  /*11d80*/  IMAD.X R27, R35.reuse, 0x1, R21, P6 ;  /* 0x00000001231b7824 */ /* 0x040fe200030e0615 */
[----:B------:R-:W-:Y:S01]  /*11d90*/  ISETP.LT.AND P6, PT, R0, UR8, !P1 ;  /* 0x0000000800007c0c */ /* 0x000fe2000cfc1270 */
[----:B------:R-:W-:Y:S01]  /*11da0*/  IMAD.X R35, R35, 0x1, R24, P2 ;  /* 0x0000000123237824 */ /* 0x000fe200010e0618 */
[----:B------:R-:W-:Y:S01]  /*11db0*/  ULDC UR8, c[0x0][0x228] ;  /* 0x00008a0000087ab9 */ /* 0x000fe20000000800 */
[----:B---3--:R-:W-:Y:S01]  /*11dc0*/  VIADD R25, R2, 0x12 ;  /* 0x0000001202197836 */ /* 0x008fe20000000000 */
[----:B------:R0:W-:Y:S01]  /*11dd0*/  @P5 STG.E.U8 desc[UR44][R26.64], R39 ;  /* 0x000000271a005986 */ /* 0x0001e2000c10112c */
[----:B------:R-:W-:-:S03]  /*11de0*/  IADD3 R32, P5, R36, R22, RZ ;  /* 0x0000001624207210 */ /* 0x000fc60007fbe0ff */
[----:B------:R-:W-:Y:S01]  /*11df0*/  ISETP.GE.AND P2, PT, R25, UR4, PT ;  /* 0x0000000419007c0c */ /* 0x000fe2000bf46270 */
[----:B------:R-:W-:Y:S01]  /*11e00*/  ULDC UR4, c[0x0][0x248] ;  /* 0x0000920000047ab9 */ /* 0x000fe20000000800 */
[----:B------:R-:W-:Y:S01]  /*11e10*/  IMAD.X R33, R38, 0x1, R21, P5 ;  /* 0x0000000126217824 */ /* 0x000fe200028e0615 */
[----:B------:R3:W-:Y:S01]  /*11e20*/  @P3 STG.E.U8 desc[UR44][R34.64], R37 ;  /* 0x0000002522003986 */ /* 0x0007e2000c10112c */
[C---:B------:R-:W-:Y:S01]  /*11e30*/  ISETP.LT.AND P3, PT, R3.reuse, UR6, !P1 ;  /* 0x0000000603007c0c */ /* 0x040fe2000cf61270 */
[----:B------:R-:W-:Y:S01]  /*11e40*/  VIADD R25, R36, UR4 ;  /* 0x0000000424197c36 */ /* 0x000fe20008000000 */
[----:B------:R-:W-:Y:S01]  /*11e50*/  ISETP.LT.AND P5, PT, R0, UR8, !P4 ;  /* 0x0000000800007c0c */ /* 0x000fe2000e7a1270 */
[----:B------:R4:W-:Y:S01]  /*11e60*/  @P6 STG.E.U8 desc[UR44][R32.64], R41 ;  /* 0x0000002920006986 */ /* 0x0009e2000c10112c */
[----:B0-----:R-:W-:Y:S01]  /*11e70*/  IADD3 R26, P1, R36, R23, RZ ;  /* 0x00000017241a7210 */ /* 0x001fe20007f3e0ff */
[----:B------:R-:W-:Y:S01]  /*11e80*/  ULDC UR4, c[0x0][0x22c] ;  /* 0x00008b0000047ab9 */ /* 0x000fe20000000800 */
[----:B------:R-:W-:Y:S01]  /*11e90*/  SHF.R.S32.HI R40, RZ, 0x1f, R25 ;  /* 0x0000001fff287819 */ /* 0x000fe20000011419 */
[----:B------:R-:W-:Y:S01]  /*11ea0*/  ULDC UR6, c[0x0][0x228] ;  /* 0x00008a0000067ab9 */ /* 0x000fe20000000800 */
[----:B------:R-:W-:Y:S01]  /*11eb0*/  PRMT R39, R28, 0x7771, RZ ;  /* 0x000077711c277816 */ /* 0x000fe200000000ff */
[----:B------:R-:W-:Y:S01]  /*11ec0*/  IMAD.X R27, R38, 0x1, R24, P1 ;  /* 0x00000001261b7824 */ /* 0x000fe200008e0618 */
[----:B------:R-:W-:Y:S01]  /*11ed0*/  ISETP.LT.AND P4, PT, R3, UR6, !P4 ;  /* 0x0000000603007c0c */ /* 0x000fe2000e781270 */
[----:B------:R-:W-:Y:S01]  /*11ee0*/  ULDC UR8, c[0x0][0x228] ;  /* 0x00008a0000087ab9 */ /* 0x000fe20000000800 */
[----:B---3--:R-:W-:Y:S01]  /*11ef0*/  IADD3 R34, P6, R25, R22, RZ ;  /* 0x0000001619227210 */ /* 0x008fe20007fde0ff */
[----:B------:R-:W-:Y:S01]  /*11f00*/  ULDC UR6, c[0x0][0x228] ;  /* 0x00008a0000067ab9 */ /* 0x000fe20000000800 */
[----:B------:R-:W-:Y:S01]  /*11f10*/  PRMT R37, R28, 0x7772, RZ ;  /* 0x000077721c257816 */ /* 0x000fe200000000ff */
[----:B----4-:R-:W-:Y:S01]  /*11f20*/  VIADD R32, R2, 0x13 ;  /* 0x0000001302207836 */ /* 0x010fe20000000000 */
[----:B------:R0:W-:Y:S01]  /*11f30*/  @P3 STG.E.U8 desc[UR44][R26.64], R39 ;  /* 0x000000271a003986 */ /* 0x0001e2000c10112c */
[----:B------:R-:W-:-:S03]  /*11f40*/  IMAD.X R35, R40, 0x1, R21, P6 ;  /* 0x0000000128237824 */ /* 0x000fc600030e0615 */
[----:B------:R-:W-:Y:S01]  /*11f50*/  ISETP.GE.AND P1, PT, R32, UR4, PT ;  /* 0x0000000420007c0c */ /* 0x000fe2000bf26270 */
[----:B------:R-:W-:Y:S01]  /*11f60*/  ULDC UR4, c[0x0][0x248] ;  /* 0x0000920000047ab9 */ /* 0x000fe20000000800 */
[C---:B------:R-:W-:Y:S01]  /*11f70*/  IADD3 R32, P3, R25.reuse, R23, RZ ;  /* 0x0000001719207210 */ /* 0x040fe20007f7e0ff */
[----:B------:R-:W-:Y:S01]  /*11f80*/  VIADD R36, R25, UR4 ;  /* 0x0000000419247c36 */ /* 0x000fe20008000000 */
[----:B------:R3:W-:Y:S01]  /*11f90*/  @P5 STG.E.U8 desc[UR44][R34.64], R37 ;  /* 0x0000002522005986 */ /* 0x0007e2000c10112c */
[----:B------:R-:W-:Y:S01]  /*11fa0*/  ISETP.LT.AND P5, PT, R0, UR8, !P2 ;  /* 0x0000000800007c0c */ /* 0x000fe2000d7a1270 */
[----:B------:R-:W-:Y:S01]  /*11fb0*/  VIADD R25, R2, 0x14 ;  /* 0x0000001402197836 */ /* 0x000fe20000000000 */
[----:B------:R-:W-:Y:S01]  /*11fc0*/  ULDC UR4, c[0x0][0x22c] ;  /* 0x00008b0000047ab9 */ /* 0x000fe20000000800 */
[----:B------:R-:W-:Y:S01]  /*11fd0*/  SHF.R.S32.HI R38, RZ, 0x1f, R36 ;  /* 0x0000001fff267819 */ /* 0x000fe20000011424 */
[----:B------:R-:W-:Y:S01]  /*11fe0*/  IMAD.X R33, R40, 0x1, R24, P3 ;  /* 0x0000000128217824 */ /* 0x000fe200018e0618 */
[----:B0-----:R-:W-:Y:S01]  /*11ff0*/  IADD3 R26, P6, R36, R22, RZ ;  /* 0x00000016241a7210 */ /* 0x001fe20007fde0ff */
[----:B------:R-:W-:Y:S01]  /*12000*/  ULDC UR8, c[0x0][0x228] ;  /* 0x00008a0000087ab9 */ /* 0x000fe20000000800 */
[----:B------:R-:W-:-:S02]  /*12010*/  PRMT R39, R28, 0x7773, RZ ;  /* 0x000077731c277816 */ /* 0x000fc400000000ff */
[----:B------:R-:W-:Y:S01]  /*12020*/  ISETP.GE.AND P3, PT, R25, UR4, PT ;  /* 0x0000000419007c0c */ /* 0x000fe2000bf66270 */
[----:B------:R-:W-:Y:S01]  /*12030*/  IMAD.X R27, R38, 0x1, R21, P6 ;  /* 0x00000001261b7824 */ /* 0x000fe200030e0615 */
[----:B---3--:R-:W-:Y:S01]  /*12040*/  PRMT R37, R29, 0x7770, RZ ;  /* 0x000077701d257816 */ /* 0x008fe200000000ff */
[----:B------:R0:W-:Y:S01]  /*12050*/  @P4 STG.E.U8 desc[UR44][R32.64], R39 ;  /* 0x0000002720004986 */ /* 0x0001e2000c10112c */
[----:B------:R-:W-:Y:S01]  /*12060*/  ISETP.LT.AND P4, PT, R3, UR6, !P2 ;  /* 0x0000000603007c0c */ /* 0x000fe2000d781270 */
[----:B------:R-:W-:Y:S01]  /*12070*/  ULDC UR4, c[0x0][0x248] ;  /* 0x0000920000047ab9 */ /* 0x000fe20000000800 */
[C---:B------:R-:W-:Y:S01]  /*12080*/  IADD3 R34, P2, R36.reuse, R23, RZ ;  /* 0x0000001724227210 */ /* 0x040fe20007f5e0ff */
[----:B------:R-:W-:Y:S01]  /*12090*/  VIADD R25, R36, UR4 ;  /* 0x0000000424197c36 */ /* 0x000fe20008000000 */
[----:B------:R3:W-:Y:S01]  /*120a0*/  @P5 STG.E.U8 desc[UR44][R26.64], R37 ;  /* 0x000000251a005986 */ /* 0x0007e2000c10112c */
[----:B------:R-:W-:Y:S01]  /*120b0*/  ISETP.LT.AND P5, PT, R0, UR8, !P1 ;  /* 0x0000000800007c0c */ /* 0x000fe2000cfa1270 */
[----:B------:R-:W-:Y:S01]  /*120c0*/  ULDC UR4, c[0x0][0x22c] ;  /* 0x00008b0000047ab9 */ /* 0x000fe20000000800 */
[----:B------:R-:W-:Y:S01]  /*120d0*/  IMAD.X R35, R38, 0x1, R24, P2 ;  /* 0x0000000126237824 */ /* 0x000fe200010e0618 */
[----:B------:R-:W-:Y:S01]  /*120e0*/  SHF.R.S32.HI R40, RZ, 0x1f, R25 ;  /* 0x0000001fff287819 */ /* 0x000fe20000011419 */
[----:B------:R-:W-:Y:S01]  /*120f0*/  ULDC UR6, c[0x0][0x228] ;  /* 0x00008a0000067ab9 */ /* 0x000fe20000000800 */
[----:B------:R-:W-:Y:S01]  /*12100*/  ULDC UR8, c[0x0][0x228] ;  /* 0x00008a0000087ab9 */ /* 0x000fe20000000800 */
[----:B0-----:R-:W-:-:S02]  /*12110*/  IADD3 R32, P6, R25, R22, RZ ;  /* 0x0000001619207210 */ /* 0x001fc40007fde0ff */
[C---:B------:R-:W-:Y:S01]  /*12120*/  PRMT R39, R29.reuse, 0x7771, RZ ;  /* 0x000077711d277816 */ /* 0x040fe200000000ff */
[----:B---3--:R-:W-:Y:S01]  /*12130*/  VIADD R26, R2, 0x15 ;  /* 0x00000015021a7836 */ /* 0x008fe20000000000 */
[----:B------:R-:W-:Y:S01]  /*12140*/  PRMT R37, R29, 0x7772, RZ ;  /* 0x000077721d257816 */ /* 0x000fe200000000ff */
[----:B------:R-:W-:Y:S02]  /*12150*/  IMAD.X R33, R40, 0x1, R21, P6 ;  /* 0x0000000128217824 */ /* 0x000fe400030e0615 */
[----:B------:R0:W-:Y:S01]  /*12160*/  @P4 STG.E.U8 desc[UR44][R34.64], R39 ;  /* 0x0000002722004986 */ /* 0x0001e2000c10112c */
[----:B------:R-:W-:Y:S01]  /*12170*/  ISETP.LT.AND P4, PT, R3, UR6, !P1 ;  /* 0x0000000603007c0c */ /* 0x000fe2000cf81270 */
[----:B------:R-:W-:Y:S01]  /*12180*/  ULDC UR6, c[0x0][0x228] ;  /* 0x00008a0000067ab9 */ /* 0x000fe20000000800 */
        /* <DEDUP_REMOVED lines=10> */
[----:B------:R-:W-:Y:S01]  /*12230*/  IADD3 R28, P6, R36, R22, RZ ;  /* 0x00000016241c7210 */ /* 0x000fe20007fde0ff */
[----:B------:R-:W-:Y:S01]  /*12240*/  ULDC UR8, c[0x0][0x228] ;  /* 0x00008a0000087ab9 */ /* 0x000fe20000000800 */
[----:B0-----:R-:W-:-:S02]  /*12250*/  PRMT R35, R30, 0x7770, RZ ;  /* 0x000077701e237816 */ /* 0x001fc400000000ff */
[----:B------:R-:W-:Y:S01]  /*12260*/  ISETP.GE.AND P1, PT, R25, UR4, PT ;  /* 0x0000000419007c0c */ /* 0x000fe2000bf26270 */
[----:B------:R-:W-:Y:S01]  /*12270*/  ULDC UR4, c[0x0][0x248] ;  /* 0x0000920000047ab9 */ /* 0x000fe20000000800 */
[----:B---3--:R-:W-:Y:S01]  /*12280*/  PRMT R37, R29, 0x7773, RZ ;  /* 0x000077731d257816 */ /* 0x008fe200000000ff */
[----:B------:R-:W-:Y:S02]  /*12290*/  IMAD.X R29, R38, 0x1, R21, P6 ;  /* 0x00000001261d7824 */ /* 0x000fe400030e0615 */
[----:B------:R-:W-:Y:S01]  /*122a0*/  VIADD R34, R36, UR4 ;  /* 0x0000000424227c36 */ /* 0x000fe20008000000 */
[----:B------:R-:W-:Y:S01]  /*122b0*/  ULDC UR4, c[0x0][0x228] ;  /* 0x00008a0000047ab9 */ /* 0x000fe20000000800 */
[----:B------:R0:W-:Y:S01]  /*122c0*/  @P4 STG.E.U8 desc[UR44][R26.64], R37 ;  /* 0x000000251a004986 */ /* 0x0001e2000c10112c */
        /* <DEDUP_REMOVED lines=11> */
[----:B0-----:R-:W-:Y:S01]  /*12380*/  IADD3 R26, P6, R34, R22, RZ ;  /* 0x00000016221a7210 */ /* 0x001fe20007fde0ff */
[----:B------:R-:W-:Y:S01]  /*12390*/  ULDC UR6, c[0x0][0x22c] ;  /* 0x00008b0000067ab9 */ /* 0x000fe20000000800 */
[----:B------:R-:W-:-:S02]  /*123a0*/  PRMT R37, R30, 0x7771, RZ ;  /* 0x000077711e257816 */ /* 0x000fc400000000ff */
[----:B---3--:R-:W-:Y:S01]  /*123b0*/  PRMT R35, R30, 0x7772, RZ ;  /* 0x000077721e237816 */ /* 0x008fe200000000ff */
[----:B------:R-:W-:Y:S02]  /*123c0*/  IMAD.X R27, R36, 0x1, R21, P6 ;  /* 0x00000001241b7824 */ /* 0x000fe400030e0615 */
        /* <DEDUP_REMOVED lines=9> */
[----:B------:R-:W-:Y:S01]  /*12460*/  ISETP.GE.AND P2, PT, R25, UR6, PT ;  /* 0x0000000619007c0c */ /* 0x000fe2000bf46270 */
[----:B------:R-:W-:Y:S01]  /*12470*/  VIADD R25, R2, 0x19 ;  /* 0x0000001902197836 */ /* 0x000fe20000000000 */
[----:B------:R-:W-:Y:S01]  /*12480*/  ULDC UR6, c[0x0][0x228] ;  /* 0x00008a0000067ab9 */ /* 0x000fe20000000800 */
[----:B0-----:R-:W-:Y:S01]  /*12490*/  PRMT R33, R30, 0x7773, RZ ;  /* 0x000077731e217816 */ /* 0x001fe200000000ff */
[----:B------:R-:W-:Y:S01]  /*124a0*/  ULDC UR8, c[0x0][0x228] ;  /* 0x00008a0000087ab9 */ /* 0x000fe20000000800 */
[----:B------:R-:W-:-:S02]  /*124b0*/  SHF.R.S32.HI R32, RZ, 0x1f, R34 ;  /* 0x0000001fff207819 */ /* 0x000fc40000011422 */
[----:B------:R-:W-:Y:S01]  /*124c0*/  PRMT R37, R31, 0x7770, RZ ;  /* 0x000077701f257816 */ /* 0x000fe200000000ff */
[----:B------:R0:W-:Y:S01]  /*124d0*/  @P4 STG.E.U8 desc[UR44][R28.64], R33 ;  /* 0x000000211c004986 */ /* 0x0001e2000c10112c */
[----:B---3--:R-:W-:Y:S02]  /*124e0*/  IADD3 R26, P6, R34, R22, RZ ;  /* 0x00000016221a7210 */ /* 0x008fe40007fde0ff */
[----:B------:R-:W-:Y:S01]  /*124f0*/  ISETP.GE.AND P4, PT, R25, UR4, PT ;  /* 0x0000000419007c0c */ /* 0x000fe2000bf86270 */
[----:B------:R-:W-:Y:S01]  /*12500*/  ULDC UR4, c[0x0][0x248] ;  /* 0x0000920000047ab9 */ /* 0x000fe20000000800 */
[----:B------:R-:W-:Y:S01]  /*12510*/  ISETP.LT.AND P1, PT, R3, UR6, !P1 ;  /* 0x0000000603007c0c */ /* 0x000fe2000cf21270 */
[----:B------:R-:W-:Y:S01]  /*12520*/  IMAD.X R27, R32, 0x1, R21, P6 ;  /* 0x00000001201b7824 */ /* 0x000fe200030e0615 */
[----:B------:R-:W-:Y:S01]  /*12530*/  ULDC UR6, c[0x0][0x228] ;  /* 0x00008a0000067ab9 */ /* 0x000fe20000000800 */
[C---:B------:R-:W-:Y:S01]  /*12540*/  VIADD R30, R34.reuse, UR4 ;  /* 0x00000004221e7c36 */ /* 0x040fe20008000000 */
[----:B------:R-:W-:Y:S01]  /*12550*/  PRMT R25, R31, 0x7771, RZ ;  /* 0x000077711f197816 */ /* 0x000fe200000000ff */
[----:B------:R-:W-:Y:S01]  /*12560*/  ULDC UR4, c[0x0][0x248] ;  /* 0x0000920000047ab9 */ /* 0x000fe20000000800 */
[----:B------:R3:W-:Y:S01]  /*12570*/  @P5 STG.E.U8 desc[UR44][R26.64], R37 ;  /* 0x000000251a005986 */ /* 0x0007e2000c10112c */
[----:B0-----:R-:W-:-:S02]  /*12580*/  IADD3 R28, P6, R34, R23, RZ ;  /* 0x00000017221c7210 */ /* 0x001fc40007fde0ff */
[----:B------:R-:W-:Y:S01]  /*12590*/  ISETP.LT.AND P5, PT, R0, UR6, !P3 ;  /* 0x0000000600007c0c */ /* 0x000fe2000dfa1270 */
[----:B------:R-:W-:Y:S01]  /*125a0*/  ULDC UR6, c[0x0][0x228] ;  /* 0x00008a0000067ab9 */ /* 0x000fe20000000800 */
[C---:B------:R-:W-:Y:S01]  /*125b0*/  PRMT R33, R31.reuse, 0x7773, RZ ;  /* 0x000077731f217816 */ /* 0x040fe200000000ff */
[----:B------:R-:W-:Y:S01]  /*125c0*/  IMAD.X R29, R32, 0x1, R24, P6 ;  /* 0x00000001201d7824 */ /* 0x000fe200030e0618 */
[----:B------:R-:W-:Y:S01]  /*125d0*/  PRMT R35, R31, 0x7772, RZ ;  /* 0x000077721f237816 */ /* 0x000fe200000000ff */
[C---:B------:R-:W-:Y:S01]  /*125e0*/  VIADD R32, R30.reuse, UR4 ;  /* 0x000000041e207c36 */ /* 0x040fe20008000000 */
[----:B------:R-:W-:Y:S01]  /*125f0*/  SHF.R.S32.HI R31, RZ, 0x1f, R30 ;  /* 0x0000001fff1f7819 */ /* 0x000fe2000001141e */
[----:B------:R-:W-:Y:S01]  /*12600*/  ULDC UR4, c[0x0][0x22c] ;  /* 0x00008b0000047ab9 */ /* 0x000fe20000000800 */
[----:B------:R-:W-:Y:S01]  /*12610*/  ISETP.LT.AND P3, PT, R3, UR6, !P3 ;  /* 0x0000000603007c0c */ /* 0x000fe2000df61270 */
[----:B------:R0:W-:Y:S01]  /*12620*/  @P1 STG.E.U8 desc[UR44][R28.64], R25 ;  /* 0x000000191c001986 */ /* 0x0001e2000c10112c */
[C---:B---3--:R-:W-:Y:S01]  /*12630*/  IADD3 R26, P6, R30.reuse, R22, RZ ;  /* 0x000000161e1a7210 */ /* 0x048fe20007fde0ff */
[----:B------:R-:W-:Y:S01]  /*12640*/  ULDC UR6, c[0x0][0x228] ;  /* 0x00008a0000067ab9 */ /* 0x000fe20000000800 */
[----:B------:R-:W-:-:S02]  /*12650*/  IADD3 R30, P1, R30, R23, RZ ;  /* 0x000000171e1e7210 */ /* 0x000fc40007f3e0ff */
[----:B------:R-:W-:Y:S01]  /*12660*/  SHF.R.S32.HI R34, RZ, 0x1f, R32 ;  /* 0x0000001fff227819 */ /* 0x000fe20000011420 */
[C-C-:B------:R-:W-:Y:S01]  /*12670*/  IMAD.X R27, R31.reuse, 0x1, R21.reuse, P6 ;  /* 0x000000011f1b7824 */ /* 0x140fe200030e0615 */
[----:B------:R-:W-:Y:S01]  /*12680*/  ISETP.LT.AND P6, PT, R0, UR8, !P2 ;  /* 0x0000000800007c0c */ /* 0x000fe2000d7c1270 */
[--C-:B------:R-:W-:Y:S01]  /*12690*/  IMAD.X R31, R31, 0x1, R24.reuse, P1 ;  /* 0x000000011f1f7824 */ /* 0x100fe200008e0618 */
[----:B------:R-:W-:Y:S01]  /*126a0*/  PRMT R37, R16, 0x7770, RZ ;  /* 0x0000777010257816 */ /* 0x000fe200000000ff */
[----:B------:R-:W-:Y:S01]  /*126b0*/  ULDC UR8, c[0x0][0x228] ;  /* 0x00008a0000087ab9 */ /* 0x000fe20000000800 */
[----:B------:R3:W-:Y:S01]  /*126c0*/  @P5 STG.E.U8 desc[UR44][R26.64], R35 ;  /* 0x000000231a005986 */ /* 0x0007e2000c10112c */
[----:B0-----:R-:W-:Y:S01]  /*126d0*/  VIADD R25, R2, 0x1a ;  /* 0x0000001a02197836 */ /* 0x001fe20000000000 */
[-C--:B------:R-:W-:Y:S02]  /*126e0*/  IADD3 R28, P5, R32, R22.reuse, RZ ;  /* 0x00000016201c7210 */ /* 0x080fe40007fbe0ff */
[----:B------:R0:W-:Y:S01]  /*126f0*/  @P3 STG.E.U8 desc[UR44][R30.64], R33 ;  /* 0x000000211e003986 */ /* 0x0001e2000c10112c */
[----:B------:R-:W-:Y:S01]  /*12700*/  ISETP.LT.AND P3, PT, R3, UR6, !P2 ;  /* 0x0000000603007c0c */ /* 0x000fe2000d761270 */
[----:B------:R-:W-:Y:S01]  /*12710*/  ULDC UR6, c[0x0][0x228] ;  /* 0x00008a0000067ab9 */ /* 0x000fe20000000800 */
[----:B------:R-:W-:Y:S01]  /*12720*/  ISETP.GE.AND P1, PT, R25, UR4, PT ;  /* 0x0000000419007c0c */ /* 0x000fe2000bf26270 */
[----:B------:R-:W-:Y:S01]  /*12730*/  ULDC UR4, c[0x0][0x248] ;  /* 0x0000920000047ab9 */ /* 0x000fe20000000800 */
[----:B------:R-:W-:Y:S01]  /*12740*/  IMAD.X R29, R34, 0x1, R21, P5 ;  /* 0x00000001221d7824 */ /* 0x000fe200028e0615 */
[----:B------:R-:W-:Y:S01]  /*12750*/  ISETP.LT.AND P5, PT, R0, UR8, !P4 ;  /* 0x0000000800007c0c */ /* 0x000fe2000e7a1270 */
[C---:B------:R-:W-:Y:S01]  /*12760*/  VIADD R25, R32.reuse, UR4 ;  /* 0x0000000420197c36 */ /* 0x040fe20008000000 */
[----:B---3--:R-:W-:Y:S01]  /*12770*/  IADD3 R26, P2, R32, R23, RZ ;  /* 0x00000017201a7210 */ /* 0x008fe20007f5e0ff */
[----:B------:R-:W-:Y:S01]  /*12780*/  ULDC UR4, c[0x0][0x22c] ;  /* 0x00008b0000047ab9 */ /* 0x000fe20000000800 */
[----:B------:R3:W-:Y:S01]  /*12790*/  @P6 STG.E.U8 desc[UR44][R28.64], R37 ;  /* 0x000000251c006986 */ /* 0x0007e2000c10112c */
[----:B------:R-:W-:Y:S01]  /*127a0*/  PRMT R35, R16, 0x7771, RZ ;  /* 0x0000777110237816 */ /* 0x000fe200000000ff */
[----:B------:R-:W-:Y:S01]  /*127b0*/  ULDC UR8, c[0x0][0x228] ;  /* 0x00008a0000087ab9 */ /* 0x000fe20000000800 */
[----:B------:R-:W-:Y:S01]  /*127c0*/  SHF.R.S32.HI R36, RZ, 0x1f, R25 ;  /* 0x0000001fff247819 */ /* 0x000fe20000011419 */
[----:B------:R-:W-:Y:S01]  /*127d0*/  IMAD.X R27, R34, 0x1, R24, P2 ;  /* 0x00000001221b7824 */ /* 0x000fe200010e0618 */
[----:B0-----:R-:W-:-:S02]  /*127e0*/  IADD3 R30, P6, R25, R22, RZ ;  /* 0x00000016191e7210 */ /* 0x001fc40007fde0ff */
[----:B------:R-:W-:Y:S02]  /*127f0*/  PRMT R33, R16, 0x7772, RZ ;  /* 0x0000777210217816 */ /* 0x000fe400000000ff */
[----:B------:R-:W-:Y:S01]  /*12800*/  ISETP.LT.AND P4, PT, R3, UR6, !P4 ;  /* 0x0000000603007c0c */ /* 0x000fe2000e781270 */
[----:B------:R-:W-:Y:S01]  /*12810*/  IMAD.X R31, R36, 0x1, R21, P6 ;  /* 0x00000001241f7824 */ /* 0x000fe200030e0615 */
[----:B------:R-:W-:Y:S01]  /*12820*/  @P3 STG.E.U8 desc[UR44][R26.64], R35 ;  /* 0x000000231a003986 */ /* 0x000fe2000c10112c */
[----:B---3--:R-:W-:Y:S01]  /*12830*/  VIADD R28, R2, 0x1b ;  /* 0x0000001b021c7836 */ /* 0x008fe20000000000 */
[----:B------:R-:W-:Y:S02]  /*12840*/  ULDC UR6, c[0x0][0x228] ;  /* 0x00008a0000067ab9 */ /* 0x000fe40000000800 */
[----:B------:R0:W-:Y:S01]  /*12850*/  @P5 STG.E.U8 desc[UR44][R30.64], R33 ;  /* 0x000000211e005986 */ /* 0x0001e2000c10112c */
[----:B------:R-:W-:Y:S01]  /*12860*/  ISETP.LT.AND P5, PT, R0, UR8, !P1 ;  /* 0x0000000800007c0c */ /* 0x000fe2000cfa1270 */
[----:B------:R-:W-:Y:S01]  /*12870*/  ULDC UR8, c[0x0][0x228] ;  /* 0x00008a0000087ab9 */ /* 0x000fe20000000800 */
[----:B------:R-:W-:Y:S01]  /*12880*/  ISETP.GE.AND P2, PT, R28, UR4, PT ;  /* 0x000000041c007c0c */ /* 0x000fe2000bf46270 */
[----:B------:R-:W-:Y:S01]  /*12890*/  ULDC UR4, c[0x0][0x248] ;  /* 0x0000920000047ab9 */ /* 0x000fe20000000800 */
[C---:B------:R-:W-:Y:S01]  /*128a0*/  IADD3 R28, P3, R25.reuse, R23, RZ ;  /* 0x00000017191c7210 */ /* 0x040fe20007f7e0ff */
[----:B------:R-:W-:Y:S01]  /*128b0*/  VIADD R32, R25, UR4 ;  /* 0x0000000419207c36 */ /* 0x000fe20008000000 */
[----:B------:R-:W-:Y:S01]  /*128c0*/  ULDC UR4, c[0x0][0x22c] ;  /* 0x00008b0000047ab9 */ /* 0x000fe20000000800 */
[----:B------:R-:W-:-:S02]  /*128d0*/  PRMT R25, R17, 0x7770, RZ ;  /* 0x0000777011197816 */ /* 0x000fc400000000ff */
[----:B------:R-:W-:Y:S01]  /*128e0*/  IMAD.X R29, R36, 0x1, R24, P3 ;  /* 0x00000001241d7824 */ /* 0x000fe200018e0618 */
[----:B------:R-:W-:Y:S01]  /*128f0*/  SHF.R.S32.HI R34, RZ, 0x1f, R32 ;  /* 0x0000001fff227819 */ /* 0x000fe20000011420 */
[----:B0-----:R-:W-:Y:S01]  /*12900*/  VIADD R30, R2, 0x1c ;  /* 0x0000001c021e7836 */ /* 0x001fe20000000000 */
[-C--:B------:R-:W-:Y:S02]  /*12910*/  IADD3 R26, P6, R32, R22.reuse, RZ ;  /* 0x00000016201a7210 */ /* 0x080fe40007fde0ff */
[----:B------:R-:W-:Y:S02]  /*12920*/  PRMT R33, R16, 0x7773, RZ ;  /* 0x0000777310217816 */ /* 0x000fe400000000ff */
[----:B------:R-:W-:Y:S01]  /*12930*/  ISETP.GE.AND P3, PT, R30, UR4, PT ;  /* 0x000000041e007c0c */ /* 0x000fe2000bf66270 */
[----:B------:R-:W-:Y:S01]  /*12940*/  IMAD.X R27, R34, 0x1, R21, P6 ;  /* 0x00000001221b7824 */ /* 0x000fe200030e0615 */
[----:B------:R-:W-:Y:S01]  /*12950*/  ULDC UR4, c[0x0][0x248] ;  /* 0x0000920000047ab9 */ /* 0x000fe20000000800 */
[----:B------:R0:W-:Y:S01]  /*12960*/  @P4 STG.E.U8 desc[UR44][R28.64], R33 ;  /* 0x000000211c004986 */ /* 0x0001e2000c10112c */
[----:B------:R-:W-:Y:S01]  /*12970*/  ISETP.LT.AND P4, PT, R3, UR6, !P1 ;  /* 0x0000000603007c0c */ /* 0x000fe2000cf81270 */
[C---:B------:R-:W-:Y:S01]  /*12980*/  VIADD R16, R32.reuse, UR4 ;  /* 0x0000000420107c36 */ /* 0x040fe20008000000 */
[----:B------:R-:W-:Y:S01]  /*12990*/  IADD3 R30, P1, R32, R23, RZ ;  /* 0x00000017201e7210 */ /* 0x000fe20007f3e0ff */
[----:B------:R3:W-:Y:S01]  /*129a0*/  @P5 STG.E.U8 desc[UR44][R26.64], R25 ;  /* 0x000000191a005986 */ /* 0x0007e2000c10112c */
[----:B------:R-:W-:Y:S01]  /*129b0*/  ISETP.LT.AND P5, PT, R0, UR8, !P2 ;  /* 0x0000000800007c0c */ /* 0x000fe2000d7a1270 */
[----:B------:R-:W-:Y:S01]  /*129c0*/  ULDC UR4, c[0x0][0x22c] ;  /* 0x00008b0000047ab9 */ /* 0x000fe20000000800 */
[----:B------:R-:W-:Y:S01]  /*129d0*/  SHF.R.S32.HI R32, RZ, 0x1f, R16 ;  /* 0x0000001fff207819 */ /* 0x000fe20000011410 */
[----:B------:R-:W-:Y:S01]  /*129e0*/  IMAD.X R31, R34, 0x1, R24, P1 ;  /* 0x00000001221f7824 */ /* 0x000fe200008e0618 */
[----:B------:R-:W-:Y:S01]  /*129f0*/  PRMT R35, R17, 0x7771, RZ ;  /* 0x0000777111237816 */ /* 0x000fe200000000ff */
[----:B------:R-:W-:Y:S01]  /*12a00*/  ULDC UR6, c[0x0][0x228] ;  /* 0x00008a0000067ab9 */ /* 0x000fe20000000800 */
[----:B------:R-:W-:Y:S01]  /*12a10*/  ULDC UR8, c[0x0][0x228] ;  /* 0x00008a0000087ab9 */ /* 0x000fe20000000800 */
[----:B0-----:R-:W-:-:S02]  /*12a20*/  IADD3 R28, P6, R16, R22, RZ ;  /* 0x00000016101c7210 */ /* 0x001fc40007fde0ff */
[----:B------:R-:W-:Y:S01]  /*12a30*/  PRMT R33, R17, 0x7772, RZ ;  /* 0x0000777211217816 */ /* 0x000fe200000000ff */
[----:B------:R0:W-:Y:S01]  /*12a40*/  @P4 STG.E.U8 desc[UR44][R30.64], R35 ;  /* 0x000000231e004986 */ /* 0x0001e2000c10112c */
[----:B---3--:R-:W-:Y:S01]  /*12a50*/  VIADD R25, R2, 0x1d ;  /* 0x0000001d02197836 */ /* 0x008fe20000000000 */
[----:B------:R-:W-:Y:S01]  /*12a60*/  ISETP.LT.AND P4, PT, R3, UR6, !P2 ;  /* 0x0000000603007c0c */ /* 0x000fe2000d781270 */
[----:B------:R-:W-:Y:S01]  /*12a70*/  IMAD.X R29, R32, 0x1, R21, P6 ;  /* 0x00000001201d7824 */ /* 0x000fe200030e0615 */
[C---:B------:R-:W-:Y:S01]  /*12a80*/  IADD3 R26, P2, R16.reuse, R23, RZ ;  /* 0x00000017101a7210 */ /* 0x040fe20007f5e0ff */
[----:B------:R-:W-:Y:S01]  /*12a90*/  ULDC UR6, c[0x0][0x228] ;  /* 0x00008a0000067ab9 */ /* 0x000fe20000000800 */
[----:B------:R-:W-:Y:S01]  /*12aa0*/  ISETP.GE.AND P1, PT, R25, UR4, PT ;  /* 0x0000000419007c0c */ /* 0x000fe2000bf26270 */
[----:B------:R-:W-:Y:S01]  /*12ab0*/  ULDC UR4, c[0x0][0x248] ;  /* 0x0000920000047ab9 */ /* 0x000fe20000000800 */
[----:B------:R3:W-:Y:S01]  /*12ac0*/  @P5 STG.E.U8 desc[UR44][R28.64], R33 ;  /* 0x000000211c005986 */ /* 0x0007e2000c10112c */
[----:B------:R-:W-:Y:S01]  /*12ad0*/  VIADD R25, R16, UR4 ;  /* 0x0000000410197c36 */ /* 0x000fe20008000000 */
[----:B------:R-:W-:Y:S01]  /*12ae0*/  ISETP.LT.AND P5, PT, R0, UR8, !P3 ;  /* 0x0000000800007c0c */ /* 0x000fe2000dfa1270 */
[----:B------:R-:W-:Y:S01]  /*12af0*/  IMAD.X R27, R32, 0x1, R24, P2 ;  /* 0x00000001201b7824 */ /* 0x000fe200010e0618 */
[----:B------:R-:W-:Y:S01]  /*12b00*/  ULDC UR4, c[0x0][0x22c] ;  /* 0x00008b0000047ab9 */ /* 0x000fe20000000800 */
[----:B0-----:R-:W-:Y:S01]  /*12b10*/  PRMT R31, R18, 0x7770, RZ ;  /* 0x00007770121f7816 */ /* 0x001fe200000000ff */
[----:B------:R-:W-:Y:S01]  /*12b20*/  ULDC UR8, c[0x0][0x228] ;  /* 0x00008a0000087ab9 */ /* 0x000fe20000000800 */
[----:B------:R-:W-:-:S02]  /*12b30*/  SHF.R.S32.HI R34, RZ, 0x1f, R25 ;  /* 0x0000001fff227819 */ /* 0x000fc40000011419 */
[----:B------:R-:W-:Y:S02]  /*12b40*/  IADD3 R16, P6, R25, R22, RZ ;  /* 0x0000001619107210 */ /* 0x000fe40007fde0ff */
[----:B---3--:R-:W-:Y:S01]  /*12b50*/  PRMT R33, R17, 0x7773, RZ ;  /* 0x0000777311217816 */ /* 0x008fe200000000ff */
[----:B------:R-:W-:Y:S02]  /*12b60*/  VIADD R28, R2, 0x1e ;  /* 0x0000001e021c7836 */ /* 0x000fe40000000000 */
[----:B------:R-:W-:Y:S02]  /*12b70*/  IMAD.X R17, R34, 0x1, R21, P6 ;  /* 0x0000000122117824 */ /* 0x000fe400030e0615 */
[----:B------:R0:W-:Y:S01]  /*12b80*/  @P4 STG.E.U8 desc[UR44][R26.64], R33 ;  /* 0x000000211a004986 */ /* 0x0001e2000c10112c */
[----:B------:R-:W-:Y:S01]  /*12b90*/  ISETP.GE.AND P2, PT, R28, UR4, PT ;  /* 0x000000041c007c0c */ /* 0x000fe2000bf46270 */
[----:B------:R-:W-:Y:S01]  /*12ba0*/  ULDC UR4, c[0x0][0x248] ;  /* 0x0000920000047ab9 */ /* 0x000fe20000000800 */
[----:B------:R-:W-:Y:S01]  /*12bb0*/  ISETP.LT.AND P4, PT, R3, UR6, !P3 ;  /* 0x0000000603007c0c */ /* 0x000fe2000df81270 */
[C---:B------:R-:W-:Y:S01]  /*12bc0*/  VIADD R30, R25.reuse, UR4 ;  /* 0x00000004191e7c36 */ /* 0x040fe20008000000 */
[----:B------:R-:W-:Y:S01]  /*12bd0*/  IADD3 R28, P3, R25, R23, RZ ;  /* 0x00000017191c7210 */ /* 0x000fe20007f7e0ff */
[----:B------:R3:W-:Y:S01]  /*12be0*/  @P5 STG.E.U8 desc[UR44][R16.64], R31 ;  /* 0x0000001f10005986 */ /* 0x0007e2000c10112c */
[----:B------:R-:W-:Y:S01]  /*12bf0*/  ISETP.LT.AND P5, PT, R0, UR8, !P1 ;  /* 0x0000000800007c0c */ /* 0x000fe2000cfa1270 */
[----:B------:R-:W-:Y:S01]  /*12c00*/  VIADD R25, R2, 0x1f ;  /* 0x0000001f02197836 */ /* 0x000fe20000000000 */
[----:B------:R-:W-:Y:S01]  /*12c10*/  ULDC UR4, c[0x0][0x228] ;  /* 0x00008a0000047ab9 */ /* 0x000fe20000000800 */
[----:B------:R-:W-:Y:S01]  /*12c20*/  IMAD.X R29, R34, 0x1, R24, P3 ;  /* 0x00000001221d7824 */ /* 0x000fe200018e0618 */
[----:B------:R-:W-:Y:S01]  /*12c30*/  ULDC UR6, c[0x0][0x22c] ;  /* 0x00008b0000067ab9 */ /* 0x000fe20000000800 */
[----:B0-----:R-:W-:Y:S01]  /*12c40*/  SHF.R.S32.HI R27, RZ, 0x1f, R30 ;  /* 0x0000001fff1b7819 */ /* 0x001fe2000001141e */
[----:B------:R-:W-:Y:S01]  /*12c50*/  ULDC UR8, c[0x0][0x228] ;  /* 0x00008a0000087ab9 */ /* 0x000fe20000000800 */
[----:B------:R-:W-:-:S02]  /*12c60*/  PRMT R33, R18, 0x7771, RZ ;  /* 0x0000777112217816 */ /* 0x000fc400000000ff */
[----:B------:R-:W-:Y:S01]  /*12c70*/  ISETP.GE.AND P3, PT, R25, UR6, PT ;  /* 0x0000000619007c0c */ /* 0x000fe2000bf66270 */
[----:B------:R-:W-:Y:S01]  /*12c80*/  VIADD R25, R2, 0x20 ;  /* 0x0000002002197836 */ /* 0x000fe20000000000 */
[-C--:B---3--:R-:W-:Y:S01]  /*12c90*/  IADD3 R16, P6, R30, R22.reuse, RZ ;  /* 0x000000161e107210 */ /* 0x088fe20007fde0ff */
[----:B------:R0:W-:Y:S01]  /*12ca0*/  @P4 STG.E.U8 desc[UR44][R28.64], R33 ;  /* 0x000000211c004986 */ /* 0x0001e2000c10112c */
[----:B------:R-:W-:Y:S01]  /*12cb0*/  PRMT R31, R18, 0x7772, RZ ;  /* 0x00007772121f7816 */ /* 0x000fe200000000ff */
[----:B------:R-:W-:Y:S01]  /*12cc0*/  ULDC UR6, c[0x0][0x22c] ;  /* 0x00008b0000067ab9 */ /* 0x000fe20000000800 */
[----:B------:R-:W-:Y:S01]  /*12cd0*/  ISETP.LT.AND P4, PT, R3, UR4, !P1 ;  /* 0x0000000403007c0c */ /* 0x000fe2000cf81270 */
[C-C-:B------:R-:W-:Y:S01]  /*12ce0*/  IMAD.X R17, R27.reuse, 0x1, R21.reuse, P6 ;  /* 0x000000011b117824 */ /* 0x140fe200030e0615 */
[----:B------:R-:W-:Y:S01]  /*12cf0*/  ULDC UR4, c[0x0][0x248] ;  /* 0x0000920000047ab9 */ /* 0x000fe20000000800 */
[C---:B------:R-:W-:Y:S01]  /*12d00*/  IADD3 R26, P1, R30.reuse, R23, RZ ;  /* 0x000000171e1a7210 */ /* 0x040fe20007f3e0ff */
[----:B------:R-:W-:Y:S01]  /*12d10*/  VIADD R30, R30, UR4 ;  /* 0x000000041e1e7c36 */ /* 0x000fe20008000000 */
[----:B------:R-:W-:Y:S01]  /*12d20*/  ULDC UR4, c[0x0][0x22c] ;  /* 0x00008b0000047ab9 */ /* 0x000fe20000000800 */
[----:B------:R3:W-:Y:S01]  /*12d30*/  @P5 STG.E.U8 desc[UR44][R16.64], R31 ;  /* 0x0000001f10005986 */ /* 0x0007e2000c10112c */
[----:B------:R-:W-:Y:S01]  /*12d40*/  ISETP.LT.AND P5, PT, R0, UR8, !P2 ;  /* 0x0000000800007c0c */ /* 0x000fe2000d7a1270 */
[----:B------:R-:W-:Y:S01]  /*12d50*/  IMAD.X R27, R27, 0x1, R24, P1 ;  /* 0x000000011b1b7824 */ /* 0x000fe200008e0618 */
[----:B------:R-:W-:Y:S01]  /*12d60*/  ISETP.GE.AND P1, PT, R25, UR6, PT ;  /* 0x0000000619007c0c */ /* 0x000fe2000bf26270 */
[----:B------:R-:W-:Y:S01]  /*12d70*/  ULDC UR6, c[0x0][0x228] ;  /* 0x00008a0000067ab9 */ /* 0x000fe20000000800 */
[----:B0-----:R-:W-:Y:S01]  /*12d80*/  PRMT R29, R18, 0x7773, RZ ;  /* 0x00007773121d7816 */ /* 0x001fe200000000ff */
[----:B------:R-:W-:Y:S01]  /*12d90*/  VIADD R18, R2, 0x21 ;  /* 0x0000002102127836 */ /* 0x000fe20000000000 */
[----:B------:R-:W-:Y:S01]  /*12da0*/  SHF.R.S32.HI R25, RZ, 0x1f, R30 ;  /* 0x0000001fff197819 */ /* 0x000fe2000001141e */
[----:B------:R-:W-:Y:S01]  /*12db0*/  ULDC UR8, c[0x0][0x228] ;  /* 0x00008a0000087ab9 */ /* 0x000fe20000000800 */
[----:B------:R-:W-:Y:S01]  /*12dc0*/  PRMT R33, R19, 0x7770, RZ ;  /* 0x0000777013217816 */ /* 0x000fe200000000ff */
[----:B------:R0:W-:Y:S01]  /*12dd0*/  @P4 STG.E.U8 desc[UR44][R26.64], R29 ;  /* 0x0000001d1a004986 */ /* 0x0001e2000c10112c */
[----:B------:R-:W-:Y:S01]  /*12de0*/  ISETP.GE.AND P4, PT, R18, UR4, PT ;  /* 0x0000000412007c0c */ /* 0x000fe2000bf86270 */
[----:B------:R-:W-:Y:S01]  /*12df0*/  ULDC UR4, c[0x0][0x248] ;  /* 0x0000920000047ab9 */ /* 0x000fe20000000800 */
[C---:B---3--:R-:W-:Y:S01]  /*12e00*/  IADD3 R16, P6, R30.reuse, R22, RZ ;  /* 0x000000161e107210 */ /* 0x048fe20007fde0ff */
[----:B------:R-:W-:Y:S01]  /*12e10*/  VIADD R18, R30, UR4 ;  /* 0x000000041e127c36 */ /* 0x000fe20008000000 */
[----:B------:R-:W-:Y:S01]  /*12e20*/  ISETP.LT.AND P2, PT, R3, UR6, !P2 ;  /* 0x0000000603007c0c */ /* 0x000fe2000d741270 */
[----:B------:R-:W-:Y:S01]  /*12e30*/  ULDC UR6, c[0x0][0x228] ;  /* 0x00008a0000067ab9 */ /* 0x000fe20000000800 */
[----:B------:R-:W-:Y:S01]  /*12e40*/  PRMT R31, R19, 0x7772, RZ ;  /* 0x00007772131f7816 */ /* 0x000fe200000000ff */
[----:B------:R-:W-:Y:S01]  /*12e50*/  IMAD.X R17, R25, 0x1, R21, P6 ;  /* 0x0000000119117824 */ /* 0x000fe200030e0615 */
[----:B------:R-:W-:-:S02]  /*12e60*/  ULDC UR4, c[0x0][0x248] ;  /* 0x0000920000047ab9 */ /* 0x000fc40000000800 */
[----:B------:R-:W-:Y:S01]  /*12e70*/  VIADD R28, R18, UR4 ;  /* 0x00000004121c7c36 */ /* 0x000fe20008000000 */
[----:B0-----:R-:W-:Y:S01]  /*12e80*/  IADD3 R26, P6, R30, R23, RZ ;  /* 0x000000171e1a7210 */ /* 0x001fe20007fde0ff */
[----:B------:R0:W-:Y:S01]  /*12e90*/  @P5 STG.E.U8 desc[UR44][R16.64], R33 ;  /* 0x0000002110005986 */ /* 0x0001e2000c10112c */
[----:B------:R-:W-:Y:S01]  /*12ea0*/  ISETP.LT.AND P5, PT, R0, UR6, !P3 ;  /* 0x0000000600007c0c */ /* 0x000fe2000dfa1270 */
[----:B------:R-:W-:Y:S01]  /*12eb0*/  ULDC UR6, c[0x0][0x228] ;  /* 0x00008a0000067ab9 */ /* 0x000fe20000000800 */
[----:B------:R-:W-:Y:S01]  /*12ec0*/  PRMT R29, R19, 0x7773, RZ ;  /* 0x00007773131d7816 */ /* 0x000fe200000000ff */
[----:B------:R-:W-:Y:S01]  /*12ed0*/  IMAD.X R27, R25, 0x1, R24, P6 ;  /* 0x00000001191b7824 */ /* 0x000fe200030e0618 */
[----:B------:R-:W-:Y:S01]  /*12ee0*/  PRMT R25, R19, 0x7771, RZ ;  /* 0x0000777113197816 */ /* 0x000fe200000000ff */
[----:B------:R-:W-:Y:S01]  /*12ef0*/  ULDC UR4, c[0x0][0x22c] ;  /* 0x00008b0000047ab9 */ /* 0x000fe20000000800 */
[----:B------:R-:W-:Y:S02]  /*12f00*/  SHF.R.S32.HI R19, RZ, 0x1f, R18 ;  /* 0x0000001fff137819 */ /* 0x000fe40000011412 */
        /* <DEDUP_REMOVED lines=46> */
[----:B0-----:R-:W-:-:S02]  /*131f0*/  IADD3 R16, P6, R28, R22, RZ ;  /* 0x000000161c107210 */ /* 0x001fc40007fde0ff */
[C---:B------:R-:W-:Y:S02]  /*13200*/  PRMT R25, R13.reuse, 0x7770, RZ ;  /* 0x000077700d197816 */ /* 0x040fe400000000ff */
[----:B------:R-:W-:Y:S01]  /*13210*/  PRMT R31, R13, 0x7771, RZ ;  /* 0x000077710d1f7816 */ /* 0x000fe200000000ff */
[----:B------:R-:W-:Y:S01]  /*13220*/  IMAD.X R17, R30, 0x1, R21, P6 ;  /* 0x000000011e117824 */ /* 0x000fe200030e0615 */
[----:B---3--:R-:W-:Y:S01]  /*13230*/  PRMT R29, R12, 0x7773, RZ ;  /* 0x000077730c1d7816 */ /* 0x008fe200000000ff */
[----:B------:R-:W-:-:S04]  /*13240*/  VIADD R18, R2, 0x24 ;  /* 0x0000002402127836 */ /* 0x000fc80000000000 */
        /* <DEDUP_REMOVED lines=11> */
[----:B------:R-:W-:Y:S01]  /*13300*/  ULDC UR6, c[0x0][0x228] ;  /* 0x00008a0000067ab9 */ /* 0x000fe20000000800 */
[----:B0-----:R-:W-:Y:S01]  /*13310*/  IADD3 R26, P6, R12, R22, RZ ;  /* 0x000000160c1a7210 */ /* 0x001fe20007fde0ff */
[----:B------:R-:W-:Y:S01]  /*13320*/  ULDC UR8, c[0x0][0x228] ;  /* 0x00008a0000087ab9 */ /* 0x000fe20000000800 */
[----:B------:R-:W-:-:S02]  /*13330*/  PRMT R29, R13, 0x7772, RZ ;  /* 0x000077720d1d7816 */ /* 0x000fc400000000ff */
[----:B------:R0:W-:Y:S01]  /*13340*/  @P4 STG.E.U8 desc[UR44][R18.64], R31 ;  /* 0x0000001f12004986 */ /* 0x0001e2000c10112c */
[----:B------:R-:W-:Y:S01]  /*13350*/  IMAD.X R27, R28, 0x1, R21, P6 ;  /* 0x000000011c1b7824 */ /* 0x000fe200030e0615 */
[----:B------:R-:W-:Y:S01]  /*13360*/  ISETP.LT.AND P4, PT, R3, UR6, !P1 ;  /* 0x0000000603007c0c */ /* 0x000fe2000cf81270 */
        /* <DEDUP_REMOVED lines=10> */
[----:B0-----:R-:W-:-:S02]  /*13410*/  VIADD R18, R2, 0x26 ;  /* 0x0000002602127836 */ /* 0x001fc40000000000 */
[--C-:B------:R-:W-:Y:S01]  /*13420*/  IMAD.X R17, R28, 0x1, R24.reuse, P1 ;  /* 0x000000011c117824 */ /* 0x100fe200008e0618 */
[----:B------:R-:W-:Y:S02]  /*13430*/  SHF.R.S32.HI R30, RZ, 0x1f, R25 ;  /* 0x0000001fff1e7819 */ /* 0x000fe40000011419 */
[----:B------:R-:W-:Y:S02]  /*13440*/  IADD3 R12, P6, R25, R22, RZ ;  /* 0x00000016190c7210 */ /* 0x000fe40007fde0ff */
[----:B---3--:R-:W-:Y:S02]  /*13450*/  PRMT R29, R13, 0x7773, RZ ;  /* 0x000077730d1d7816 */ /* 0x008fe400000000ff */
[----:B------:R-:W-:Y:S01]  /*13460*/  PRMT R27, R14, 0x7770, RZ ;  /* 0x000077700e1b7816 */ /* 0x000fe200000000ff */
[----:B------:R-:W-:Y:S01]  /*13470*/  IMAD.X R13, R30, 0x1, R21, P6 ;  /* 0x000000011e0d7824 */ /* 0x000fe200030e0615 */
[----:B------:R-:W-:Y:S01]  /*13480*/  ISETP.GE.AND P1, PT, R18, UR4, PT ;  /* 0x0000000412007c0c */ /* 0x000fe2000bf26270 */
        /* <DEDUP_REMOVED lines=9> */
[----:B------:R-:W-:Y:S01]  /*13520*/  ULDC UR8, c[0x0][0x228] ;  /* 0x00008a0000087ab9 */ /* 0x000fe20000000800 */
[----:B------:R-:W-:Y:S01]  /*13530*/  VIADD R25, R2, 0x27 ;  /* 0x0000002702197836 */ /* 0x000fe20000000000 */
[----:B------:R-:W-:Y:S01]  /*13540*/  ULDC UR6, c[0x0][0x22c] ;  /* 0x00008b0000067ab9 */ /* 0x000fe20000000800 */
[----:B0-----:R-:W-:-:S02]  /*13550*/  SHF.R.S32.HI R17, RZ, 0x1f, R26 ;  /* 0x0000001fff117819 */ /* 0x001fc4000001141a */
[----:B------:R-:W-:Y:S02]  /*13560*/  PRMT R29, R14, 0x7772, RZ ;  /* 0x000077720e1d7816 */ /* 0x000fe400000000ff */
[----:B------:R-:W-:Y:S01]  /*13570*/  ISETP.GE.AND P3, PT, R25, UR6, PT ;  /* 0x0000000619007c0c */ /* 0x000fe2000bf66270 */
[----:B------:R-:W-:Y:S01]  /*13580*/  VIADD R25, R2, 0x28 ;  /* 0x0000002802197836 */ /* 0x000fe20000000000 */
[----:B---3--:R-:W-:Y:S01]  /*13590*/  IADD3 R12, P6, R26, R22, RZ ;  /* 0x000000161a0c7210 */ /* 0x008fe20007fde0ff */
[----:B------:R-:W-:Y:S01]  /*135a0*/  ULDC UR6, c[0x0][0x22c] ;  /* 0x00008b0000067ab9 */ /* 0x000fe20000000800 */
[----:B------:R-:W-:-:S03]  /*135b0*/  PRMT R27, R14, 0x7771, RZ ;  /* 0x000077710e1b7816 */ /* 0x000fc600000000ff */
        /* <DEDUP_REMOVED lines=11> */
[----:B------:R-:W-:Y:S01]  /*13670*/  ULDC UR6, c[0x0][0x228] ;  /* 0x00008a0000067ab9 */ /* 0x000fe20000000800 */
[----:B------:R-:W-:Y:S01]  /*13680*/  PRMT R25, R15, 0x7773, RZ ;  /* 0x000077730f197816 */ /* 0x000fe200000000ff */
[----:B------:R-:W-:Y:S01]  /*13690*/  ULDC UR8, c[0x0][0x228] ;  /* 0x00008a0000087ab9 */ /* 0x000fe20000000800 */
[----:B0-----:R-:W-:Y:S01]  /*136a0*/  PRMT R27, R14, 0x7773, RZ ;  /* 0x000077730e1b7816 */ /* 0x001fe200000000ff */
[----:B------:R-:W-:Y:S01]  /*136b0*/  VIADD R14, R2, 0x29 ;  /* 0x00000029020e7836 */ /* 0x000fe20000000000 */
[----:B------:R-:W-:-:S02]  /*136c0*/  SHF.R.S32.HI R18, RZ, 0x1f, R26 ;  /* 0x0000001fff127819 */ /* 0x000fc4000001141a */
[----:B---3--:R-:W-:Y:S01]  /*136d0*/  IADD3 R12, P6, R26, R22, RZ ;  /* 0x000000161a0c7210 */ /* 0x008fe20007fde0ff */
[----:B------:R0:W-:Y:S01]  /*136e0*/  @P4 STG.E.U8 desc[UR44][R16.64], R27 ;  /* 0x0000001b10004986 */ /* 0x0001e2000c10112c */
[----:B------:R-:W-:Y:S02]  /*136f0*/  PRMT R19, R15, 0x7770, RZ ;  /* 0x000077700f137816 */ /* 0x000fe400000000ff */
[----:B------:R-:W-:Y:S01]  /*13700*/  ISETP.GE.AND P4, PT, R14, UR4, PT ;  /* 0x000000040e007c0c */ /* 0x000fe2000bf86270 */
[----:B------:R-:W-:Y:S01]  /*13710*/  IMAD.X R13, R18, 0x1, R21, P6 ;  /* 0x00000001120d7824 */ /* 0x000fe200030e0615 */
[----:B------:R-:W-:Y:S01]  /*13720*/  ISETP.LT.AND P1, PT, R3, UR6, !P1 ;  /* 0x0000000603007c0c */ /* 0x000fe2000cf21270 */
[----:B------:R-:W-:Y:S01]  /*13730*/  ULDC UR4, c[0x0][0x248] ;  /* 0x0000920000047ab9 */ /* 0x000fe20000000800 */
[----:B------:R-:W-:Y:S01]  /*13740*/  ULDC UR6, c[0x0][0x228] ;  /* 0x00008a0000067ab9 */ /* 0x000fe20000000800 */
[----:B------:R-:W-:Y:S01]  /*13750*/  VIADD R14, R26, UR4 ;  /* 0x000000041a0e7c36 */ /* 0x000fe20008000000 */
[----:B------:R3:W-:Y:S01]  /*13760*/  @P5 STG.E.U8 desc[UR44][R12.64], R19 ;  /* 0x000000130c005986 */ /* 0x0007e2000c10112c */
[----:B------:R-:W-:Y:S01]  /*13770*/  ISETP.LT.AND P5, PT, R0, UR6, !P3 ;  /* 0x0000000600007c0c */ /* 0x000fe2000dfa1270 */
[----:B------:R-:W-:Y:S01]  /*13780*/  ULDC UR6, c[0x0][0x228] ;  /* 0x00008a0000067ab9 */ /* 0x000fe20000000800 */
[----:B0-----:R-:W-:Y:S01]  /*13790*/  IADD3 R16, P6, R26, R23, RZ ;  /* 0x000000171a107210 */ /* 0x001fe20007fde0ff */
[----:B------:R-:W-:Y:S01]  /*137a0*/  ULDC UR4, c[0x0][0x248] ;  /* 0x0000920000047ab9 */ /* 0x000fe20000000800 */
[----:B------:R-:W-:-:S02]  /*137b0*/  PRMT R29, R15, 0x7771, RZ ;  /* 0x000077710f1d7816 */ /* 0x000fc400000000ff */
[----:B------:R-:W-:Y:S01]  /*137c0*/  PRMT R27, R15, 0x7772, RZ ;  /* 0x000077720f1b7816 */ /* 0x000fe200000000ff */
[----:B------:R-:W-:Y:S01]  /*137d0*/  IMAD.X R17, R18, 0x1, R24, P6 ;  /* 0x0000000112117824 */ /* 0x000fe200030e0618 */
[----:B------:R-:W-:Y:S01]  /*137e0*/  SHF.R.S32.HI R15, RZ, 0x1f, R14 ;  /* 0x0000001fff0f7819 */ /* 0x000fe2000001140e */
[----:B------:R-:W-:Y:S01]  /*137f0*/  VIADD R18, R2, 0x2a ;  /* 0x0000002a02127836 */ /* 0x000fe20000000000 */
[----:B------:R-:W-:Y:S01]  /*13800*/  ISETP.LT.AND P3, PT, R3, UR6, !P3 ;  /* 0x0000000603007c0c */ /* 0x000fe2000df61270 */
[C---:B---3--:R-:W-:Y:S01]  /*13810*/  VIADD R19, R14.reuse, UR4 ;  /* 0x000000040e137c36 */ /* 0x048fe20008000000 */
[CC--:B------:R-:W-:Y:S01]  /*13820*/  IADD3 R12, P6, R14.reuse, R22.reuse, RZ ;  /* 0x000000160e0c7210 */ /* 0x0c0fe20007fde0ff */
[----:B------:R0:W-:Y:S01]  /*13830*/  @P1 STG.E.U8 desc[UR44][R16.64], R29 ;  /* 0x0000001d10001986 */ /* 0x0001e2000c10112c */
[-C--:B------:R-:W-:Y:S01]  /*13840*/  IADD3 R14, P1, R14, R23.reuse, RZ ;  /* 0x000000170e0e7210 */ /* 0x080fe20007f3e0ff */
[----:B------:R-:W-:Y:S01]  /*13850*/  ULDC UR4, c[0x0][0x22c] ;  /* 0x00008b0000047ab9 */ /* 0x000fe20000000800 */
[----:B------:R-:W-:Y:S01]  /*13860*/  SHF.R.S32.HI R26, RZ, 0x1f, R19 ;  /* 0x0000001fff1a7819 */ /* 0x000fe20000011413 */
[C-C-:B------:R-:W-:Y:S01]  /*13870*/  IMAD.X R13, R15.reuse, 0x1, R21.reuse, P6 ;  /* 0x000000010f0d7824 */ /* 0x140fe200030e0615 */
[----:B------:R-:W-:Y:S01]  /*13880*/  ISETP.LT.AND P6, PT, R0, UR8, !P2 ;  /* 0x0000000800007c0c */ /* 0x000fe2000d7c1270 */
[----:B------:R-:W-:Y:S01]  /*13890*/  IMAD.X R15, R15, 0x1, R24, P1 ;  /* 0x000000010f0f7824 */ /* 0x000fe200008e0618 */
[----:B------:R-:W-:Y:S01]  /*138a0*/  ISETP.GE.AND P1, PT, R18, UR4, PT ;  /* 0x0000000412007c0c */ /* 0x000fe2000bf26270 */
[----:B------:R-:W-:Y:S01]  /*138b0*/  ULDC UR4, c[0x0][0x248] ;  /* 0x0000920000047ab9 */ /* 0x000fe20000000800 */
[----:B------:R3:W-:Y:S01]  /*138c0*/  @P5 STG.E.U8 desc[UR44][R12.64], R27 ;  /* 0x0000001b0c005986 */ /* 0x0007e2000c10112c */
[----:B------:R-:W-:Y:S01]  /*138d0*/  ULDC UR6, c[0x0][0x228] ;  /* 0x00008a0000067ab9 */ /* 0x000fe20000000800 */
[----:B------:R-:W-:Y:S01]  /*138e0*/  ULDC UR8, c[0x0][0x228] ;  /* 0x00008a0000087ab9 */ /* 0x000fe20000000800 */
[CC--:B0-----:R-:W-:Y:S01]  /*138f0*/  IADD3 R16, P5, R19.reuse, R22.reuse, RZ ;  /* 0x0000001613107210 */ /* 0x0c1fe20007fbe0ff */
[----:B------:R0:W-:Y:S01]  /*13900*/  @P3 STG.E.U8 desc[UR44][R14.64], R25 ;  /* 0x000000190e003986 */ /* 0x0001e2000c10112c */
[----:B-1----:R-:W-:Y:S01]  /*13910*/  PRMT R29, R8, 0x7770, RZ ;  /* 0x00007770081d7816 */ /* 0x002fe200000000ff */
[----:B------:R-:W-:Y:S01]  /*13920*/  VIADD R18, R19, UR4 ;  /* 0x0000000413127c36 */ /* 0x000fe20008000000 */
[----:B------:R-:W-:Y:S01]  /*13930*/  ISETP.LT.AND P3, PT, R3, UR6, !P2 ;  /* 0x0000000603007c0c */ /* 0x000fe2000d761270 */
[----:B------:R-:W-:Y:S01]  /*13940*/  IMAD.X R17, R26, 0x1, R21, P5 ;  /* 0x000000011a117824 */ /* 0x000fe200028e0615 */
[----:B------:R-:W-:Y:S01]  /*13950*/  ISETP.LT.AND P5, PT, R0, UR8, !P4 ;  /* 0x0000000800007c0c */ /* 0x000fe2000e7a1270 */
[----:B------:R-:W-:Y:S01]  /*13960*/  ULDC UR4, c[0x0][0x22c] ;  /* 0x00008b0000047ab9 */ /* 0x000fe20000000800 */
[----:B------:R-:W-:Y:S01]  /*13970*/  SHF.R.S32.HI R28, RZ, 0x1f, R18 ;  /* 0x0000001fff1c7819 */ /* 0x000fe20000011412 */
[----:B------:R-:W-:Y:S01]  /*13980*/  ULDC UR6, c[0x0][0x228] ;  /* 0x00008a0000067ab9 */ /* 0x000fe20000000800 */
[----:B------:R1:W-:Y:S01]  /*13990*/  @P6 STG.E.U8 desc[UR44][R16.64], R29 ;  /* 0x0000001d10006986 */ /* 0x0003e2000c10112c */
[----:B---3--:R-:W-:Y:S01]  /*139a0*/  IADD3 R12, P2, R19, R23, RZ ;  /* 0x00000017130c7210 */ /* 0x008fe20007f5e0ff */
[----:B------:R-:W-:Y:S01]  /*139b0*/  ULDC UR8, c[0x0][0x228] ;  /* 0x00008a0000087ab9 */ /* 0x000fe20000000800 */
[----:B0-----:R-:W-:-:S02]  /*139c0*/  IADD3 R14, P6, R18, R22, RZ ;  /* 0x00000016120e7210 */ /* 0x001fc40007fde0ff */
[----:B------:R-:W-:Y:S01]  /*139d0*/  PRMT R27, R8, 0x7771, RZ ;  /* 0x00007771081b7816 */ /* 0x000fe200000000ff */
[----:B------:R-:W-:Y:S01]  /*139e0*/  IMAD.X R13, R26, 0x1, R24, P2 ;  /* 0x000000011a0d7824 */ /* 0x000fe200010e0618 */
[----:B------:R-:W-:Y:S01]  /*139f0*/  PRMT R25, R8, 0x7772, RZ ;  /* 0x0000777208197816 */ /* 0x000fe200000000ff */
[----:B------:R-:W-:Y:S01]  /*13a00*/  IMAD.X R15, R28, 0x1, R21, P6 ;  /* 0x000000011c0f7824 */ /* 0x000fe200030e0615 */
[----:B------:R-:W-:Y:S01]  /*13a10*/  ISETP.LT.AND P4, PT, R3, UR6, !P4 ;  /* 0x0000000603007c0c */ /* 0x000fe2000e781270 */
[----:B------:R-:W-:Y:S01]  /*13a20*/  ULDC UR6, c[0x0][0x228] ;  /* 0x00008a0000067ab9 */ /* 0x000fe20000000800 */
[----:B------:R0:W-:Y:S01]  /*13a30*/  @P3 STG.E.U8 desc[UR44][R12.64], R27 ;  /* 0x0000001b0c003986 */ /* 0x0001e2000c10112c */
[----:B-1----:R-:W-:-:S03]  /*13a40*/  VIADD R16, R2, 0x2b ;  /* 0x0000002b02107836 */ /* 0x002fc60000000000 */
        /* <DEDUP_REMOVED lines=8> */
[----:B0-----:R-:W-:Y:S02]  /*13ad0*/  PRMT R27, R8, 0x7773, RZ ;  /* 0x00007773081b7816 */ /* 0x001fe400000000ff */
[----:B------:R-:W-:Y:S01]  /*13ae0*/  IMAD.X R17, R28, 0x1, R24, P3 ;  /* 0x000000011c117824 */ /* 0x000fe200018e0618 */
[----:B------:R-:W-:Y:S01]  /*13af0*/  SHF.R.S32.HI R18, RZ, 0x1f, R19 ;  /* 0x0000001fff127819 */ /* 0x000fe20000011413 */
[----:B-1----:R-:W-:Y:S01]  /*13b00*/  VIADD R14, R2, 0x2c ;  /* 0x0000002c020e7836 */ /* 0x002fe20000000000 */
[----:B------:R-:W-:-:S02]  /*13b10*/  IADD3 R12, P6, R19, R22, RZ ;  /* 0x00000016130c7210 */ /* 0x000fc40007fde0ff */
[----:B------:R-:W-:Y:S01]  /*13b20*/  PRMT R25, R9, 0x7770, RZ ;  /* 0x0000777009197816 */ /* 0x000fe200000000ff */
[----:B------:R0:W-:Y:S01]  /*13b30*/  @P4 STG.E.U8 desc[UR44][R16.64], R27 ;  /* 0x0000001b10004986 */ /* 0x0001e2000c10112c */
[----:B------:R-:W-:Y:S01]  /*13b40*/  ISETP.GE.AND P3, PT, R14, UR4, PT ;  /* 0x000000040e007c0c */ /* 0x000fe2000bf66270 */
[----:B------:R-:W-:Y:S01]  /*13b50*/  IMAD.X R13, R18, 0x1, R21, P6 ;  /* 0x00000001120d7824 */ /* 0x000fe200030e0615 */
        /* <DEDUP_REMOVED lines=9> */
[----:B0-----:R-:W-:Y:S01]  /*13bf0*/  IADD3 R16, P6, R8, R22, RZ ;  /* 0x0000001608107210 */ /* 0x001fe20007fde0ff */
[----:B------:R-:W-:Y:S01]  /*13c00*/  ULDC UR6, c[0x0][0x228] ;  /* 0x00008a0000067ab9 */ /* 0x000fe20000000800 */
[----:B------:R-:W-:Y:S01]  /*13c10*/  PRMT R19, R9, 0x7772, RZ ;  /* 0x0000777209137816 */ /* 0x000fe200000000ff */
[----:B------:R-:W-:-:S02]  /*13c20*/  ULDC UR8, c[0x0][0x228] ;  /* 0x00008a0000087ab9 */ /* 0x000fc40000000800 */
[----:B------:R-:W-:Y:S02]  /*13c30*/  IMAD.X R17, R26, 0x1, R21, P6 ;  /* 0x000000011a117824 */ /* 0x000fe400030e0615 */
[----:B-1----:R-:W-:Y:S01]  /*13c40*/  VIADD R12, R2, 0x2d ;  /* 0x0000002d020c7836 */ /* 0x002fe20000000000 */
[----:B------:R-:W-:-:S04]  /*13c50*/  PRMT R25, R9, 0x7771, RZ ;  /* 0x0000777109197816 */ /* 0x000fc800000000ff */
[----:B------:R-:W-:Y:S01]  /*13c60*/  ISETP.GE.AND P1, PT, R12, UR4, PT ;  /* 0x000000040c007c0c */ /* 0x000fe2000bf26270 */
[----:B------:R-:W-:Y:S01]  /*13c70*/  ULDC UR4, c[0x0][0x248] ;  /* 0x0000920000047ab9 */ /* 0x000fe20000000800 */
[----:B------:R0:W-:Y:S01]  /*13c80*/  @P4 STG.E.U8 desc[UR44][R14.64], R25 ;  /* 0x000000190e004986 */ /* 0x0001e2000c10112c */
[----:B------:R-:W-:Y:S01]  /*13c90*/  VIADD R18, R8, UR4 ;  /* 0x0000000408127c36 */ /* 0x000fe20008000000 */
[----:B------:R-:W-:Y:S01]  /*13ca0*/  ISETP.LT.AND P4, PT, R3, UR6, !P2 ;  /* 0x0000000603007c0c */ /* 0x000fe2000d781270 */
[----:B------:R-:W-:Y:S01]  /*13cb0*/  ULDC UR4, c[0x0][0x22c] ;  /* 0x00008b0000047ab9 */ /* 0x000fe20000000800 */
[----:B------:R1:W-:Y:S01]  /*13cc0*/  @P5 STG.E.U8 desc[UR44][R16.64], R19 ;  /* 0x0000001310005986 */ /* 0x0003e2000c10112c */
[----:B------:R-:W-:Y:S01]  /*13cd0*/  ISETP.LT.AND P5, PT, R0, UR8, !P3 ;  /* 0x0000000800007c0c */ /* 0x000fe2000dfa1270 */
[----:B------:R-:W-:Y:S01]  /*13ce0*/  ULDC UR6, c[0x0][0x228] ;  /* 0x00008a0000067ab9 */ /* 0x000fe20000000800 */
[----:B------:R-:W-:Y:S01]  /*13cf0*/  IADD3 R12, P2, R8, R23, RZ ;  /* 0x00000017080c7210 */ /* 0x000fe20007f5e0ff */
[----:B------:R-:W-:Y:S01]  /*13d00*/  ULDC UR8, c[0x0][0x228] ;  /* 0x00008a0000087ab9 */ /* 0x000fe20000000800 */
[----:B------:R-:W-:-:S02]  /*13d10*/  SHF.R.S32.HI R27, RZ, 0x1f, R18 ;  /* 0x0000001fff1b7819 */ /* 0x000fc40000011412 */
[-C--:B------:R-:W-:Y:S01]  /*13d20*/  IADD3 R8, P6, R18, R22.reuse, RZ ;  /* 0x0000001612087210 */ /* 0x080fe20007fde0ff */
[----:B0-----:R-:W-:Y:S01]  /*13d30*/  VIADD R14, R2, 0x2e ;  /* 0x0000002e020e7836 */ /* 0x001fe20000000000 */
[----:B------:R-:W-:Y:S01]  /*13d40*/  ISETP.LT.AND P3, PT, R3, UR6, !P3 ;  /* 0x0000000603007c0c */ /* 0x000fe2000df61270 */
[----:B------:R-:W-:Y:S01]  /*13d50*/  IMAD.X R13, R26, 0x1, R24, P2 ;  /* 0x000000011a0d7824 */ /* 0x000fe200010e0618 */
[C---:B------:R-:W-:Y:S01]  /*13d60*/  PRMT R25, R10.reuse, 0x7771, RZ ;  /* 0x000077710a197816 */ /* 0x040fe200000000ff */
[----:B------:R-:W-:Y:S01]  /*13d70*/  ULDC UR6, c[0x0][0x228] ;  /* 0x00008a0000067ab9 */ /* 0x000fe20000000800 */
[----:B-1----:R-:W-:Y:S01]  /*13d80*/  PRMT R19, R9, 0x7773, RZ ;  /* 0x0000777309137816 */ /* 0x002fe200000000ff */
[C---:B------:R-:W-:Y:S01]  /*13d90*/  IMAD.X R9, R27.reuse, 0x1, R21, P6 ;  /* 0x000000011b097824 */ /* 0x040fe200030e0615 */
[----:B------:R-:W-:Y:S02]  /*13da0*/  PRMT R17, R10, 0x7770, RZ ;  /* 0x000077700a117816 */ /* 0x000fe400000000ff */
[----:B------:R-:W-:Y:S01]  /*13db0*/  ISETP.GE.AND P2, PT, R14, UR4, PT ;  /* 0x000000040e007c0c */ /* 0x000fe2000bf46270 */
[----:B------:R-:W-:Y:S01]  /*13dc0*/  ULDC UR4, c[0x0][0x248] ;  /* 0x0000920000047ab9 */ /* 0x000fe20000000800 */
[----:B------:R0:W-:Y:S01]  /*13dd0*/  @P4 STG.E.U8 desc[UR44][R12.64], R19 ;  /* 0x000000130c004986 */ /* 0x0001e2000c10112c */
[C---:B------:R-:W-:Y:S01]  /*13de0*/  VIADD R16, R18.reuse, UR4 ;  /* 0x0000000412107c36 */ /* 0x040fe20008000000 */
[----:B------:R-:W-:Y:S01]  /*13df0*/  IADD3 R14, P4, R18, R23, RZ ;  /* 0x00000017120e7210 */ /* 0x000fe20007f9e0ff */
[----:B------:R-:W-:Y:S01]  /*13e00*/  ULDC UR4, c[0x0][0x22c] ;  /* 0x00008b0000047ab9 */ /* 0x000fe20000000800 */
[----:B------:R1:W-:Y:S01]  /*13e10*/  @P5 STG.E.U8 desc[UR44][R8.64], R17 ;  /* 0x0000001108005986 */ /* 0x0003e2000c10112c */
[----:B------:R-:W-:Y:S01]  /*13e20*/  ISETP.LT.AND P5, PT, R0, UR8, !P1 ;  /* 0x0000000800007c0c */ /* 0x000fe2000cfa1270 */
[----:B------:R-:W-:Y:S01]  /*13e30*/  ULDC UR8, c[0x0][0x228] ;  /* 0x00008a0000087ab9 */ /* 0x000fe20000000800 */
[----:B------:R-:W-:Y:S01]  /*13e40*/  SHF.R.S32.HI R18, RZ, 0x1f, R16 ;  /* 0x0000001fff127819 */ /* 0x000fe20000011410 */
[----:B------:R-:W-:Y:S01]  /*13e50*/  IMAD.X R15, R27, 0x1, R24, P4 ;  /* 0x000000011b0f7824 */ /* 0x000fe200020e0618 */
[----:B------:R-:W-:Y:S01]  /*13e60*/  ISETP.LT.AND P1, PT, R3, UR6, !P1 ;  /* 0x0000000603007c0c */ /* 0x000fe2000cf21270 */
[----:B------:R-:W-:Y:S01]  /*13e70*/  ULDC UR6, c[0x0][0x228] ;  /* 0x00008a0000067ab9 */ /* 0x000fe20000000800 */
[----:B0-----:R-:W-:-:S02]  /*13e80*/  IADD3 R12, P6, R16, R22, RZ ;  /* 0x00000016100c7210 */ /* 0x001fc40007fde0ff */
[----:B------:R0:W-:Y:S01]  /*13e90*/  @P3 STG.E.U8 desc[UR44][R14.64], R25 ;  /* 0x000000190e003986 */ /* 0x0001e2000c10112c */
[----:B------:R-:W-:Y:S01]  /*13ea0*/  PRMT R19, R10, 0x7772, RZ ;  /* 0x000077720a137816 */ /* 0x000fe200000000ff */
[----:B-1----:R-:W-:Y:S01]  /*13eb0*/  VIADD R8, R2, 0x2f ;  /* 0x0000002f02087836 */ /* 0x002fe20000000000 */
[----:B------:R-:W-:Y:S01]  /*13ec0*/  ISETP.LT.AND P3, PT, R0, UR8, !P2 ;  /* 0x0000000800007c0c */ /* 0x000fe2000d761270 */
[----:B------:R-:W-:Y:S01]  /*13ed0*/  IMAD.X R13, R18, 0x1, R21, P6 ;  /* 0x00000001120d7824 */ /* 0x000fe200030e0615 */
[----:B------:R-:W-:Y:S01]  /*13ee0*/  ULDC UR8, c[0x0][0x228] ;  /* 0x00008a0000087ab9 */ /* 0x000fe20000000800 */
[----:B------:R-:W-:Y:S01]  /*13ef0*/  ISETP.LT.AND P2, PT, R3, UR6, !P2 ;  /* 0x0000000603007c0c */ /* 0x000fe2000d741270 */
[----:B------:R-:W-:Y:S01]  /*13f00*/  ULDC UR6, c[0x0][0x22c] ;  /* 0x00008b0000067ab9 */ /* 0x000fe20000000800 */
[----:B------:R-:W-:Y:S01]  /*13f10*/  ISETP.GE.AND P4, PT, R8, UR4, PT ;  /* 0x0000000408007c0c */ /* 0x000fe2000bf86270 */
[----:B------:R-:W-:Y:S01]  /*13f20*/  ULDC UR4, c[0x0][0x248] ;  /* 0x0000920000047ab9 */ /* 0x000fe20000000800 */
[----:B------:R1:W-:Y:S01]  /*13f30*/  @P5 STG.E.U8 desc[UR44][R12.64], R19 ;  /* 0x000000130c005986 */ /* 0x0003e2000c10112c */
[C---:B------:R-:W-:Y:S01]  /*13f40*/  VIADD R17, R16.reuse, UR4 ;  /* 0x0000000410117c36 */ /* 0x040fe20008000000 */
[----:B------:R-:W-:Y:S01]  /*13f50*/  IADD3 R8, P5, R16, R23, RZ ;  /* 0x0000001710087210 */ /* 0x000fe20007fbe0ff */
[----:B------:R-:W-:Y:S01]  /*13f60*/  ULDC UR4, c[0x0][0x22c] ;  /* 0x00008b0000047ab9 */ /* 0x000fe20000000800 */
[----:B0-----:R-:W-:Y:S01]  /*13f70*/  PRMT R25, R10, 0x7773, RZ ;  /* 0x000077730a197816 */ /* 0x001fe200000000ff */
[----:B------:R-:W-:Y:S01]  /*13f80*/  VIADD R10, R2, 0x31 ;  /* 0x00000031020a7836 */ /* 0x000fe20000000000 */
[----:B------:R-:W-:Y:S01]  /*13f90*/  SHF.R.S32.HI R26, RZ, 0x1f, R17 ;  /* 0x0000001fff1a7819 */ /* 0x000fe20000011411 */
[----:B------:R-:W-:Y:S01]  /*13fa0*/  IMAD.X R9, R18, 0x1, R24, P5 ;  /* 0x0000000112097824 */ /* 0x000fe200028e0618 */
[----:B------:R-:W-:Y:S01]  /*13fb0*/  IADD3 R14, P6, R17, R22, RZ ;  /* 0x00000016110e7210 */ /* 0x000fe20007fde0ff */
[----:B-1----:R-:W-:Y:S01]  /*13fc0*/  VIADD R12, R2, 0x30 ;  /* 0x00000030020c7836 */ /* 0x002fe20000000000 */
[----:B------:R-:W-:-:S03]  /*13fd0*/  PRMT R19, R11, 0x7770, RZ ;  /* 0x000077700b137816 */ /* 0x000fc600000000ff */
[----:B------:R-:W-:Y:S01]  /*13fe0*/  IMAD.X R15, R26, 0x1, R21, P6 ;  /* 0x000000011a0f7824 */ /* 0x000fe200030e0615 */
[----:B------:R0:W-:Y:S01]  /*13ff0*/  @P1 STG.E.U8 desc[UR44][R8.64], R25 ;  /* 0x0000001908001986 */ /* 0x0001e2000c10112c */
        /* <DEDUP_REMOVED lines=8> */
[----:B------:R-:W-:Y:S01]  /*14080*/  ISETP.LT.AND P4, PT, R3, UR8, !P4 ;  /* 0x0000000803007c0c */ /* 0x000fe2000e781270 */
[----:B------:R-:W-:Y:S01]  /*14090*/  ULDC UR8, c[0x0][0x228] ;  /* 0x00008a0000087ab9 */ /* 0x000fe20000000800 */
[----:B------:R-:W-:Y:S01]  /*140a0*/  SHF.R.S32.HI R18, RZ, 0x1f, R16 ;  /* 0x0000001fff127819 */ /* 0x000fe20000011410 */
[----:B------:R-:W-:Y:S01]  /*140b0*/  IMAD.X R13, R26, 0x1, R24, P3 ;  /* 0x000000011a0d7824 */ /* 0x000fe200018e0618 */
[----:B0-----:R-:W-:-:S02]  /*140c0*/  IADD3 R8, P6, R16, R22, RZ ;  /* 0x0000001610087210 */ /* 0x001fc40007fde0ff */
[C---:B------:R-:W-:Y:S02]  /*140d0*/  PRMT R25, R11.reuse, 0x7771, RZ ;  /* 0x000077710b197816 */ /* 0x040fe400000000ff */
[----:B-1----:R-:W-:Y:S01]  /*140e0*/  PRMT R19, R11, 0x7772, RZ ;  /* 0x000077720b137816 */ /* 0x002fe200000000ff */
[----:B------:R-:W-:Y:S01]  /*140f0*/  IMAD.X R9, R18, 0x1, R21, P6 ;  /* 0x0000000112097824 */ /* 0x000fe200030e0615 */
[----:B------:R-:W-:Y:S01]  /*14100*/  ISETP.GE.AND P3, PT, R10, UR4, PT ;  /* 0x000000040a007c0c */ /* 0x000fe2000bf66270 */
[----:B------:R0:W-:Y:S01]  /*14110*/  @P2 STG.E.U8 desc[UR44][R12.64], R25 ;  /* 0x000000190c002986 */ /* 0x0001e2000c10112c */
[----:B------:R-:W-:Y:S01]  /*14120*/  ULDC UR4, c[0x0][0x248] ;  /* 0x0000920000047ab9 */ /* 0x000fe20000000800 */
[----:B------:R-:W-:Y:S01]  /*14130*/  ISETP.LT.AND P6, PT, R0, UR10, !P5 ;  /* 0x0000000a00007c0c */ /* 0x000fe2000efc1270 */
[C---:B------:R-:W-:Y:S01]  /*14140*/  VIADD R17, R16.reuse, UR4 ;  /* 0x0000000410117c36 */ /* 0x040fe20008000000 */
[----:B------:R1:W-:Y:S01]  /*14150*/  @P1 STG.E.U8 desc[UR44][R8.64], R19 ;  /* 0x0000001308001986 */ /* 0x0003e2000c10112c */
[----:B------:R-:W-:Y:S01]  /*14160*/  IADD3 R14, P1, R16, R23, RZ ;  /* 0x00000017100e7210 */ /* 0x000fe20007f3e0ff */
[----:B------:R-:W-:Y:S01]  /*14170*/  VIADD R10, R2, 0x32 ;  /* 0x00000032020a7836 */ /* 0x000fe20000000000 */
[----:B------:R-:W-:Y:S01]  /*14180*/  ULDC UR4, c[0x0][0x22c] ;  /* 0x00008b0000047ab9 */ /* 0x000fe20000000800 */
[----:B------:R-:W-:-:S02]  /*14190*/  ULDC UR10, c[0x0][0x228] ;  /* 0x00008a00000a7ab9 */ /* 0x000fc40000000800 */
[----:B------:R-:W-:Y:S01]  /*141a0*/  IMAD.X R15, R18, 0x1, R24, P1 ;  /* 0x00000001120f7824 */ /* 0x000fe200008e0618 */
[----:B------:R-:W-:Y:S01]  /*141b0*/  ISETP.GE.AND P2, PT, R10, UR6, PT ;  /* 0x000000060a007c0c */ /* 0x000fe2000bf46270 */
[C---:B------:R-:W-:Y:S01]  /*141c0*/  VIADD R10, R2.reuse, 0x33 ;  /* 0x00000033020a7836 */ /* 0x040fe20000000000 */
[----:B0-----:R-:W-:Y:S01]  /*141d0*/  SHF.R.S32.HI R25, RZ, 0x1f, R17 ;  /* 0x0000001fff197819 */ /* 0x001fe20000011411 */
[----:B------:R-:W-:Y:S01]  /*141e0*/  ULDC UR6, c[0x0][0x228] ;  /* 0x00008a0000067ab9 */ /* 0x000fe20000000800 */
[----:B------:R-:W-:Y:S01]  /*141f0*/  PRMT R13, R11, 0x7773, RZ ;  /* 0x000077730b0d7816 */ /* 0x000fe200000000ff */
[----:B------:R-:W-:Y:S01]  /*14200*/  VIADD R12, R2, 0x34 ;  /* 0x00000034020c7836 */ /* 0x000fe20000000000 */
[----:B-1----:R-:W-:Y:S02]  /*14210*/  IADD3 R8, P1, R17, R22, RZ ;  /* 0x0000001611087210 */ /* 0x002fe40007f3e0ff */
[----:B--2---:R-:W-:Y:S01]  /*14220*/  PRMT R19, R4, 0x7770, RZ ;  /* 0x0000777004137816 */ /* 0x004fe200000000ff */
[----:B------:R0:W-:Y:S01]  /*14230*/  @P4 STG.E.U8 desc[UR44][R14.64], R13 ;  /* 0x0000000d0e004986 */ /* 0x0001e2000c10112c */
[----:B------:R-:W-:Y:S01]  /*14240*/  ISETP.LT.AND P4, PT, R3, UR6, !P5 ;  /* 0x0000000603007c0c */ /* 0x000fe2000ef81270 */
[----:B------:R-:W-:Y:S01]  /*14250*/  IMAD.X R9, R25, 0x1, R21, P1 ;  /* 0x0000000119097824 */ /* 0x000fe200008e0615 */
[----:B------:R-:W-:Y:S01]  /*14260*/  ISETP.GE.AND P1, PT, R10, UR4, PT ;  /* 0x000000040a007c0c */ /* 0x000fe2000bf26270 */
[----:B------:R-:W-:Y:S01]  /*14270*/  ULDC UR4, c[0x0][0x248] ;  /* 0x0000920000047ab9 */ /* 0x000fe20000000800 */
[----:B------:R-:W-:Y:S01]  /*14280*/  ISETP.LT.AND P5, PT, R0, UR8, !P3 ;  /* 0x0000000800007c0c */ /* 0x000fe2000dfa1270 */
[C---:B------:R-:W-:Y:S01]  /*14290*/  VIADD R16, R17.reuse, UR4 ;  /* 0x0000000411107c36 */ /* 0x040fe20008000000 */
[----:B------:R1:W-:Y:S01]  /*142a0*/  @P6 STG.E.U8 desc[UR44][R8.64], R19 ;  /* 0x0000001308006986 */ /* 0x0003e2000c10112c */
[----:B------:R-:W-:Y:S01]  /*142b0*/  IADD3 R10, P6, R17, R23, RZ ;  /* 0x00000017110a7210 */ /* 0x000fe20007fde0ff */
[----:B------:R-:W-:Y:S01]  /*142c0*/  ULDC UR6, c[0x0][0x22c] ;  /* 0x00008b0000067ab9 */ /* 0x000fe20000000800 */
[----:B------:R-:W-:Y:S01]  /*142d0*/  ISETP.LT.AND P3, PT, R3, UR10, !P3 ;  /* 0x0000000a03007c0c */ /* 0x000fe2000df61270 */
[----:B------:R-:W-:Y:S01]  /*142e0*/  ULDC UR4, c[0x0][0x248] ;  /* 0x0000920000047ab9 */ /* 0x000fe20000000800 */
[----:B0-----:R-:W-:Y:S01]  /*142f0*/  SHF.R.S32.HI R13, RZ, 0x1f, R16 ;  /* 0x0000001fff0d7819 */ /* 0x001fe20000011410 */
[----:B------:R-:W-:Y:S01]  /*14300*/  IMAD.X R11, R25, 0x1, R24, P6 ;  /* 0x00000001190b7824 */ /* 0x000fe200030e0618 */
[C---:B------:R-:W-:Y:S01]  /*14310*/  PRMT R15, R4.reuse, 0x7772, RZ ;  /* 0x00007772040f7816 */ /* 0x040fe200000000ff */
[----:B------:R-:W-:Y:S01]  /*14320*/  ULDC UR8, c[0x0][0x228] ;  /* 0x00008a0000087ab9 */ /* 0x000fe20000000800 */
[----:B------:R-:W-:-:S02]  /*14330*/  PRMT R17, R4, 0x7773, RZ ;  /* 0x0000777304117816 */ /* 0x000fc400000000ff */
[----:B------:R-:W-:Y:S02]  /*14340*/  PRMT R25, R7, 0x7771, RZ ;  /* 0x0000777107197816 */ /* 0x000fe400000000ff */
[----:B-1----:R-:W-:Y:S01]  /*14350*/  PRMT R19, R4, 0x7771, RZ ;  /* 0x0000777104137816 */ /* 0x002fe200000000ff */
[----:B------:R-:W-:Y:S01]  /*14360*/  VIADD R4, R2, 0x35 ;  /* 0x0000003502047836 */ /* 0x000fe20000000000 */
[----:B------:R-:W-:-:S03]  /*14370*/  IADD3 R8, P6, R16, R22, RZ ;  /* 0x0000001610087210 */ /* 0x000fc60007fde0ff */
[----:B------:R0:W-:Y:S01]  /*14380*/  @P4 STG.E.U8 desc[UR44][R10.64], R19 ;  /* 0x000000130a004986 */ /* 0x0001e2000c10112c */
[----:B------:R-:W-:Y:S01]  /*14390*/  ISETP.GE.AND P4, PT, R12, UR6, PT ;  /* 0x000000060c007c0c */ /* 0x000fe2000bf86270 */
[C-C-:B------:R-:W-:Y:S01]  /*143a0*/  IMAD.X R9, R13.reuse, 0x1, R21.reuse, P6 ;  /* 0x000000010d097824 */ /* 0x140fe200030e0615 */
[CC--:B------:R-:W-:Y:S01]  /*143b0*/  IADD3 R12, P6, R16.reuse, R23.reuse, RZ ;  /* 0x00000017100c7210 */ /* 0x0c0fe20007fde0ff */
[----:B------:R-:W-:Y:S01]  /*143c0*/  ULDC UR6, c[0x0][0x228] ;  /* 0x00008a0000067ab9 */ /* 0x000fe20000000800 */
[----:B------:R-:W-:Y:S01]  /*143d0*/  VIADD R16, R16, UR4 ;  /* 0x0000000410107c36 */ /* 0x000fe20008000000 */
[----:B------:R-:W-:Y:S01]  /*143e0*/  ULDC UR4, c[0x0][0x248] ;  /* 0x0000920000047ab9 */ /* 0x000fe20000000800 */
[----:B------:R1:W-:Y:S01]  /*143f0*/  @P5 STG.E.U8 desc[UR44][R8.64], R15 ;  /* 0x0000000f08005986 */ /* 0x0003e2000c10112c */
[----:B------:R-:W-:Y:S01]  /*14400*/  IMAD.X R13, R13, 0x1, R24, P6 ;  /* 0x000000010d0d7824 */ /* 0x000fe200030e0618 */
[----:B------:R-:W-:Y:S01]  /*14410*/  ISETP.LT.AND P5, PT, R0, UR6, !P2 ;  /* 0x0000000600007c0c */ /* 0x000fe2000d7a1270 */
[----:B------:R-:W-:Y:S01]  /*14420*/  ULDC UR6, c[0x0][0x228] ;  /* 0x00008a0000067ab9 */ /* 0x000fe20000000800 */
[----:B------:R-:W-:Y:S01]  /*14430*/  SHF.R.S32.HI R18, RZ, 0x1f, R16 ;  /* 0x0000001fff127819 */ /* 0x000fe20000011410 */
[C---:B------:R-:W-:Y:S01]  /*14440*/  VIADD R14, R16.reuse, UR4 ;  /* 0x00000004100e7c36 */ /* 0x040fe20008000000 */
[----:B------:R2:W-:Y:S01]  /*14450*/  @P3 STG.E.U8 desc[UR44][R12.64], R17 ;  /* 0x000000110c003986 */ /* 0x0005e2000c10112c */
[----:B0-----:R-:W-:Y:S01]  /*14460*/  IADD3 R10, P3, R16, R22, RZ ;  /* 0x00000016100a7210 */ /* 0x001fe20007f7e0ff */
[----:B------:R-:W-:Y:S01]  /*14470*/  ULDC UR4, c[0x0][0x248] ;  /* 0x0000920000047ab9 */ /* 0x000fe20000000800 */
[----:B------:R-:W-:Y:S01]  /*14480*/  ISETP.LT.AND P2, PT, R3, UR6, !P2 ;  /* 0x0000000603007c0c */ /* 0x000fe2000d741270 */
[----:B------:R-:W-:Y:S01]  /*14490*/  ULDC UR6, c[0x0][0x228] ;  /* 0x00008a0000067ab9 */ /* 0x000fe20000000800 */
[----:B------:R-:W-:Y:S01]  /*144a0*/  ISETP.LT.AND P6, PT, R0, UR8, !P1 ;  /* 0x0000000800007c0c */ /* 0x000fe2000cfc1270 */
[----:B------:R-:W-:Y:S01]  /*144b0*/  IMAD.X R11, R18, 0x1, R21, P3 ;  /* 0x00000001120b7824 */ /* 0x000fe200018e0615 */
[----:B-1----:R-:W-:Y:S01]  /*144c0*/  PRMT R15, R5, 0x7770, RZ ;  /* 0x00007770050f7816 */ /* 0x002fe200000000ff */
[----:B------:R-:W-:Y:S01]  /*144d0*/  ULDC UR8, c[0x0][0x228] ;  /* 0x00008a0000087ab9 */ /* 0x000fe20000000800 */
[----:B------:R-:W-:-:S02]  /*144e0*/  IADD3 R8, P3, R16, R23, RZ ;  /* 0x0000001710087210 */ /* 0x000fc40007f7e0ff */
[----:B------:R-:W-:Y:S01]  /*144f0*/  SHF.R.S32.HI R16, RZ, 0x1f, R14 ;  /* 0x0000001fff107819 */ /* 0x000fe2000001140e */
[----:B------:R0:W-:Y:S01]  /*14500*/  @P5 STG.E.U8 desc[UR44][R10.64], R15 ;  /* 0x0000000f0a005986 */ /* 0x0001e2000c10112c */
[-C--:B--2---:R-:W-:Y:S01]  /*14510*/  IADD3 R12, P5, R14, R22.reuse, RZ ;  /* 0x000000160e0c7210 */ /* 0x084fe20007fbe0ff */
[--C-:B------:R-:W-:Y:S01]  /*14520*/  IMAD.X R9, R18, 0x1, R24.reuse, P3 ;  /* 0x0000000112097824 */ /* 0x100fe200018e0618 */
[----:B------:R-:W-:Y:S02]  /*14530*/  PRMT R19, R5, 0x7771, RZ ;  /* 0x0000777105137816 */ /* 0x000fe400000000ff */
[----:B------:R-:W-:Y:S01]  /*14540*/  ISETP.LT.AND P1, PT, R3, UR6, !P1 ;  /* 0x0000000603007c0c */ /* 0x000fe2000cf21270 */
[----:B------:R-:W-:Y:S01]  /*14550*/  IMAD.X R13, R16, 0x1, R21, P5 ;  /* 0x00000001100d7824 */ /* 0x000fe200028e0615 */
[----:B------:R-:W-:Y:S01]  /*14560*/  PRMT R17, R5, 0x7772, RZ ;  /* 0x0000777205117816 */ /* 0x000fe200000000ff */
[----:B------:R1:W-:Y:S01]  /*14570*/  @P2 STG.E.U8 desc[UR44][R8.64], R19 ;  /* 0x0000001308002986 */ /* 0x0003e2000c10112c */
[----:B------:R-:W-:Y:S01]  /*14580*/  ISETP.LT.AND P5, PT, R0, UR8, !P4 ;  /* 0x0000000800007c0c */ /* 0x000fe2000e7a1270 */
[----:B------:R-:W-:Y:S01]  /*14590*/  ULDC UR6, c[0x0][0x228] ;  /* 0x00008a0000067ab9 */ /* 0x000fe20000000800 */
[----:B------:R-:W-:Y:S01]  /*145a0*/  ISETP.GE.AND P3, PT, R4, UR23, PT ;  /* 0x0000001704007c0c */ /* 0x000fe2000bf66270 */
[C---:B0-----:R-:W-:Y:S01]  /*145b0*/  VIADD R15, R14.reuse, UR4 ;  /* 0x000000040e0f7c36 */ /* 0x041fe20008000000 */
[----:B------:R-:W-:Y:S01]  /*145c0*/  IADD3 R10, P2, R14, R23, RZ ;  /* 0x000000170e0a7210 */ /* 0x000fe20007f5e0ff */
[----:B------:R0:W-:Y:S01]  /*145d0*/  @P6 STG.E.U8 desc[UR44][R12.64], R17 ;  /* 0x000000110c006986 */ /* 0x0001e2000c10112c */
[----:B------:R-:W-:Y:S01]  /*145e0*/  VIADD R14, R2, 0x36 ;  /* 0x00000036020e7836 */ /* 0x000fe20000000000 */
[----:B------:R-:W-:Y:S01]  /*145f0*/  ISETP.LT.AND P4, PT, R3, UR6, !P4 ;  /* 0x0000000603007c0c */ /* 0x000fe2000e781270 */
[----:B------:R-:W-:Y:S01]  /*14600*/  ULDC UR4, c[0x0][0x248] ;  /* 0x0000920000047ab9 */ /* 0x000fe20000000800 */
[----:B------:R-:W-:Y:S01]  /*14610*/  IMAD.X R11, R16, 0x1, R24, P2 ;  /* 0x00000001100b7824 */ /* 0x000fe200010e0618 */
[----:B------:R-:W-:Y:S01]  /*14620*/  SHF.R.S32.HI R18, RZ, 0x1f, R15 ;  /* 0x0000001fff127819 */ /* 0x000fe2000001140f */
[----:B-1----:R-:W-:Y:S01]  /*14630*/  VIADD R8, R2, 0x37 ;  /* 0x0000003702087836 */ /* 0x002fe20000000000 */
[C---:B------:R-:W-:Y:S01]  /*14640*/  IADD3 R4, P6, R15.reuse, R22, RZ ;  /* 0x000000160f047210 */ /* 0x040fe20007fde0ff */
[----:B------:R-:W-:Y:S01]  /*14650*/  ULDC UR8, c[0x0][0x228] ;  /* 0x00008a0000087ab9 */ /* 0x000fe20000000800 */
[----:B------:R-:W-:Y:S01]  /*14660*/  ISETP.GE.AND P2, PT, R14, UR21, PT ;  /* 0x000000150e007c0c */ /* 0x000fe2000bf46270 */
[----:B------:R-:W-:Y:S01]  /*14670*/  VIADD R14, R15, UR4 ;  /* 0x000000040f0e7c36 */ /* 0x000fe20008000000 */
[----:B------:R-:W-:Y:S01]  /*14680*/  ULDC UR6, c[0x0][0x228] ;  /* 0x00008a0000067ab9 */ /* 0x000fe20000000800 */
[----:B0-----:R-:W-:Y:S01]  /*14690*/  PRMT R17, R5, 0x7773, RZ ;  /* 0x0000777305117816 */ /* 0x001fe200000000ff */
[----:B------:R-:W-:Y:S01]  /*146a0*/  IMAD.X R5, R18, 0x1, R21, P6 ;  /* 0x0000000112057824 */ /* 0x000fe200030e0615 */
[C---:B------:R-:W-:Y:S01]  /*146b0*/  PRMT R13, R6.reuse, 0x7770, RZ ;  /* 0x00007770060d7816 */ /* 0x040fe200000000ff */
[----:B------:R-:W-:Y:S01]  /*146c0*/  ULDC UR4, c[0x0][0x248] ;  /* 0x0000920000047ab9 */ /* 0x000fe20000000800 */
[----:B------:R-:W-:Y:S01]  /*146d0*/  PRMT R19, R6, 0x7773, RZ ;  /* 0x0000777306137816 */ /* 0x000fe200000000ff */
[----:B------:R0:W-:Y:S01]  /*146e0*/  @P1 STG.E.U8 desc[UR44][R10.64], R17 ;  /* 0x000000110a001986 */ /* 0x0001e2000c10112c */
[----:B------:R-:W-:-:S02]  /*146f0*/  ISETP.GE.AND P1, PT, R8, UR19, PT ;  /* 0x0000001308007c0c */ /* 0x000fc4000bf26270 */
[-C--:B------:R-:W-:Y:S01]  /*14700*/  IADD3 R8, P6, R15, R23.reuse, RZ ;  /* 0x000000170f087210 */ /* 0x080fe20007fde0ff */
[----:B------:R1:W-:Y:S01]  /*14710*/  @P5 STG.E.U8 desc[UR44][R4.64], R13 ;  /* 0x0000000d04005986 */ /* 0x0003e2000c10112c */
[----:B------:R-:W-:Y:S02]  /*14720*/  SHF.R.S32.HI R15, RZ, 0x1f, R14 ;  /* 0x0000001fff0f7819 */ /* 0x000fe4000001140e */
[----:B------:R-:W-:Y:S01]  /*14730*/  ISETP.LT.AND P5, PT, R0, UR8, !P3 ;  /* 0x0000000800007c0c */ /* 0x000fe2000dfa1270 */
[----:B------:R-:W-:Y:S01]  /*14740*/  IMAD.X R9, R18, 0x1, R24, P6 ;  /* 0x0000000112097824 */ /* 0x000fe200030e0618 */
[----:B------:R-:W-:Y:S01]  /*14750*/  ISETP.LT.AND P3, PT, R3, UR6, !P3 ;  /* 0x0000000603007c0c */ /* 0x000fe2000df61270 */
[----:B------:R-:W-:Y:S01]  /*14760*/  ULDC UR6, c[0x0][0x228] ;  /* 0x00008a0000067ab9 */ /* 0x000fe20000000800 */
[----:B------:R-:W-:Y:S01]  /*14770*/  ULDC UR8, c[0x0][0x228] ;  /* 0x00008a0000087ab9 */ /* 0x000fe20000000800 */
[----:B0-----:R-:W-:Y:S01]  /*14780*/  PRMT R11, R6, 0x7771, RZ ;  /* 0x00007771060b7816 */ /* 0x001fe200000000ff */
[----:B------:R-:W-:Y:S01]  /*14790*/  VIADD R10, R2, 0x38 ;  /* 0x00000038020a7836 */ /* 0x000fe20000000000 */
[----:B------:R-:W-:Y:S01]  /*147a0*/  PRMT R17, R6, 0x7772, RZ ;  /* 0x0000777206117816 */ /* 0x000fe200000000ff */
[C---:B------:R-:W-:Y:S01]  /*147b0*/  VIADD R6, R14.reuse, UR4 ;  /* 0x000000040e067c36 */ /* 0x040fe20008000000 */
[----:B-1----:R-:W-:Y:S01]  /*147c0*/  IADD3 R4, P6, R14, R22, RZ ;  /* 0x000000160e047210 */ /* 0x002fe20007fde0ff */
[----:B------:R-:W-:Y:S01]  /*147d0*/  @P4 STG.E.U8 desc[UR44][R8.64], R11 ;  /* 0x0000000b08004986 */ /* 0x000fe2000c10112c */
[----:B------:R-:W-:Y:S01]  /*147e0*/  ISETP.GE.AND P4, PT, R10, UR17, PT ;  /* 0x000000110a007c0c */ /* 0x000fe2000bf86270 */
[----:B------:R-:W-:Y:S01]  /*147f0*/  ULDC UR4, c[0x0][0x248] ;  /* 0x0000920000047ab9 */ /* 0x000fe20000000800 */
[----:B------:R-:W-:Y:S01]  /*14800*/  SHF.R.S32.HI R18, RZ, 0x1f, R6 ;  /* 0x0000001fff127819 */ /* 0x000fe20000011406 */
[----:B------:R-:W-:Y:S01]  /*14810*/  IMAD.X R5, R15, 0x1, R21, P6 ;  /* 0x000000010f057824 */ /* 0x000fe200030e0615 */
[----:B------:R-:W-:Y:S01]  /*14820*/  IADD3 R12, P6, R14, R23, RZ ;  /* 0x000000170e0c7210 */ /* 0x000fe20007fde0ff */
[----:B------:R0:W1:Y:S01]  /*14830*/  LDS.128 R8, [R20] ;  /* 0x0000000014087984 */ /* 0x0000620000000c00 */
[----:B------:R-:W-:Y:S01]  /*14840*/  VIADD R16, R6, UR4 ;  /* 0x0000000406107c36 */ /* 0x000fe20008000000 */
[----:B------:R-:W-:-:S02]  /*14850*/  ULDC UR4, c[0x0][0x248] ;  /* 0x0000920000047ab9 */ /* 0x000fc40000000800 */
[----:B------:R-:W-:Y:S01]  /*14860*/  IMAD.X R13, R15, 0x1, R24, P6 ;  /* 0x000000010f0d7824 */ /* 0x000fe200030e0618 */
[----:B------:R2:W-:Y:S01]  /*14870*/  @P5 STG.E.U8 desc[UR44][R4.64], R17 ;  /* 0x0000001104005986 */ /* 0x0005e2000c10112c */
[C---:B------:R-:W-:Y:S01]  /*14880*/  ISETP.LT.AND P5, PT, R0.reuse, UR6, !P2 ;  /* 0x0000000600007c0c */ /* 0x040fe2000d7a1270 */
[----:B------:R-:W-:Y:S01]  /*14890*/  ULDC UR6, c[0x0][0x228] ;  /* 0x00008a0000067ab9 */ /* 0x000fe20000000800 */
[----:B------:R-:W-:Y:S01]  /*148a0*/  ISETP.LT.AND P6, PT, R0, UR8, !P1 ;  /* 0x0000000800007c0c */ /* 0x000fe2000cfc1270 */
[----:B------:R3:W-:Y:S01]  /*148b0*/  @P3 STG.E.U8 desc[UR44][R12.64], R19 ;  /* 0x000000130c003986 */ /* 0x0007e2000c10112c */
[----:B------:R-:W-:Y:S01]  /*148c0*/  IADD3 R14, P3, R6, R22, RZ ;  /* 0x00000016060e7210 */ /* 0x000fe20007f7e0ff */
[----:B------:R-:W-:Y:S01]  /*148d0*/  ULDC UR8, c[0x0][0x228] ;  /* 0x00008a0000087ab9 */ /* 0x000fe20000000800 */
[C---:B------:R-:W-:Y:S01]  /*148e0*/  ISETP.LT.AND P2, PT, R3.reuse, UR6, !P2 ;  /* 0x0000000603007c0c */ /* 0x040fe2000d741270 */
[----:B------:R-:W-:Y:S01]  /*148f0*/  ULDC UR6, c[0x0][0x228] ;  /* 0x00008a0000067ab9 */ /* 0x000fe20000000800 */
[----:B0-----:R-:W-:Y:S01]  /*14900*/  SHF.R.S32.HI R20, RZ, 0x1f, R16 ;  /* 0x0000001fff147819 */ /* 0x001fe20000011410 */
[----:B------:R-:W-:Y:S01]  /*14910*/  IMAD.X R15, R18, 0x1, R21, P3 ;  /* 0x00000001120f7824 */ /* 0x000fe200018e0615 */
[----:B------:R-:W-:Y:S01]  /*14920*/  ISETP.LT.AND P1, PT, R3, UR6, !P1 ;  /* 0x0000000603007c0c */ /* 0x000fe2000cf21270 */
[----:B------:R-:W-:Y:S01]  /*14930*/  ULDC UR6, c[0x0][0x228] ;  /* 0x00008a0000067ab9 */ /* 0x000fe20000000800 */
[----:B--2---:R-:W-:-:S02]  /*14940*/  PRMT R17, R7, 0x7770, RZ ;  /* 0x0000777007117816 */ /* 0x004fc400000000ff */
[-C--:B------:R-:W-:Y:S01]  /*14950*/  IADD3 R4, P3, R6, R23.reuse, RZ ;  /* 0x0000001706047210 */ /* 0x080fe20007f7e0ff */
[----:B------:R-:W-:Y:S01]  /*14960*/  VIADD R6, R2, 0x39 ;  /* 0x0000003902067836 */ /* 0x000fe20000000000 */
[----:B---3--:R-:W-:Y:S01]  /*14970*/  PRMT R19, R7, 0x7772, RZ ;  /* 0x0000777207137816 */ /* 0x008fe200000000ff */
[----:B------:R0:W-:Y:S01]  /*14980*/  @P5 STG.E.U8 desc[UR44][R14.64], R17 ;  /* 0x000000110e005986 */ /* 0x0001e2000c10112c */
[----:B------:R-:W-:Y:S01]  /*14990*/  IADD3 R12, P5, R16, R22, RZ ;  /* 0x00000016100c7210 */ /* 0x000fe20007fbe0ff */
[----:B------:R-:W-:Y:S01]  /*149a0*/  IMAD.X R5, R18, 0x1, R24, P3 ;  /* 0x0000000112057824 */ /* 0x000fe200018e0618 */
[----:B------:R-:W-:Y:S01]  /*149b0*/  ISETP.GE.AND P3, PT, R6, UR15, PT ;  /* 0x0000000f06007c0c */ /* 0x000fe2000bf66270 */
[----:B------:R-:W-:Y:S02]  /*149c0*/  VIADD R6, R2, 0x3a ;  /* 0x0000003a02067836 */ /* 0x000fe40000000000 */
[----:B------:R-:W-:Y:S01]  /*149d0*/  IMAD.X R13, R20, 0x1, R21, P5 ;  /* 0x00000001140d7824 */ /* 0x000fe200028e0615 */
[----:B------:R2:W-:Y:S01]  /*149e0*/  @P2 STG.E.U8 desc[UR44][R4.64], R25 ;  /* 0x0000001904002986 */ /* 0x0005e2000c10112c */
[----:B------:R-:W-:Y:S01]  /*149f0*/  ISETP.LT.AND P5, PT, R0, UR8, !P4 ;  /* 0x0000000800007c0c */ /* 0x000fe2000e7a1270 */
[----:B------:R-:W-:Y:S01]  /*14a00*/  ULDC UR8, c[0x0][0x228] ;  /* 0x00008a0000087ab9 */ /* 0x000fe20000000800 */
[----:B------:R-:W-:Y:S01]  /*14a10*/  ISETP.LT.AND P4, PT, R3, UR6, !P4 ;  /* 0x0000000603007c0c */ /* 0x000fe2000e781270 */
[----:B------:R3:W-:Y:S01]  /*14a20*/  @P6 STG.E.U8 desc[UR44][R12.64], R19 ;  /* 0x000000130c006986 */ /* 0x0007e2000c10112c */
[C---:B0-----:R-:W-:Y:S01]  /*14a30*/  IADD3 R14, P2, R16.reuse, R23, RZ ;  /* 0x00000017100e7210 */ /* 0x041fe20007f5e0ff */
[----:B------:R-:W-:Y:S01]  /*14a40*/  VIADD R17, R16, UR4 ;  /* 0x0000000410117c36 */ /* 0x000fe20008000000 */
[----:B------:R-:W-:Y:S01]  /*14a50*/  ULDC UR4, c[0x0][0x248] ;  /* 0x0000920000047ab9 */ /* 0x000fe20000000800 */
[----:B------:R-:W-:-:S02]  /*14a60*/  ULDC UR6, c[0x0][0x228] ;  /* 0x00008a0000067ab9 */ /* 0x000fc40000000800 */
[----:B------:R-:W-:Y:S01]  /*14a70*/  IMAD.X R15, R20, 0x1, R24, P2 ;  /* 0x00000001140f7824 */ /* 0x000fe200010e0618 */
[----:B------:R-:W-:Y:S01]  /*14a80*/  ISETP.GE.AND P2, PT, R6, UR13, PT ;  /* 0x0000000d06007c0c */ /* 0x000fe2000bf46270 */
[C---:B------:R-:W-:Y:S01]  /*14a90*/  VIADD R6, R2.reuse, 0x3b ;  /* 0x0000003b02067836 */ /* 0x040fe20000000000 */
[----:B------:R-:W-:Y:S01]  /*14aa0*/  SHF.R.S32.HI R18, RZ, 0x1f, R17 ;  /* 0x0000001fff127819 */ /* 0x000fe20000011411 */
[C---:B------:R-:W-:Y:S01]  /*14ab0*/  VIADD R16, R17.reuse, UR4 ;  /* 0x0000000411107c36 */ /* 0x040fe20008000000 */
[----:B--2---:R-:W-:Y:S01]  /*14ac0*/  IADD3 R4, P6, R17, R22, RZ ;  /* 0x0000001611047210 */ /* 0x004fe20007fde0ff */
[----:B---3--:R-:W-:Y:S01]  /*14ad0*/  VIADD R12, R2, 0x3c ;  /* 0x0000003c020c7836 */ /* 0x008fe20000000000 */
[----:B------:R-:W-:Y:S01]  /*14ae0*/  PRMT R13, R7, 0x7773, RZ ;  /* 0x00007773070d7816 */ /* 0x000fe200000000ff */
[----:B------:R-:W-:Y:S01]  /*14af0*/  ULDC UR4, c[0x0][0x248] ;  /* 0x0000920000047ab9 */ /* 0x000fe20000000800 */
[----:B-1----:R-:W-:Y:S01]  /*14b00*/  PRMT R19, R8, 0x7770, RZ ;  /* 0x0000777008137816 */ /* 0x002fe200000000ff */
[----:B------:R-:W-:Y:S01]  /*14b10*/  IMAD.X R5, R18, 0x1, R21, P6 ;  /* 0x0000000112057824 */ /* 0x000fe200030e0615 */
[----:B------:R-:W-:Y:S01]  /*14b20*/  PRMT R25, R10, 0x7772, RZ ;  /* 0x000077720a197816 */ /* 0x000fe200000000ff */
[----:B------:R0:W-:Y:S01]  /*14b30*/  @P1 STG.E.U8 desc[UR44][R14.64], R13 ;  /* 0x0000000d0e001986 */ /* 0x0001e2000c10112c */
[----:B------:R-:W-:-:S02]  /*14b40*/  ISETP.GE.AND P1, PT, R6, UR11, PT ;  /* 0x0000000b06007c0c */ /* 0x000fc4000bf26270 */
[----:B------:R-:W-:Y:S01]  /*14b50*/  IADD3 R6, P6, R17, R23, RZ ;  /* 0x0000001711067210 */ /* 0x000fe20007fde0ff */
[----:B------:R1:W-:Y:S01]  /*14b60*/  @P5 STG.E.U8 desc[UR44][R4.64], R19 ;  /* 0x0000001304005986 */ /* 0x0003e2000c10112c */
[----:B------:R-:W-:Y:S01]  /*14b70*/  ISETP.LT.AND P5, PT, R0, UR8, !P3 ;  /* 0x0000000800007c0c */ /* 0x000fe2000dfa1270 */
[----:B------:R-:W-:Y:S01]  /*14b80*/  ULDC UR8, c[0x0][0x228] ;  /* 0x00008a0000087ab9 */ /* 0x000fe20000000800 */
[----:B------:R-:W-:Y:S01]  /*14b90*/  ISETP.LT.AND P3, PT, R3, UR6, !P3 ;  /* 0x0000000603007c0c */ /* 0x000fe2000df61270 */
[----:B------:R-:W-:Y:S01]  /*14ba0*/  IMAD.X R7, R18, 0x1, R24, P6 ;  /* 0x0000000112077824 */ /* 0x000fe200030e0618 */
[C---:B------:R-:W-:Y:S01]  /*14bb0*/  PRMT R17, R8.reuse, 0x7773, RZ ;  /* 0x0000777308117816 */ /* 0x040fe200000000ff */
[----:B------:R-:W-:Y:S01]  /*14bc0*/  ULDC UR6, c[0x0][0x228] ;  /* 0x00008a0000067ab9 */ /* 0x000fe20000000800 */
[----:B0-----:R-:W-:Y:S02]  /*14bd0*/  SHF.R.S32.HI R13, RZ, 0x1f, R16 ;  /* 0x0000001fff0d7819 */ /* 0x001fe40000011410 */
[----:B------:R-:W-:-:S02]  /*14be0*/  PRMT R15, R8, 0x7772, RZ ;  /* 0x00007772080f7816 */ /* 0x000fc400000000ff */
[----:B-1----:R-:W-:Y:S01]  /*14bf0*/  PRMT R19, R8, 0x7771, RZ ;  /* 0x0000777108137816 */ /* 0x002fe200000000ff */
[----:B------:R-:W-:Y:S01]  /*14c00*/  VIADD R8, R2, 0x3d ;  /* 0x0000003d02087836 */ /* 0x000fe20000000000 */
[----:B------:R-:W-:Y:S01]  /*14c10*/  IADD3 R4, P6, R16, R22, RZ ;  /* 0x0000001610047210 */ /* 0x000fe20007fde0ff */
[----:B------:R-:W-:Y:S02]  /*14c20*/  VIADD R2, R2, 0x3e ;  /* 0x0000003e02027836 */ /* 0x000fe40000000000 */
[----:B------:R0:W-:Y:S01]  /*14c30*/  @P4 STG.E.U8 desc[UR44][R6.64], R19 ;  /* 0x0000001306004986 */ /* 0x0001e2000c10112c */
[----:B------:R-:W-:Y:S01]  /*14c40*/  ISETP.GE.AND P4, PT, R12, UR9, PT ;  /* 0x000000090c007c0c */ /* 0x000fe2000bf86270 */
[----:B------:R-:W-:Y:S01]  /*14c50*/  IMAD.X R5, R13, 0x1, R21, P6 ;  /* 0x000000010d057824 */ /* 0x000fe200030e0615 */
[C---:B------:R-:W-:Y:S01]  /*14c60*/  IADD3 R12, P6, R16.reuse, R23, RZ ;  /* 0x00000017100c7210 */ /* 0x040fe20007fde0ff */
[----:B------:R-:W-:Y:S01]  /*14c70*/  VIADD R16, R16, UR4 ;  /* 0x0000000410107c36 */ /* 0x000fe20008000000 */
[----:B------:R-:W-:-:S02]  /*14c80*/  ULDC UR4, c[0x0][0x248] ;  /* 0x0000920000047ab9 */ /* 0x000fc40000000800 */
        /* <DEDUP_REMOVED lines=11> */
[C---:B------:R-:W-:Y:S01]  /*14d40*/  PRMT R19, R9.reuse, 0x7771, RZ ;  /* 0x0000777109137816 */ /* 0x040fe200000000ff */
[----:B------:R-:W-:Y:S01]  /*14d50*/  IMAD.X R7, R18, 0x1, R21, P3 ;  /* 0x0000000112077824 */ /* 0x000fe200018e0615 */
[----:B-1----:R-:W-:-:S02]  /*14d60*/  PRMT R15, R9, 0x7770, RZ ;  /* 0x00007770090f7816 */ /* 0x002fc400000000ff */
[----:B------:R-:W-:Y:S01]  /*14d70*/  ISETP.LT.AND P3, PT, R3, UR6, !P2 ;  /* 0x0000000603007c0c */ /* 0x000fe2000d761270 */
[----:B------:R-:W-:Y:S01]  /*14d80*/  ULDC UR6, c[0x0][0x228] ;  /* 0x00008a0000067ab9 */ /* 0x000fe20000000800 */
[-C--:B------:R-:W-:Y:S01]  /*14d90*/  IADD3 R4, P2, R16, R23.reuse, RZ ;  /* 0x0000001710047210 */ /* 0x080fe20007f5e0ff */
[----:B------:R0:W-:Y:S01]  /*14da0*/  @P5 STG.E.U8 desc[UR44][R6.64], R15 ;  /* 0x0000000f06005986 */ /* 0x0001e2000c10112c */
[----:B------:R-:W-:Y:S02]  /*14db0*/  SHF.R.S32.HI R16, RZ, 0x1f, R14 ;  /* 0x0000001fff107819 */ /* 0x000fe4000001140e */
[-C--:B--2---:R-:W-:Y:S01]  /*14dc0*/  IADD3 R12, P5, R14, R22.reuse, RZ ;  /* 0x000000160e0c7210 */ /* 0x084fe20007fbe0ff */
[--C-:B------:R-:W-:Y:S01]  /*14dd0*/  IMAD.X R5, R18, 0x1, R24.reuse, P2 ;  /* 0x0000000112057824 */ /* 0x100fe200010e0618 */
[----:B------:R-:W-:Y:S02]  /*14de0*/  PRMT R17, R9, 0x7772, RZ ;  /* 0x0000777209117816 */ /* 0x000fe400000000ff */
[----:B------:R-:W-:Y:S01]  /*14df0*/  ISETP.GE.AND P2, PT, R8, UR7, PT ;  /* 0x0000000708007c0c */ /* 0x000fe2000bf46270 */
[----:B------:R-:W-:Y:S01]  /*14e00*/  IMAD.X R13, R16, 0x1, R21, P5 ;  /* 0x00000001100d7824 */ /* 0x000fe200028e0615 */
[----:B------:R-:W-:Y:S01]  /*14e10*/  ULDC UR7, c[0x0][0x228] ;  /* 0x00008a0000077ab9 */ /* 0x000fe20000000800 */
[----:B------:R1:W-:Y:S01]  /*14e20*/  @P3 STG.E.U8 desc[UR44][R4.64], R19 ;  /* 0x0000001304003986 */ /* 0x0003e2000c10112c */
[C---:B------:R-:W-:Y:S01]  /*14e30*/  ISETP.LT.AND P1, PT, R3.reuse, UR6, !P1 ;  /* 0x0000000603007c0c */ /* 0x040fe2000cf21270 */
[----:B0-----:R-:W-:Y:S01]  /*14e40*/  VIADD R15, R14, UR4 ;  /* 0x000000040e0f7c36 */ /* 0x001fe20008000000 */
[----:B------:R-:W-:Y:S01]  /*14e50*/  ISETP.LT.AND P5, PT, R0, UR7, !P4 ;  /* 0x0000000700007c0c */ /* 0x000fe2000e7a1270 */
[----:B------:R0:W-:Y:S01]  /*14e60*/  @P6 STG.E.U8 desc[UR44][R12.64], R17 ;  /* 0x000000110c006986 */ /* 0x0001e2000c10112c */
[-C--:B------:R-:W-:Y:S01]  /*14e70*/  IADD3 R6, P6, R14, R23.reuse, RZ ;  /* 0x000000170e067210 */ /* 0x080fe20007fde0ff */
[----:B------:R-:W-:Y:S01]  /*14e80*/  ULDC UR4, c[0x0][0x248] ;  /* 0x0000920000047ab9 */ /* 0x000fe20000000800 */
[----:B------:R-:W-:Y:S01]  /*14e90*/  SHF.R.S32.HI R14, RZ, 0x1f, R15 ;  /* 0x0000001fff0e7819 */ /* 0x000fe2000001140f */
[----:B------:R-:W-:Y:S01]  /*14ea0*/  ULDC UR6, c[0x0][0x228] ;  /* 0x00008a0000067ab9 */ /* 0x000fe20000000800 */
[----:B------:R-:W-:Y:S01]  /*14eb0*/  ISETP.LT.AND P4, PT, R3, UR8, !P4 ;  /* 0x0000000803007c0c */ /* 0x000fe2000e781270 */
[--C-:B------:R-:W-:Y:S01]  /*14ec0*/  IMAD.X R7, R16, 0x1, R24.reuse, P6 ;  /* 0x0000000110077824 */ /* 0x100fe200030e0618 */
[----:B------:R-:W-:Y:S01]  /*14ed0*/  ISETP.GE.AND P6, PT, R2, UR5, PT ;  /* 0x0000000502007c0c */ /* 0x000fe2000bfc6270 */
[----:B------:R-:W-:Y:S01]  /*14ee0*/  ULDC UR5, c[0x0][0x248] ;  /* 0x0000920000057ab9 */ /* 0x000fe20000000800 */
[----:B-1----:R-:W-:Y:S01]  /*14ef0*/  IADD3 R4, P3, R15, R22, RZ ;  /* 0x000000160f047210 */ /* 0x002fe20007f7e0ff */
[----:B------:R-:W-:Y:S01]  /*14f00*/  ULDC UR7, c[0x0][0x228] ;  /* 0x00008a0000077ab9 */ /* 0x000fe20000000800 */
[----:B------:R-:W-:Y:S01]  /*14f10*/  PRMT R19, R9, 0x7773, RZ ;  /* 0x0000777309137816 */ /* 0x000fe200000000ff */
[----:B------:R-:W-:Y:S01]  /*14f20*/  ULDC UR8, c[0x0][0x228] ;  /* 0x00008a0000087ab9 */ /* 0x000fe20000000800 */
[----:B0-----:R-:W-:Y:S01]  /*14f30*/  PRMT R17, R10, 0x7770, RZ ;  /* 0x000077700a117816 */ /* 0x001fe200000000ff */
[----:B------:R-:W-:Y:S01]  /*14f40*/  IMAD.X R5, R14, 0x1, R21, P3 ;  /* 0x000000010e057824 */ /* 0x000fe200018e0615 */
[C---:B------:R-:W-:Y:S01]  /*14f50*/  IADD3 R8, P3, R15.reuse, R23, RZ ;  /* 0x000000170f087210 */ /* 0x040fe20007f7e0ff */
[----:B------:R-:W-:Y:S01]  /*14f60*/  VIADD R15, R15, UR4 ;  /* 0x000000040f0f7c36 */ /* 0x000fe20008000000 */
[----:B------:R-:W-:Y:S01]  /*14f70*/  PRMT R13, R10, 0x7771, RZ ;  /* 0x000077710a0d7816 */ /* 0x000fe200000000ff */
[----:B------:R0:W-:Y:S01]  /*14f80*/  @P1 STG.E.U8 desc[UR44][R6.64], R19 ;  /* 0x0000001306001986 */ /* 0x0001e2000c10112c */
[----:B------:R-:W-:Y:S01]  /*14f90*/  ULDC UR4, c[0x0][0x248] ;  /* 0x0000920000047ab9 */ /* 0x000fe20000000800 */
[----:B------:R-:W-:Y:S01]  /*14fa0*/  IMAD.X R9, R14, 0x1, R24, P3 ;  /* 0x000000010e097824 */ /* 0x000fe200018e0618 */
[----:B------:R-:W-:Y:S01]  /*14fb0*/  ISETP.LT.AND P1, PT, R0, UR8, !P0 ;  /* 0x0000000800007c0c */ /* 0x000fe2000c721270 */
[----:B------:R1:W-:Y:S01]  /*14fc0*/  @P5 STG.E.U8 desc[UR44][R4.64], R17 ;  /* 0x0000001104005986 */ /* 0x0003e2000c10112c */
[----:B------:R-:W-:Y:S01]  /*14fd0*/  VIADD R12, R15, UR5 ;  /* 0x000000050f0c7c36 */ /* 0x000fe20008000000 */
[----:B------:R-:W-:-:S02]  /*14fe0*/  ULDC UR5, c[0x0][0x228] ;  /* 0x00008a0000057ab9 */ /* 0x000fc40000000800 */
[----:B------:R2:W-:Y:S01]  /*14ff0*/  @P4 STG.E.U8 desc[UR44][R8.64], R13 ;  /* 0x0000000d08004986 */ /* 0x0005e2000c10112c */
[----:B------:R-:W-:Y:S01]  /*15000*/  VIADD R2, R12, UR4 ;  /* 0x000000040c027c36 */ /* 0x000fe20008000000 */
[----:B------:R-:W-:Y:S01]  /*15010*/  ULDC UR4, c[0x0][0x228] ;  /* 0x00008a0000047ab9 */ /* 0x000fe20000000800 */
[----:B------:R-:W-:Y:S02]  /*15020*/  ISETP.LT.AND P0, PT, R3, UR5, !P0 ;  /* 0x0000000503007c0c */ /* 0x000fe4000c701270 */
[----:B0-----:R-:W-:Y:S02]  /*15030*/  SHF.R.S32.HI R7, RZ, 0x1f, R15 ;  /* 0x0000001fff077819 */ /* 0x001fe4000001140f */
[C---:B------:R-:W-:Y:S02]  /*15040*/  IADD3 R6, P4, R15.reuse, R23, RZ ;  /* 0x000000170f067210 */ /* 0x040fe40007f9e0ff */
[----:B-1----:R-:W-:Y:S02]  /*15050*/  IADD3 R4, P3, R15, R22, RZ ;  /* 0x000000160f047210 */ /* 0x002fe40007f7e0ff */
[----:B------:R-:W-:-:S02]  /*15060*/  SHF.R.S32.HI R16, RZ, 0x1f, R2 ;  /* 0x0000001fff107819 */ /* 0x000fc40000011402 */
[----:B--2---:R-:W-:Y:S01]  /*15070*/  SHF.R.S32.HI R13, RZ, 0x1f, R12 ;  /* 0x0000001fff0d7819 */ /* 0x004fe2000001140c */
[C-C-:B------:R-:W-:Y:S01]  /*15080*/  IMAD.X R5, R7.reuse, 0x1, R21.reuse, P3 ;  /* 0x0000000107057824 */ /* 0x140fe200018e0615 */
[CC--:B------:R-:W-:Y:S01]  /*15090*/  IADD3 R8, P5, R12.reuse, R22.reuse, RZ ;  /* 0x000000160c087210 */ /* 0x0c0fe20007fbe0ff */
[--C-:B------:R-:W-:Y:S01]  /*150a0*/  IMAD.X R7, R7, 0x1, R24.reuse, P4 ;  /* 0x0000000107077824 */ /* 0x100fe200020e0618 */
[----:B------:R-:W-:Y:S02]  /*150b0*/  IADD3 R12, P4, R12, R23, RZ ;  /* 0x000000170c0c7210 */ /* 0x000fe40007f9e0ff */
[----:B------:R-:W-:Y:S01]  /*150c0*/  IADD3 R14, P3, R2, R22, RZ ;  /* 0x00000016020e7210 */ /* 0x000fe20007f7e0ff */
[C-C-:B------:R-:W-:Y:S01]  /*150d0*/  IMAD.X R9, R13.reuse, 0x1, R21.reuse, P5 ;  /* 0x000000010d097824 */ /* 0x140fe200028e0615 */
[C---:B------:R-:W-:Y:S01]  /*150e0*/  ISETP.LT.AND P5, PT, R0.reuse, UR6, !P2 ;  /* 0x0000000600007c0c */ /* 0x040fe2000d7a1270 */
[----:B------:R-:W-:Y:S01]  /*150f0*/  IMAD.X R13, R13, 0x1, R24, P4 ;  /* 0x000000010d0d7824 */ /* 0x000fe200020e0618 */
[C---:B------:R-:W-:Y:S01]  /*15100*/  ISETP.LT.AND P2, PT, R3.reuse, UR4, !P2 ;  /* 0x0000000403007c0c */ /* 0x040fe2000d741270 */
[----:B------:R-:W-:Y:S01]  /*15110*/  ULDC UR4, c[0x0][0x228] ;  /* 0x00008a0000047ab9 */ /* 0x000fe20000000800 */
[----:B------:R-:W-:Y:S01]  /*15120*/  ISETP.LT.AND P4, PT, R0, UR7, !P6 ;  /* 0x0000000700007c0c */ /* 0x000fe2000f781270 */
[----:B------:R-:W-:Y:S01]  /*15130*/  IMAD.X R15, R16, 0x1, R21, P3 ;  /* 0x00000001100f7824 */ /* 0x000fe200018e0615 */
[----:B------:R-:W-:-:S02]  /*15140*/  ISETP.LT.AND P6, PT, R3, UR4, !P6 ;  /* 0x0000000403007c0c */ /* 0x000fc4000f7c1270 */
[----:B------:R-:W-:Y:S02]  /*15150*/  IADD3 R2, P3, R2, R23, RZ ;  /* 0x0000001702027210 */ /* 0x000fe40007f7e0ff */
[----:B------:R-:W-:Y:S02]  /*15160*/  PRMT R23, R10, 0x7773, RZ ;  /* 0x000077730a177816 */ /* 0x000fe400000000ff */
[C---:B------:R-:W-:Y:S01]  /*15170*/  PRMT R17, R11.reuse, 0x7773, RZ ;  /* 0x000077730b117816 */ /* 0x040fe200000000ff */
[----:B------:R0:W-:Y:S01]  /*15180*/  @P5 STG.E.U8 desc[UR44][R4.64], R25 ;  /* 0x0000001904005986 */ /* 0x0001e2000c10112c */
[C---:B------:R-:W-:Y:S01]  /*15190*/  PRMT R19, R11.reuse, 0x7772, RZ ;  /* 0x000077720b137816 */ /* 0x040fe200000000ff */
[----:B------:R-:W-:Y:S01]  /*151a0*/  IMAD.X R3, R16, 0x1, R24, P3 ;  /* 0x0000000110037824 */ /* 0x000fe200018e0618 */
[C---:B------:R-:W-:Y:S01]  /*151b0*/  PRMT R21, R11.reuse, 0x7771, RZ ;  /* 0x000077710b157816 */ /* 0x040fe200000000ff */
[----:B------:R0:W-:Y:S01]  /*151c0*/  @P2 STG.E.U8 desc[UR44][R6.64], R23 ;  /* 0x0000001706002986 */ /* 0x0001e2000c10112c */
[----:B------:R-:W-:-:S05]  /*151d0*/  PRMT R11, R11, 0x7770, RZ ;  /* 0x000077700b0b7816 */ /* 0x000fca00000000ff */
[----:B------:R0:W-:Y:S04]  /*151e0*/  @P4 STG.E.U8 desc[UR44][R8.64], R11 ;  /* 0x0000000b08004986 */ /* 0x0001e8000c10112c */
[----:B------:R0:W-:Y:S04]  /*151f0*/  @P6 STG.E.U8 desc[UR44][R12.64], R21 ;  /* 0x000000150c006986 */ /* 0x0001e8000c10112c */
[----:B------:R0:W-:Y:S01]  /*15200*/  @P1 STG.E.U8 desc[UR44][R14.64], R19 ;  /* 0x000000130e001986 */ /* 0x0001e2000c10112c */
[----:B------:R-:W-:Y:S05]  /*15210*/  @!P0 EXIT ;  /* 0x000000000000894d */ /* 0x000fea0003800000 */
[----:B------:R-:W-:Y:S01]  /*15220*/  STG.E.U8 desc[UR44][R2.64], R17 ;  /* 0x0000001102007986 */ /* 0x000fe2000c10112c */
[----:B------:R-:W-:Y:S05]  /*15230*/  EXIT ;  /* 0x000000000000794d */ /* 0x000fea0003800000 */
.L_x_3:
[----:B------:R-:W-:-:S00]  /*15240*/  BRA `(.L_x_3) ;  /* 0xfffffffc00fc7947 */ /* 0x000fc0000383ffff */
[----:B------:R-:W-:-:S00]  /*15250*/  NOP ;  /* 0x0000000000007918 */ /* 0x000fc00000000000 */
        /* <DEDUP_REMOVED lines=10> */
.L_x_4:


//--------------------- .nv.shared.matmul_kernel  --------------------------
	.section	.nv.shared.matmul_kernel,"aw",@nobits
	.sectionflags	@""
	.align	16
	.zero		1024


//--------------------- .nv.shared.reserved.0     --------------------------
	.section	.nv.shared.reserved.0,"aw",@nobits
	.weak		__nv_reservedSMEM_offset_0_alias
	.size		__nv_reservedSMEM_offset_0_alias, 0, 0
	.other		__nv_reservedSMEM_offset_0_alias,@"STO_CUDA_RESERVED_SHARED STV_DEFAULT"
__nv_reservedSMEM_offset_0_alias:
	.zero		0


//--------------------- .nv.constant0.matmul_kernel --------------------------
	.section	.nv.constant0.matmul_kernel,"a",@progbits
	.sectionflags	@""
	.align	4
.nv.constant0.matmul_kernel:
	.zero		608


//--------------------- SYMBOLS --------------------------

	.type		.nv.reservedSmem.offset0,@object
	.size		.nv.reservedSmem.offset0,0x4
